	.target	sm_100a

	.elftype	@"ET_EXEC"


//--------------------- .note.nv.tkinfo           --------------------------
	.section	.note.nv.tkinfo,"",@"SHT_NOTE"
	.sectionflags	@"SHF_NOTE_NV_TKINFO"
	.tkinfo
        /*0018*/ 	.word	0x00000002
        /*0030*/ 	.string	""
        /*0030*/ 	.string	"ptxas"
        /*0030*/ 	.string	"Cuda compilation tools, release 13.0, V13.0.88"
        /*0030*/ 	.string	"Build cuda_13.0.r13.0/compiler.36424714_0"
        /*0030*/ 	.string	"-arch sm_100a -m 64 "



//--------------------- .note.nv.cuinfo           --------------------------
	.section	.note.nv.cuinfo,"",@"SHT_NOTE"
	.sectionflags	@"SHF_NOTE_NV_CUINFO"
        /*0018*/ 	.short	0x0002
        /*001a*/ 	.short	0x0064
        /*001c*/ 	.short	0x0082
	.zero		2


//--------------------- .nv.info                  --------------------------
	.section	.nv.info,"",@"SHT_CUDA_INFO"
	.align	4


	//----- nvinfo : EIATTR_REGCOUNT
	.align		4
        /*0000*/ 	.byte	0x04, 0x2f
        /*0002*/ 	.short	(.L_19 - .L_18)
	.align		4
.L_18:
        /*0004*/ 	.word	index@(_ZN7cutlass13device_kernelINS_4gemm6kernel13GemmUniversalIN4cute5tupleIJiiiiEEENS1_10collective13CollectiveMmaINS1_35MainloopSm100TmaUmmaWarpSpecializedILi2ELi2ELi2ENS5_IJNS4_1CILi2EEESB_NSA_ILi1EEEEEEEENS5_IJNSA_ILi256EEESF_NSA_ILi64EEEEEENS_10tfloat32_tENS5_IJlSC_lEEESI_SJ_NS4_8TiledMMAINS4_8MMA_AtomIJNS4_23SM100_MMA_TF32_2x1SM_SSISI_SI_fLi256ELi256ELNS4_4UMMA5MajorE0ELSO_0ELNSN_7ScaleInE0ELSP_0EEEEEENS4_6LayoutINS5_IJSC_SC_SC_EEENS5_IJNSA_ILi0EEESU_SU_EEEEENS5_IJNS4_10UnderscoreESX_SX_EEEEENS4_28SM100_TMA_2SM_LOAD_MULTICASTENS4_14ComposedLayoutINS4_7SwizzleILi3ELi4ELi3EEENS4_18smem_ptr_flag_bitsILi32EEENSS_INS5_IJNSA_ILi8EEENSA_ILi32EEEEEENS5_IJS17_SC_EEEEEEEvNS4_8identityENS4_18SM100_TMA_2SM_LOADES1B_vS1C_EENS_8epilogue10collective18CollectiveEpilogueINS1F_23Sm100TmaWarpSpecializedILi4ELi2ELi32ELb1ELb0EEEJNS5_IJNSA_ILi128EEESF_SG_EEENS5_IJNSS_IS1K_SC_EENSS_IS17_SC_EEEEESI_SJ_SI_SJ_NS1F_6fusion15FusionCallbacksIS1J_NS1P_17LinearCombinationISI_fSI_fLNS_15FloatRoundStyleE2EEES1L_S1O_JEEENS4_5SM1004TMEM4LOAD26SM100_TMEM_LOAD_32dp32b32xENS4_13SM90_TMA_LOADES1B_NS4_39AutoVectorizingCopyWithAssumedAlignmentILi128EEENS4_14SM90_TMA_STOREES1B_S21_S21_EEEvvEEEEvNT_6ParamsE)
        /*0008*/ 	.word	0x00000080


	//----- nvinfo : EIATTR_FRAME_SIZE
	.align		4
.L_19:
        /*000c*/ 	.byte	0x04, 0x11
        /*000e*/ 	.short	(.L_21 - .L_20)
	.align		4
.L_20:
        /*0010*/ 	.word	index@($__internal_2_$__cuda_sm10x_tcgen05_guardrail_trap_unallocated_columns_being_dealloced)
        /*0014*/ 	.word	0x00000000


	//----- nvinfo : EIATTR_FRAME_SIZE
	.align		4
.L_21:
        /*0018*/ 	.byte	0x04, 0x11
        /*001a*/ 	.short	(.L_23 - .L_22)
	.align		4
.L_22:
        /*001c*/ 	.word	index@($__internal_1_$__cuda_sm10x_tcgen05_guardrail_trap_phase_invalid_during_alloc)
        /*0020*/ 	.word	0x00000000


	//----- nvinfo : EIATTR_FRAME_SIZE
	.align		4
.L_23:
        /*0024*/ 	.byte	0x04, 0x11
        /*0026*/ 	.short	(.L_25 - .L_24)
	.align		4
.L_24:
        /*0028*/ 	.word	index@($__internal_0_$__cuda_sm10x_tcgen05_guardrail_trap_col_being_dealloced_not_returned_by_alloc)
        /*002c*/ 	.word	0x00000000


	//----- nvinfo : EIATTR_FRAME_SIZE
	.align		4
.L_25:
        /*0030*/ 	.byte	0x04, 0x11
        /*0032*/ 	.short	(.L_27 - .L_26)
	.align		4
.L_26:
        /*0034*/ 	.word	index@(_ZN7cutlass13device_kernelINS_4gemm6kernel13GemmUniversalIN4cute5tupleIJiiiiEEENS1_10collective13CollectiveMmaINS1_35MainloopSm100TmaUmmaWarpSpecializedILi2ELi2ELi2ENS5_IJNS4_1CILi2EEESB_NSA_ILi1EEEEEEEENS5_IJNSA_ILi256EEESF_NSA_ILi64EEEEEENS_10tfloat32_tENS5_IJlSC_lEEESI_SJ_NS4_8TiledMMAINS4_8MMA_AtomIJNS4_23SM100_MMA_TF32_2x1SM_SSISI_SI_fLi256ELi256ELNS4_4UMMA5MajorE0ELSO_0ELNSN_7ScaleInE0ELSP_0EEEEEENS4_6LayoutINS5_IJSC_SC_SC_EEENS5_IJNSA_ILi0EEESU_SU_EEEEENS5_IJNS4_10UnderscoreESX_SX_EEEEENS4_28SM100_TMA_2SM_LOAD_MULTICASTENS4_14ComposedLayoutINS4_7SwizzleILi3ELi4ELi3EEENS4_18smem_ptr_flag_bitsILi32EEENSS_INS5_IJNSA_ILi8EEENSA_ILi32EEEEEENS5_IJS17_SC_EEEEEEEvNS4_8identityENS4_18SM100_TMA_2SM_LOADES1B_vS1C_EENS_8epilogue10collective18CollectiveEpilogueINS1F_23Sm100TmaWarpSpecializedILi4ELi2ELi32ELb1ELb0EEEJNS5_IJNSA_ILi128EEESF_SG_EEENS5_IJNSS_IS1K_SC_EENSS_IS17_SC_EEEEESI_SJ_SI_SJ_NS1F_6fusion15FusionCallbacksIS1J_NS1P_17LinearCombinationISI_fSI_fLNS_15FloatRoundStyleE2EEES1L_S1O_JEEENS4_5SM1004TMEM4LOAD26SM100_TMEM_LOAD_32dp32b32xENS4_13SM90_TMA_LOADES1B_NS4_39AutoVectorizingCopyWithAssumedAlignmentILi128EEENS4_14SM90_TMA_STOREES1B_S21_S21_EEEvvEEEEvNT_6ParamsE)
        /*0038*/ 	.word	0x00000000


	//----- nvinfo : EIATTR_MIN_STACK_SIZE
	.align		4
.L_27:
        /*003c*/ 	.byte	0x04, 0x12
        /*003e*/ 	.short	(.L_29 - .L_28)
	.align		4
.L_28:
        /*0040*/ 	.word	index@(_ZN7cutlass13device_kernelINS_4gemm6kernel13GemmUniversalIN4cute5tupleIJiiiiEEENS1_10collective13CollectiveMmaINS1_35MainloopSm100TmaUmmaWarpSpecializedILi2ELi2ELi2ENS5_IJNS4_1CILi2EEESB_NSA_ILi1EEEEEEEENS5_IJNSA_ILi256EEESF_NSA_ILi64EEEEEENS_10tfloat32_tENS5_IJlSC_lEEESI_SJ_NS4_8TiledMMAINS4_8MMA_AtomIJNS4_23SM100_MMA_TF32_2x1SM_SSISI_SI_fLi256ELi256ELNS4_4UMMA5MajorE0ELSO_0ELNSN_7ScaleInE0ELSP_0EEEEEENS4_6LayoutINS5_IJSC_SC_SC_EEENS5_IJNSA_ILi0EEESU_SU_EEEEENS5_IJNS4_10UnderscoreESX_SX_EEEEENS4_28SM100_TMA_2SM_LOAD_MULTICASTENS4_14ComposedLayoutINS4_7SwizzleILi3ELi4ELi3EEENS4_18smem_ptr_flag_bitsILi32EEENSS_INS5_IJNSA_ILi8EEENSA_ILi32EEEEEENS5_IJS17_SC_EEEEEEEvNS4_8identityENS4_18SM100_TMA_2SM_LOADES1B_vS1C_EENS_8epilogue10collective18CollectiveEpilogueINS1F_23Sm100TmaWarpSpecializedILi4ELi2ELi32ELb1ELb0EEEJNS5_IJNSA_ILi128EEESF_SG_EEENS5_IJNSS_IS1K_SC_EENSS_IS17_SC_EEEEESI_SJ_SI_SJ_NS1F_6fusion15FusionCallbacksIS1J_NS1P_17LinearCombinationISI_fSI_fLNS_15FloatRoundStyleE2EEES1L_S1O_JEEENS4_5SM1004TMEM4LOAD26SM100_TMEM_LOAD_32dp32b32xENS4_13SM90_TMA_LOADES1B_NS4_39AutoVectorizingCopyWithAssumedAlignmentILi128EEENS4_14SM90_TMA_STOREES1B_S21_S21_EEEvvEEEEvNT_6ParamsE)
        /*0044*/ 	.word	0x00000000
.L_29:


//--------------------- .nv.compat                --------------------------
	.section	.nv.compat,"",@"SHT_CUDA_COMPAT_INFO"
	.align	4
        /*0000*/ 	.byte	0x02, 0x09, 0x01, 0x00, 0x02, 0x02, 0x02, 0x00, 0x02, 0x05, 0x05, 0x00, 0x03, 0x07, 0x01, 0x01
        /*0010*/ 	.byte	0x02, 0x03, 0x01, 0x00, 0x02, 0x06, 0x01, 0x00, 0x04, 0x0b, 0x08, 0x00, 0x09, 0x00, 0x00, 0x00
        /*0020*/ 	.byte	0x00, 0x00, 0x00, 0x00


//--------------------- .nv.info._ZN7cutlass13device_kernelINS_4gemm6kernel13GemmUniversalIN4cute5tupleIJiiiiEEENS1_10collective13CollectiveMmaINS1_35MainloopSm100TmaUmmaWarpSpecializedILi2ELi2ELi2ENS5_IJNS4_1CILi2EEESB_NSA_ILi1EEEEEEEENS5_IJNSA_ILi256EEESF_NSA_ILi64EEEEEENS_10tfloat32_tENS5_IJlSC_lEEESI_SJ_NS4_8TiledMMAINS4_8MMA_AtomIJNS4_23SM100_MMA_TF32_2x1SM_SSISI_SI_fLi256ELi256ELNS4_4UMMA5MajorE0ELSO_0ELNSN_7ScaleInE0ELSP_0EEEEEENS4_6LayoutINS5_IJSC_SC_SC_EEENS5_IJNSA_ILi0EEESU_SU_EEEEENS5_IJNS4_10UnderscoreESX_SX_EEEEENS4_28SM100_TMA_2SM_LOAD_MULTICASTENS4_14ComposedLayoutINS4_7SwizzleILi3ELi4ELi3EEENS4_18smem_ptr_flag_bitsILi32EEENSS_INS5_IJNSA_ILi8EEENSA_ILi32EEEEEENS5_IJS17_SC_EEEEEEEvNS4_8identityENS4_18SM100_TMA_2SM_LOADES1B_vS1C_EENS_8epilogue10collective18CollectiveEpilogueINS1F_23Sm100TmaWarpSpecializedILi4ELi2ELi32ELb1ELb0EEEJNS5_IJNSA_ILi128EEESF_SG_EEENS5_IJNSS_IS1K_SC_EENSS_IS17_SC_EEEEESI_SJ_SI_SJ_NS1F_6fusion15FusionCallbacksIS1J_NS1P_17LinearCombinationISI_fSI_fLNS_15FloatRoundStyleE2EEES1L_S1O_JEEENS4_5SM1004TMEM4LOAD26SM100_TMEM_LOAD_32dp32b32xENS4_13SM90_TMA_LOADES1B_NS4_39AutoVectorizingCopyWithAssumedAlignmentILi128EEENS4_14SM90_TMA_STOREES1B_S21_S21_EEEvvEEEEvNT_6ParamsE --------------------------
	.section	.nv.info._ZN7cutlass13device_kernelINS_4gemm6kernel13GemmUniversalIN4cute5tupleIJiiiiEEENS1_10collective13CollectiveMmaINS1_35MainloopSm100TmaUmmaWarpSpecializedILi2ELi2ELi2ENS5_IJNS4_1CILi2EEESB_NSA_ILi1EEEEEEEENS5_IJNSA_ILi256EEESF_NSA_ILi64EEEEEENS_10tfloat32_tENS5_IJlSC_lEEESI_SJ_NS4_8TiledMMAINS4_8MMA_AtomIJNS4_23SM100_MMA_TF32_2x1SM_SSISI_SI_fLi256ELi256ELNS4_4UMMA5MajorE0ELSO_0ELNSN_7ScaleInE0ELSP_0EEEEEENS4_6LayoutINS5_IJSC_SC_SC_EEENS5_IJNSA_ILi0EEESU_SU_EEEEENS5_IJNS4_10UnderscoreESX_SX_EEEEENS4_28SM100_TMA_2SM_LOAD_MULTICASTENS4_14ComposedLayoutINS4_7SwizzleILi3ELi4ELi3EEENS4_18smem_ptr_flag_bitsILi32EEENSS_INS5_IJNSA_ILi8EEENSA_ILi32EEEEEENS5_IJS17_SC_EEEEEEEvNS4_8identityENS4_18SM100_TMA_2SM_LOADES1B_vS1C_EENS_8epilogue10collective18CollectiveEpilogueINS1F_23Sm100TmaWarpSpecializedILi4ELi2ELi32ELb1ELb0EEEJNS5_IJNSA_ILi128EEESF_SG_EEENS5_IJNSS_IS1K_SC_EENSS_IS17_SC_EEEEESI_SJ_SI_SJ_NS1F_6fusion15FusionCallbacksIS1J_NS1P_17LinearCombinationISI_fSI_fLNS_15FloatRoundStyleE2EEES1L_S1O_JEEENS4_5SM1004TMEM4LOAD26SM100_TMEM_LOAD_32dp32b32xENS4_13SM90_TMA_LOADES1B_NS4_39AutoVectorizingCopyWithAssumedAlignmentILi128EEENS4_14SM90_TMA_STOREES1B_S21_S21_EEEvvEEEEvNT_6ParamsE,"",@"SHT_CUDA_INFO"
	.sectionflags	@""
	.align	4


	//----- nvinfo : EIATTR_CUDA_API_VERSION
	.align		4
        /*0000*/ 	.byte	0x04, 0x37
        /*0002*/ 	.short	(.L_31 - .L_30)
.L_30:
        /*0004*/ 	.word	0x00000082


	//----- nvinfo : EIATTR_KPARAM_INFO
	.align		4
.L_31:
        /*0008*/ 	.byte	0x04, 0x17
        /*000a*/ 	.short	(.L_33 - .L_32)
.L_32:
        /*000c*/ 	.word	0x00000000
        /*0010*/ 	.short	0x0000
        /*0012*/ 	.short	0x0000
        /*0014*/ 	.byte	0x00, 0xf0, 0x01, 0x20


	//----- nvinfo : EIATTR_AT_ENTRY_FRAGMENTS
	.align		4
.L_33:
        /*0018*/ 	.byte	0x04, 0x4f
        /*001a*/ 	.short	(.L_35 - .L_34)


	//   ....[0]....
.L_34:
        /*001c*/ 	.word	0x00000007


	//----- nvinfo : EIATTR_RESERVED_SMEM_USED
	.align		4
.L_35:
        /*0020*/ 	.byte	0x01, 0x41
	.zero		2


	//----- nvinfo : EIATTR_SPARSE_MMA_MASK
	.align		4
        /*0024*/ 	.byte	0x03, 0x50
        /*0026*/ 	.short	0x0000


	//----- nvinfo : EIATTR_TCGEN05_2CTA_USED
	.align		4
        /*0028*/ 	.byte	0x01, 0x52
	.zero		2


	//----- nvinfo : EIATTR_MAXREG_COUNT
	.align		4
        /*002c*/ 	.byte	0x03, 0x1b
        /*002e*/ 	.short	0x00ff


	//----- nvinfo : EIATTR_NUM_BARRIERS
	.align		4
        /*0030*/ 	.byte	0x02, 0x4c
        /*0032*/ 	.byte	0x07
	.zero		1


	//----- nvinfo : EIATTR_EXTERNS
	.align		4
        /*0034*/ 	.byte	0x04, 0x0f
        /*0036*/ 	.short	(.L_37 - .L_36)


	//   ....[0]....
	.align		4
.L_36:
        /*0038*/ 	.word	index@(__assertfail)


	//----- nvinfo : EIATTR_MERCURY_ISA_VERSION
	.align		4
.L_37:
        /*003c*/ 	.byte	0x03, 0x5f
        /*003e*/ 	.short	0x0101


	//----- nvinfo : EIATTR_INT_WARP_WIDE_INSTR_OFFSETS
	.align		4
        /*0040*/ 	.byte	0x04, 0x31
        /*0042*/ 	.short	(.L_39 - .L_38)


	//   ....[0]....
.L_38:
        /*0044*/ 	.word	0x00000cf0


	//   ....[1]....
        /*0048*/ 	.word	0x00000d90


	//   ....[2]....
        /*004c*/ 	.word	0x00004420


	//   ....[3]....
        /*0050*/ 	.word	0x00004440


	//   ....[4]....
        /*0054*/ 	.word	0x00004470


	//   ....[5]....
        /*0058*/ 	.word	0x00004fa0


	//   ....[6]....
        /*005c*/ 	.word	0x00005010


	//   ....[7]....
        /*0060*/ 	.word	0x00005100


	//   ....[8]....
        /*0064*/ 	.word	0x00005180


	//   ....[9]....
        /*0068*/ 	.word	0x00005270


	//   ....[10]....
        /*006c*/ 	.word	0x000052f0


	//   ....[11]....
        /*0070*/ 	.word	0x000053f0


	//   ....[12]....
        /*0074*/ 	.word	0x00005480


	//   ....[13]....
        /*0078*/ 	.word	0x00005580


	//   ....[14]....
        /*007c*/ 	.word	0x00005600


	//   ....[15]....
        /*0080*/ 	.word	0x00005700


	//   ....[16]....
        /*0084*/ 	.word	0x00005780


	//   ....[17]....
        /*0088*/ 	.word	0x00005880


	//   ....[18]....
        /*008c*/ 	.word	0x00005900


	//   ....[19]....
        /*0090*/ 	.word	0x000059f0


	//   ....[20]....
        /*0094*/ 	.word	0x00005a80


	//----- nvinfo : EIATTR_COOP_GROUP_MASK_REGIDS
	.align		4
.L_39:
        /*0098*/ 	.byte	0x04, 0x29
        /*009a*/ 	.short	(.L_41 - .L_40)


	//   ....[0]....
.L_40:
        /*009c*/ 	.word	0xffffffff


	//   ....[1]....
        /*00a0*/ 	.word	0xffffffff


	//   ....[2]....
        /*00a4*/ 	.word	0xffffffff


	//   ....[3]....
        /*00a8*/ 	.word	0xffffffff


	//   ....[4]....
        /*00ac*/ 	.word	0xffffffff


	//   ....[5]....
        /*00b0*/ 	.word	0xffffffff


	//   ....[6]....
        /*00b4*/ 	.word	0xffffffff


	//   ....[7]....
        /*00b8*/ 	.word	0xffffffff


	//   ....[8]....
        /*00bc*/ 	.word	0xffffffff


	//   ....[9]....
        /*00c0*/ 	.word	0xffffffff


	//   ....[10]....
        /*00c4*/ 	.word	0xffffffff


	//   ....[11]....
        /*00c8*/ 	.word	0xffffffff


	//   ....[12]....
        /*00cc*/ 	.word	0xffffffff


	//   ....[13]....
        /*00d0*/ 	.word	0xffffffff


	//----- nvinfo : EIATTR_COOP_GROUP_INSTR_OFFSETS
	.align		4
.L_41:
        /*00d4*/ 	.byte	0x04, 0x28
        /*00d6*/ 	.short	(.L_43 - .L_42)


	//   ....[0]....
.L_42:
        /*00d8*/ 	.word	0x000000b0


	//   ....[1]....
        /*00dc*/ 	.word	0x00000520


	//   ....[2]....
        /*00e0*/ 	.word	0x000006a0


	//   ....[3]....
        /*00e4*/ 	.word	0x00000830


	//   ....[4]....
        /*00e8*/ 	.word	0x00000920


	//   ....[5]....
        /*00ec*/ 	.word	0x00000a80


	//   ....[6]....
        /*00f0*/ 	.word	0x00000bd0


	//   ....[7]....
        /*00f4*/ 	.word	0x00000e10


	//   ....[8]....
        /*00f8*/ 	.word	0x000023c0


	//   ....[9]....
        /*00fc*/ 	.word	0x00003160


	//   ....[10]....
        /*0100*/ 	.word	0x00003630


	//   ....[11]....
        /*0104*/ 	.word	0x00003660


	//   ....[12]....
        /*0108*/ 	.word	0x00004320


	//   ....[13]....
        /*010c*/ 	.word	0x00004530


	//----- nvinfo : EIATTR_VRC_CTA_INIT_COUNT
	.align		4
.L_43:
        /*0110*/ 	.byte	0x02, 0x4a
        /*0112*/ 	.byte	0x80
	.zero		1


	//----- nvinfo : EIATTR_SYSCALL_OFFSETS
	.align		4
        /*0114*/ 	.byte	0x04, 0x46
        /*0116*/ 	.short	(.L_45 - .L_44)


	//   ....[0]....
.L_44:
        /*0118*/ 	.word	0x00006750


	//   ....[1]....
        /*011c*/ 	.word	0x00006840


	//   ....[2]....
        /*0120*/ 	.word	0x00007210


	//   ....[3]....
        /*0124*/ 	.word	0x00008060


	//   ....[4]....
        /*0128*/ 	.word	0x00008e80


	//   ....[5]....
        /*012c*/ 	.word	0x00009cd0


	//   ....[6]....
        /*0130*/ 	.word	0x0000ab30


	//   ....[7]....
        /*0134*/ 	.word	0x0000b9c0


	//   ....[8]....
        /*0138*/ 	.word	0x0000c820


	//   ....[9]....
        /*013c*/ 	.word	0x0000d630


	//----- nvinfo : EIATTR_MBARRIER_INSTR_OFFSETS
	.align		4
.L_45:
        /*0140*/ 	.byte	0x04, 0x39
        /*0142*/ 	.short	(.L_47 - .L_46)


	//   ....[0]....
.L_46:
        /*0144*/ 	.word	0x00000650
        /*0148*/ 	.word	0x000000ff
        /*014c*/ 	.word	0x00000000
        /*0150*/ 	.short	0x0100
        /*0152*/ 	.byte	0x04
	.zero		1


	//   ....[1]....
        /*0154*/ 	.word	0x00000660
        /*0158*/ 	.word	0x000000ff
        /*015c*/ 	.word	0x00000010
        /*0160*/ 	.short	0x0100
        /*0162*/ 	.byte	0x04
	.zero		1


	//   ....[2]....
        /*0164*/ 	.word	0x00000670
        /*0168*/ 	.word	0x000000ff
        /*016c*/ 	.word	0x00000008
        /*0170*/ 	.short	0x0100
        /*0172*/ 	.byte	0x04
	.zero		1


	//   ....[3]....
        /*0174*/ 	.word	0x00000680
        /*0178*/ 	.word	0x000000ff
        /*017c*/ 	.word	0x00000018
        /*0180*/ 	.short	0x0100
        /*0182*/ 	.byte	0x04
	.zero		1


	//   ....[4]....
        /*0184*/ 	.word	0x000007a0
        /*0188*/ 	.word	0x000000ff
        /*018c*/ 	.word	0x00000020
        /*0190*/ 	.short	0x0100
        /*0192*/ 	.byte	0x04
	.zero		1


	//   ....[5]....
        /*0194*/ 	.word	0x000007b0
        /*0198*/ 	.word	0x000000ff
        /*019c*/ 	.word	0x00000040
        /*01a0*/ 	.short	0x0100
        /*01a2*/ 	.byte	0x04
	.zero		1


	//   ....[6]....
        /*01a4*/ 	.word	0x000007c0
        /*01a8*/ 	.word	0x000000ff
        /*01ac*/ 	.word	0x00000028
        /*01b0*/ 	.short	0x0100
        /*01b2*/ 	.byte	0x04
	.zero		1


	//   ....[7]....
        /*01b4*/ 	.word	0x000007d0
        /*01b8*/ 	.word	0x000000ff
        /*01bc*/ 	.word	0x00000048
        /*01c0*/ 	.short	0x0100
        /*01c2*/ 	.byte	0x04
	.zero		1


	//   ....[8]....
        /*01c4*/ 	.word	0x000007e0
        /*01c8*/ 	.word	0x000000ff
        /*01cc*/ 	.word	0x00000030
        /*01d0*/ 	.short	0x0100
        /*01d2*/ 	.byte	0x04
	.zero		1


	//   ....[9]....
        /*01d4*/ 	.word	0x000007f0
        /*01d8*/ 	.word	0x000000ff
        /*01dc*/ 	.word	0x00000050
        /*01e0*/ 	.short	0x0100
        /*01e2*/ 	.byte	0x04
	.zero		1


	//   ....[10]....
        /*01e4*/ 	.word	0x00000800
        /*01e8*/ 	.word	0x000000ff
        /*01ec*/ 	.word	0x00000038
        /*01f0*/ 	.short	0x0100
        /*01f2*/ 	.byte	0x04
	.zero		1


	//   ....[11]....
        /*01f4*/ 	.word	0x00000810
        /*01f8*/ 	.word	0x000000ff
        /*01fc*/ 	.word	0x00000058
        /*0200*/ 	.short	0x0100
        /*0202*/ 	.byte	0x04
	.zero		1


	//   ....[12]....
        /*0204*/ 	.word	0x000008f0
        /*0208*/ 	.word	0x000000ff
        /*020c*/ 	.word	0x00000060
        /*0210*/ 	.short	0x0100
        /*0212*/ 	.byte	0x06
	.zero		1


	//   ....[13]....
        /*0214*/ 	.word	0x00000900
        /*0218*/ 	.word	0x000000ff
        /*021c*/ 	.word	0x00000068
        /*0220*/ 	.short	0x0100
        /*0222*/ 	.byte	0x06
	.zero		1


	//   ....[14]....
        /*0224*/ 	.word	0x00000a30
        /*0228*/ 	.word	0x000000ff
        /*022c*/ 	.word	0x00000070
        /*0230*/ 	.short	0x0100
        /*0232*/ 	.byte	0x06
	.zero		1


	//   ....[15]....
        /*0234*/ 	.word	0x00000a40
        /*0238*/ 	.word	0x000000ff
        /*023c*/ 	.word	0x00000080
        /*0240*/ 	.short	0x0100
        /*0242*/ 	.byte	0x06
	.zero		1


	//   ....[16]....
        /*0244*/ 	.word	0x00000a50
        /*0248*/ 	.word	0x000000ff
        /*024c*/ 	.word	0x00000078
        /*0250*/ 	.short	0x0100
        /*0252*/ 	.byte	0x06
	.zero		1


	//   ....[17]....
        /*0254*/ 	.word	0x00000a60
        /*0258*/ 	.word	0x000000ff
        /*025c*/ 	.word	0x00000088
        /*0260*/ 	.short	0x0100
        /*0262*/ 	.byte	0x06
	.zero		1


	//   ....[18]....
        /*0264*/ 	.word	0x00000b80
        /*0268*/ 	.word	0x000000ff
        /*026c*/ 	.word	0x00000090
        /*0270*/ 	.short	0x0100
        /*0272*/ 	.byte	0x04
	.zero		1


	//   ....[19]....
        /*0274*/ 	.word	0x00000b90
        /*0278*/ 	.word	0x000000ff
        /*027c*/ 	.word	0x000000a0
        /*0280*/ 	.short	0x0100
        /*0282*/ 	.byte	0x04
	.zero		1


	//   ....[20]....
        /*0284*/ 	.word	0x00000ba0
        /*0288*/ 	.word	0x000000ff
        /*028c*/ 	.word	0x00000098
        /*0290*/ 	.short	0x0100
        /*0292*/ 	.byte	0x04
	.zero		1


	//   ....[21]....
        /*0294*/ 	.word	0x00000bb0
        /*0298*/ 	.word	0x000000ff
        /*029c*/ 	.word	0x000000a8
        /*02a0*/ 	.short	0x0100
        /*02a2*/ 	.byte	0x04
	.zero		1


	//   ....[22]....
        /*02a4*/ 	.word	0x00000ca0
        /*02a8*/ 	.word	0x000000ff
        /*02ac*/ 	.word	0x000000b0
        /*02b0*/ 	.short	0x0100
        /*02b2*/ 	.byte	0x04
	.zero		1


	//   ....[23]....
        /*02b4*/ 	.word	0x00000cb0
        /*02b8*/ 	.word	0x000000ff
        /*02bc*/ 	.word	0x000000c0
        /*02c0*/ 	.short	0x0100
        /*02c2*/ 	.byte	0x04
	.zero		1


	//   ....[24]....
        /*02c4*/ 	.word	0x00000cc0
        /*02c8*/ 	.word	0x000000ff
        /*02cc*/ 	.word	0x000000b8
        /*02d0*/ 	.short	0x0100
        /*02d2*/ 	.byte	0x04
	.zero		1


	//   ....[25]....
        /*02d4*/ 	.word	0x00000cd0
        /*02d8*/ 	.word	0x000000ff
        /*02dc*/ 	.word	0x000000c8
        /*02e0*/ 	.short	0x0100
        /*02e2*/ 	.byte	0x04
	.zero		1


	//   ....[26]....
        /*02e4*/ 	.word	0x00000dd0
        /*02e8*/ 	.word	0x000000ff
        /*02ec*/ 	.word	0x000000d0
        /*02f0*/ 	.short	0x0100
        /*02f2*/ 	.byte	0x06
	.zero		1


	//   ....[27]....
        /*02f4*/ 	.word	0x000019a0
        /*02f8*/ 	.word	0x00000003
        /*02fc*/ 	.word	0x000000c0
        /*0300*/ 	.short	0x010a
        /*0302*/ 	.byte	0xff
	.zero		1


	//   ....[28]....
        /*0304*/ 	.word	0x000019d0
        /*0308*/ 	.word	0x00000003
        /*030c*/ 	.word	0x000000b0
        /*0310*/ 	.short	0x0101
        /*0312*/ 	.byte	0xff
	.zero		1


	//   ....[29]....
        /*0314*/ 	.word	0x00001a90
        /*0318*/ 	.word	0x000000ff
        /*031c*/ 	.word	0x00000010
        /*0320*/ 	.short	0x010a
        /*0322*/ 	.byte	0x04
	.zero		1


	//   ....[30]....
        /*0324*/ 	.word	0x00001b60
        /*0328*/ 	.word	0x000000ff
        /*032c*/ 	.word	0x00000010
        /*0330*/ 	.short	0x010a
        /*0332*/ 	.byte	0x05
	.zero		1


	//   ....[31]....
        /*0334*/ 	.word	0x00001cc0
        /*0338*/ 	.word	0x000000ff
        /*033c*/ 	.word	0x00000010
        /*0340*/ 	.short	0x010a
        /*0342*/ 	.byte	0x04
	.zero		1


	//   ....[32]....
        /*0344*/ 	.word	0x00001f50
        /*0348*/ 	.word	0x000000ff
        /*034c*/ 	.word	0x00000068
        /*0350*/ 	.short	0x0101
        /*0352*/ 	.byte	0x15
	.zero		1


	//   ....[33]....
        /*0354*/ 	.word	0x00001f70
        /*0358*/ 	.word	0x000000ff
        /*035c*/ 	.word	0x00000010
        /*0360*/ 	.short	0x010a
        /*0362*/ 	.byte	0x04
	.zero		1


	//   ....[34]....
        /*0364*/ 	.word	0x00001ff0
        /*0368*/ 	.word	0x000000ff
        /*036c*/ 	.word	0x00000010
        /*0370*/ 	.short	0x010a
        /*0372*/ 	.byte	0x06
	.zero		1


	//   ....[35]....
        /*0374*/ 	.word	0x00002130
        /*0378*/ 	.word	0x000000ff
        /*037c*/ 	.word	0x00000010
        /*0380*/ 	.short	0x010a
        /*0382*/ 	.byte	0x04
	.zero		1


	//   ....[36]....
        /*0384*/ 	.word	0x000023f0
        /*0388*/ 	.word	0x00000003
        /*038c*/ 	.word	0x00000070
        /*0390*/ 	.short	0x010a
        /*0392*/ 	.byte	0xff
	.zero		1


	//   ....[37]....
        /*0394*/ 	.word	0x00002540
        /*0398*/ 	.word	0x00000000
        /*039c*/ 	.word	0x00000000
        /*03a0*/ 	.short	0x0101
        /*03a2*/ 	.byte	0xff
	.zero		1


	//   ....[38]....
        /*03a4*/ 	.word	0x00002b00
        /*03a8*/ 	.word	0x000000ff
        /*03ac*/ 	.word	0x00000000
        /*03b0*/ 	.short	0x010a
        /*03b2*/ 	.byte	0x04
	.zero		1


	//   ....[39]....
        /*03b4*/ 	.word	0x00002ba0
        /*03b8*/ 	.word	0x00000000
        /*03bc*/ 	.word	0x00000000
        /*03c0*/ 	.short	0x010a
        /*03c2*/ 	.byte	0xff
	.zero		1


	//   ....[40]....
        /*03c4*/ 	.word	0x00002cc0
        /*03c8*/ 	.word	0x00000000
        /*03cc*/ 	.word	0x000000b0
        /*03d0*/ 	.short	0x010a
        /*03d2*/ 	.byte	0xff
	.zero		1


	//   ....[41]....
        /*03d4*/ 	.word	0x00002d30
        /*03d8*/ 	.word	0x00000004
        /*03dc*/ 	.word	0x00000000
        /*03e0*/ 	.short	0x0101
        /*03e2*/ 	.byte	0xff
	.zero		1


	//   ....[42]....
        /*03e4*/ 	.word	0x00002d50
        /*03e8*/ 	.word	0x000000ff
        /*03ec*/ 	.word	0x00000080
        /*03f0*/ 	.short	0x010a
        /*03f2*/ 	.byte	0x04
	.zero		1


	//   ....[43]....
        /*03f4*/ 	.word	0x00002e70
        /*03f8*/ 	.word	0x00000000
        /*03fc*/ 	.word	0x00000070
        /*0400*/ 	.short	0x010a
        /*0402*/ 	.byte	0xff
	.zero		1


	//   ....[44]....
        /*0404*/ 	.word	0x00002f70
        /*0408*/ 	.word	0x00000000
        /*040c*/ 	.word	0x00000000
        /*0410*/ 	.short	0x0101
        /*0412*/ 	.byte	0xff
	.zero		1


	//   ....[45]....
        /*0414*/ 	.word	0x00003000
        /*0418*/ 	.word	0x000000ff
        /*041c*/ 	.word	0x00000080
        /*0420*/ 	.short	0x0106
        /*0422*/ 	.byte	0x04
	.zero		1


	//   ....[46]....
        /*0424*/ 	.word	0x00003020
        /*0428*/ 	.word	0x000000ff
        /*042c*/ 	.word	0x00000080
        /*0430*/ 	.short	0x010a
        /*0432*/ 	.byte	0x04
	.zero		1


	//   ....[47]....
        /*0434*/ 	.word	0x000030b0
        /*0438*/ 	.word	0x000000ff
        /*043c*/ 	.word	0x00000080
        /*0440*/ 	.short	0x0106
        /*0442*/ 	.byte	0x07
	.zero		1


	//   ....[48]....
        /*0444*/ 	.word	0x000030f0
        /*0448*/ 	.word	0x00000000
        /*044c*/ 	.word	0x00000080
        /*0450*/ 	.short	0x010a
        /*0452*/ 	.byte	0xff
	.zero		1


	//   ....[49]....
        /*0454*/ 	.word	0x00003330
        /*0458*/ 	.word	0x000000ff
        /*045c*/ 	.word	0x00000008
        /*0460*/ 	.short	0x010a
        /*0462*/ 	.byte	0x05
	.zero		1


	//   ....[50]....
        /*0464*/ 	.word	0x00003350
        /*0468*/ 	.word	0x000000ff
        /*046c*/ 	.word	0x00000008
        /*0470*/ 	.short	0x010a
        /*0472*/ 	.byte	0x05
	.zero		1


	//   ....[51]....
        /*0474*/ 	.word	0x000034e0
        /*0478*/ 	.word	0x000000ff
        /*047c*/ 	.word	0x00000008
        /*0480*/ 	.short	0x010a
        /*0482*/ 	.byte	0x05
	.zero		1


	//   ....[52]....
        /*0484*/ 	.word	0x00003500
        /*0488*/ 	.word	0x000000ff
        /*048c*/ 	.word	0x00000008
        /*0490*/ 	.short	0x010a
        /*0492*/ 	.byte	0x05
	.zero		1


	//   ....[53]....
        /*0494*/ 	.word	0x000035c0
        /*0498*/ 	.word	0x000000ff
        /*049c*/ 	.word	0x00000000
        /*04a0*/ 	.short	0x0101
        /*04a2*/ 	.byte	0x04
	.zero		1


	//   ....[54]....
        /*04a4*/ 	.word	0x00003980
        /*04a8*/ 	.word	0x00000000
        /*04ac*/ 	.word	0x00000070
        /*04b0*/ 	.short	0x010a
        /*04b2*/ 	.byte	0xff
	.zero		1


	//   ....[55]....
        /*04b4*/ 	.word	0x00003a40
        /*04b8*/ 	.word	0x00000000
        /*04bc*/ 	.word	0x00000000
        /*04c0*/ 	.short	0x0101
        /*04c2*/ 	.byte	0xff
	.zero		1


	//   ....[56]....
        /*04c4*/ 	.word	0x00003b00
        /*04c8*/ 	.word	0x000000ff
        /*04cc*/ 	.word	0x00000000
        /*04d0*/ 	.short	0x010a
        /*04d2*/ 	.byte	0x04
	.zero		1


	//   ....[57]....
        /*04d4*/ 	.word	0x00003b10
        /*04d8*/ 	.word	0x000000ff
        /*04dc*/ 	.word	0x000000a0
        /*04e0*/ 	.short	0x010a
        /*04e2*/ 	.byte	0x2e
	.zero		1


	//   ....[58]....
        /*04e4*/ 	.word	0x00003bc0
        /*04e8*/ 	.word	0x000000ff
        /*04ec*/ 	.word	0x00000000
        /*04f0*/ 	.short	0x010a
        /*04f2*/ 	.byte	0x07
	.zero		1


	//   ....[59]....
        /*04f4*/ 	.word	0x00003cf0
        /*04f8*/ 	.word	0x000000ff
        /*04fc*/ 	.word	0x00000000
        /*0500*/ 	.short	0x010a
        /*0502*/ 	.byte	0x04
	.zero		1


	//   ....[60]....
        /*0504*/ 	.word	0x00004130
        /*0508*/ 	.word	0x000000ff
        /*050c*/ 	.word	0x00000000
        /*0510*/ 	.short	0x010a
        /*0512*/ 	.byte	0x04
	.zero		1


	//   ....[61]....
        /*0514*/ 	.word	0x000041d0
        /*0518*/ 	.word	0x00000000
        /*051c*/ 	.word	0x00000000
        /*0520*/ 	.short	0x010a
        /*0522*/ 	.byte	0xff
	.zero		1


	//   ....[62]....
        /*0524*/ 	.word	0x00004210
        /*0528*/ 	.word	0x00000000
        /*052c*/ 	.word	0x00000000
        /*0530*/ 	.short	0x010a
        /*0532*/ 	.byte	0xff
	.zero		1


	//   ....[63]....
        /*0534*/ 	.word	0x00004280
        /*0538*/ 	.word	0x000000ff
        /*053c*/ 	.word	0x00000000
        /*0540*/ 	.short	0x0101
        /*0542*/ 	.byte	0x04
	.zero		1


	//   ....[64]....
        /*0544*/ 	.word	0x000042c0
        /*0548*/ 	.word	0x000000ff
        /*054c*/ 	.word	0x000000d0
        /*0550*/ 	.short	0x010a
        /*0552*/ 	.byte	0x29
	.zero		1


	//   ....[65]....
        /*0554*/ 	.word	0x00004310
        /*0558*/ 	.word	0x000000ff
        /*055c*/ 	.word	0x00000000
        /*0560*/ 	.short	0x0101
        /*0562*/ 	.byte	0x04
	.zero		1


	//   ....[66]....
        /*0564*/ 	.word	0x00004790
        /*0568*/ 	.word	0x0000000c
        /*056c*/ 	.word	0x00000070
        /*0570*/ 	.short	0x010a
        /*0572*/ 	.byte	0xff
	.zero		1


	//   ....[67]....
        /*0574*/ 	.word	0x00004900
        /*0578*/ 	.word	0x00000000
        /*057c*/ 	.word	0x00000000
        /*0580*/ 	.short	0x0101
        /*0582*/ 	.byte	0xff
	.zero		1


	//   ....[68]....
        /*0584*/ 	.word	0x00004da0
        /*0588*/ 	.word	0x000000ff
        /*058c*/ 	.word	0x00000068
        /*0590*/ 	.short	0x010a
        /*0592*/ 	.byte	0x15
	.zero		1


	//   ....[69]....
        /*0594*/ 	.word	0x00004f20
        /*0598*/ 	.word	0x000000ff
        /*059c*/ 	.word	0x00000040
        /*05a0*/ 	.short	0x010a
        /*05a2*/ 	.byte	0x15
	.zero		1


	//   ....[70]....
        /*05a4*/ 	.word	0x000050a0
        /*05a8*/ 	.word	0x000000ff
        /*05ac*/ 	.word	0x00000020
        /*05b0*/ 	.short	0x010b
        /*05b2*/ 	.byte	0x15
	.zero		1


	//   ....[71]....
        /*05b4*/ 	.word	0x000050b0
        /*05b8*/ 	.word	0x000000ff
        /*05bc*/ 	.word	0x00000000
        /*05c0*/ 	.short	0x0101
        /*05c2*/ 	.byte	0x06
	.zero		1


	//   ....[72]....
        /*05c4*/ 	.word	0x000050d0
        /*05c8*/ 	.word	0x000000ff
        /*05cc*/ 	.word	0x00000048
        /*05d0*/ 	.short	0x010a
        /*05d2*/ 	.byte	0x15
	.zero		1


	//   ....[73]....
        /*05d4*/ 	.word	0x00005210
        /*05d8*/ 	.word	0x000000ff
        /*05dc*/ 	.word	0x00000028
        /*05e0*/ 	.short	0x010b
        /*05e2*/ 	.byte	0x15
	.zero		1


	//   ....[74]....
        /*05e4*/ 	.word	0x00005220
        /*05e8*/ 	.word	0x000000ff
        /*05ec*/ 	.word	0x00000000
        /*05f0*/ 	.short	0x0101
        /*05f2*/ 	.byte	0x07
	.zero		1


	//   ....[75]....
        /*05f4*/ 	.word	0x00005240
        /*05f8*/ 	.word	0x000000ff
        /*05fc*/ 	.word	0x00000050
        /*0600*/ 	.short	0x010a
        /*0602*/ 	.byte	0x15
	.zero		1


	//   ....[76]....
        /*0604*/ 	.word	0x00005390
        /*0608*/ 	.word	0x000000ff
        /*060c*/ 	.word	0x00000030
        /*0610*/ 	.short	0x010b
        /*0612*/ 	.byte	0x15
	.zero		1


	//   ....[77]....
        /*0614*/ 	.word	0x000053a0
        /*0618*/ 	.word	0x000000ff
        /*061c*/ 	.word	0x00000000
        /*0620*/ 	.short	0x0101
        /*0622*/ 	.byte	0x1d
	.zero		1


	//   ....[78]....
        /*0624*/ 	.word	0x000053c0
        /*0628*/ 	.word	0x000000ff
        /*062c*/ 	.word	0x00000058
        /*0630*/ 	.short	0x010a
        /*0632*/ 	.byte	0x15
	.zero		1


	//   ....[79]....
        /*0634*/ 	.word	0x00005530
        /*0638*/ 	.word	0x000000ff
        /*063c*/ 	.word	0x00000038
        /*0640*/ 	.short	0x010b
        /*0642*/ 	.byte	0x15
	.zero		1


	//   ....[80]....
        /*0644*/ 	.word	0x00005540
        /*0648*/ 	.word	0x000000ff
        /*064c*/ 	.word	0x00000000
        /*0650*/ 	.short	0x0101
        /*0652*/ 	.byte	0x18
	.zero		1


	//   ....[81]....
        /*0654*/ 	.word	0x00005550
        /*0658*/ 	.word	0x000000ff
        /*065c*/ 	.word	0x00000040
        /*0660*/ 	.short	0x010a
        /*0662*/ 	.byte	0x15
	.zero		1


	//   ....[82]....
        /*0664*/ 	.word	0x000056b0
        /*0668*/ 	.word	0x000000ff
        /*066c*/ 	.word	0x00000020
        /*0670*/ 	.short	0x010b
        /*0672*/ 	.byte	0x15
	.zero		1


	//   ....[83]....
        /*0674*/ 	.word	0x000056c0
        /*0678*/ 	.word	0x000000ff
        /*067c*/ 	.word	0x00000000
        /*0680*/ 	.short	0x0101
        /*0682*/ 	.byte	0x06
	.zero		1


	//   ....[84]....
        /*0684*/ 	.word	0x000056d0
        /*0688*/ 	.word	0x000000ff
        /*068c*/ 	.word	0x00000048
        /*0690*/ 	.short	0x010a
        /*0692*/ 	.byte	0x15
	.zero		1


	//   ....[85]....
        /*0694*/ 	.word	0x00005830
        /*0698*/ 	.word	0x000000ff
        /*069c*/ 	.word	0x00000028
        /*06a0*/ 	.short	0x010b
        /*06a2*/ 	.byte	0x15
	.zero		1


	//   ....[86]....
        /*06a4*/ 	.word	0x00005840
        /*06a8*/ 	.word	0x000000ff
        /*06ac*/ 	.word	0x00000000
        /*06b0*/ 	.short	0x0101
        /*06b2*/ 	.byte	0x07
	.zero		1


	//   ....[87]....
        /*06b4*/ 	.word	0x00005850
        /*06b8*/ 	.word	0x000000ff
        /*06bc*/ 	.word	0x00000050
        /*06c0*/ 	.short	0x010a
        /*06c2*/ 	.byte	0x15
	.zero		1


	//   ....[88]....
        /*06c4*/ 	.word	0x000059a0
        /*06c8*/ 	.word	0x000000ff
        /*06cc*/ 	.word	0x00000030
        /*06d0*/ 	.short	0x010b
        /*06d2*/ 	.byte	0x15
	.zero		1


	//   ....[89]....
        /*06d4*/ 	.word	0x000059b0
        /*06d8*/ 	.word	0x000000ff
        /*06dc*/ 	.word	0x00000000
        /*06e0*/ 	.short	0x0101
        /*06e2*/ 	.byte	0x1d
	.zero		1


	//   ....[90]....
        /*06e4*/ 	.word	0x000059c0
        /*06e8*/ 	.word	0x000000ff
        /*06ec*/ 	.word	0x00000058
        /*06f0*/ 	.short	0x010a
        /*06f2*/ 	.byte	0x15
	.zero		1


	//   ....[91]....
        /*06f4*/ 	.word	0x00005bb0
        /*06f8*/ 	.word	0x000000ff
        /*06fc*/ 	.word	0x00000038
        /*0700*/ 	.short	0x010b
        /*0702*/ 	.byte	0x15
	.zero		1


	//   ....[92]....
        /*0704*/ 	.word	0x00005bc0
        /*0708*/ 	.word	0x000000ff
        /*070c*/ 	.word	0x00000000
        /*0710*/ 	.short	0x0101
        /*0712*/ 	.byte	0x18
	.zero		1


	//   ....[93]....
        /*0714*/ 	.word	0x00005be0
        /*0718*/ 	.word	0x000000ff
        /*071c*/ 	.word	0x00000040
        /*0720*/ 	.short	0x010a
        /*0722*/ 	.byte	0x15
	.zero		1


	//   ....[94]....
        /*0724*/ 	.word	0x00005c00
        /*0728*/ 	.word	0x000000ff
        /*072c*/ 	.word	0x00000048
        /*0730*/ 	.short	0x010a
        /*0732*/ 	.byte	0x15
	.zero		1


	//   ....[95]....
        /*0734*/ 	.word	0x00005c20
        /*0738*/ 	.word	0x000000ff
        /*073c*/ 	.word	0x00000050
        /*0740*/ 	.short	0x010a
        /*0742*/ 	.byte	0x15
	.zero		1


	//   ....[96]....
        /*0744*/ 	.word	0x00005c70
        /*0748*/ 	.word	0x00000002
        /*074c*/ 	.word	0x00000058
        /*0750*/ 	.short	0x010a
        /*0752*/ 	.byte	0xff
	.zero		1


	//   ....[97]....
        /*0754*/ 	.word	0x00005fc0
        /*0758*/ 	.word	0x00000000
        /*075c*/ 	.word	0x00000070
        /*0760*/ 	.short	0x010a
        /*0762*/ 	.byte	0xff
	.zero		1


	//   ....[98]....
        /*0764*/ 	.word	0x00006090
        /*0768*/ 	.word	0x00000000
        /*076c*/ 	.word	0x00000000
        /*0770*/ 	.short	0x0101
        /*0772*/ 	.byte	0xff
	.zero		1


	//   ....[99]....
        /*0774*/ 	.word	0x00006d30
        /*0778*/ 	.word	0x000000ff
        /*077c*/ 	.word	0x00000020
        /*0780*/ 	.short	0x010a
        /*0782*/ 	.byte	0x2b
	.zero		1


	//   ....[100]....
        /*0784*/ 	.word	0x00006e10
        /*0788*/ 	.word	0x00000074
        /*078c*/ 	.word	0x00000090
        /*0790*/ 	.short	0x010a
        /*0792*/ 	.byte	0xff
	.zero		1


	//   ....[101]....
        /*0794*/ 	.word	0x00006fc0
        /*0798*/ 	.word	0x000000ff
        /*079c*/ 	.word	0x00000020
        /*07a0*/ 	.short	0x010a
        /*07a2*/ 	.byte	0x2b
	.zero		1


	//   ....[102]....
        /*07a4*/ 	.word	0x000070f0
        /*07a8*/ 	.word	0x00000074
        /*07ac*/ 	.word	0x00000090
        /*07b0*/ 	.short	0x010a
        /*07b2*/ 	.byte	0xff
	.zero		1


	//   ....[103]....
        /*07b4*/ 	.word	0x00007d00
        /*07b8*/ 	.word	0x00000000
        /*07bc*/ 	.word	0x00000000
        /*07c0*/ 	.short	0x0101
        /*07c2*/ 	.byte	0xff
	.zero		1


	//   ....[104]....
        /*07c4*/ 	.word	0x00007d10
        /*07c8*/ 	.word	0x00000003
        /*07cc*/ 	.word	0x00000020
        /*07d0*/ 	.short	0x010a
        /*07d2*/ 	.byte	0xff
	.zero		1


	//   ....[105]....
        /*07d4*/ 	.word	0x00007df0
        /*07d8*/ 	.word	0x00000003
        /*07dc*/ 	.word	0x00000020
        /*07e0*/ 	.short	0x010a
        /*07e2*/ 	.byte	0xff
	.zero		1


	//   ....[106]....
        /*07e4*/ 	.word	0x00008b20
        /*07e8*/ 	.word	0x00000079
        /*07ec*/ 	.word	0x00000000
        /*07f0*/ 	.short	0x0101
        /*07f2*/ 	.byte	0xff
	.zero		1


	//   ....[107]....
        /*07f4*/ 	.word	0x00008b40
        /*07f8*/ 	.word	0x0000007b
        /*07fc*/ 	.word	0x00000020
        /*0800*/ 	.short	0x010a
        /*0802*/ 	.byte	0xff
	.zero		1


	//   ....[108]....
        /*0804*/ 	.word	0x00008c10
        /*0808*/ 	.word	0x0000007b
        /*080c*/ 	.word	0x00000020
        /*0810*/ 	.short	0x010a
        /*0812*/ 	.byte	0xff
	.zero		1


	//   ....[109]....
        /*0814*/ 	.word	0x00009940
        /*0818*/ 	.word	0x00000079
        /*081c*/ 	.word	0x00000000
        /*0820*/ 	.short	0x0101
        /*0822*/ 	.byte	0xff
	.zero		1


	//   ....[110]....
        /*0824*/ 	.word	0x00009960
        /*0828*/ 	.word	0x0000007b
        /*082c*/ 	.word	0x00000020
        /*0830*/ 	.short	0x010a
        /*0832*/ 	.byte	0xff
	.zero		1


	//   ....[111]....
        /*0834*/ 	.word	0x00009a40
        /*0838*/ 	.word	0x0000007b
        /*083c*/ 	.word	0x00000020
        /*0840*/ 	.short	0x010a
        /*0842*/ 	.byte	0xff
	.zero		1


	//   ....[112]....
        /*0844*/ 	.word	0x0000a790
        /*0848*/ 	.word	0x0000007b
        /*084c*/ 	.word	0x00000000
        /*0850*/ 	.short	0x0101
        /*0852*/ 	.byte	0xff
	.zero		1


	//   ....[113]....
        /*0854*/ 	.word	0x0000a7b0
        /*0858*/ 	.word	0x0000007c
        /*085c*/ 	.word	0x00000020
        /*0860*/ 	.short	0x010a
        /*0862*/ 	.byte	0xff
	.zero		1


	//   ....[114]....
        /*0864*/ 	.word	0x0000a880
        /*0868*/ 	.word	0x0000007c
        /*086c*/ 	.word	0x00000020
        /*0870*/ 	.short	0x010a
        /*0872*/ 	.byte	0xff
	.zero		1


	//   ....[115]....
        /*0874*/ 	.word	0x0000b620
        /*0878*/ 	.word	0x00000032
        /*087c*/ 	.word	0x00000000
        /*0880*/ 	.short	0x0101
        /*0882*/ 	.byte	0xff
	.zero		1


	//   ....[116]....
        /*0884*/ 	.word	0x0000b640
        /*0888*/ 	.word	0x00000028
        /*088c*/ 	.word	0x00000020
        /*0890*/ 	.short	0x010a
        /*0892*/ 	.byte	0xff
	.zero		1


	//   ....[117]....
        /*0894*/ 	.word	0x0000b710
        /*0898*/ 	.word	0x00000028
        /*089c*/ 	.word	0x00000020
        /*08a0*/ 	.short	0x010a
        /*08a2*/ 	.byte	0xff
	.zero		1


	//   ....[118]....
        /*08a4*/ 	.word	0x0000c480
        /*08a8*/ 	.word	0x0000002e
        /*08ac*/ 	.word	0x00000000
        /*08b0*/ 	.short	0x0101
        /*08b2*/ 	.byte	0xff
	.zero		1


	//   ....[119]....
        /*08b4*/ 	.word	0x0000c4a0
        /*08b8*/ 	.word	0x00000000
        /*08bc*/ 	.word	0x00000020
        /*08c0*/ 	.short	0x010a
        /*08c2*/ 	.byte	0xff
	.zero		1


	//   ....[120]....
        /*08c4*/ 	.word	0x0000c570
        /*08c8*/ 	.word	0x00000000
        /*08cc*/ 	.word	0x00000020
        /*08d0*/ 	.short	0x010a
        /*08d2*/ 	.byte	0xff
	.zero		1


	//   ....[121]....
        /*08d4*/ 	.word	0x0000d2e0
        /*08d8*/ 	.word	0x0000002e
        /*08dc*/ 	.word	0x00000000
        /*08e0*/ 	.short	0x0101
        /*08e2*/ 	.byte	0xff
	.zero		1


	//   ....[122]....
        /*08e4*/ 	.word	0x0000d300
        /*08e8*/ 	.word	0x00000000
        /*08ec*/ 	.word	0x00000020
        /*08f0*/ 	.short	0x010a
        /*08f2*/ 	.byte	0xff
	.zero		1


	//   ....[123]....
        /*08f4*/ 	.word	0x0000d3d0
        /*08f8*/ 	.word	0x00000000
        /*08fc*/ 	.word	0x00000020
        /*0900*/ 	.short	0x010a
        /*0902*/ 	.byte	0xff
	.zero		1


	//   ....[124]....
        /*0904*/ 	.word	0x0000d760
        /*0908*/ 	.word	0x00000074
        /*090c*/ 	.word	0x00000000
        /*0910*/ 	.short	0x0101
        /*0912*/ 	.byte	0xff
	.zero		1


	//   ....[125]....
        /*0914*/ 	.word	0x0000e140
        /*0918*/ 	.word	0x00000000
        /*091c*/ 	.word	0x00000000
        /*0920*/ 	.short	0x0101
        /*0922*/ 	.byte	0xff
	.zero		1


	//   ....[126]....
        /*0924*/ 	.word	0x0000e3f0
        /*0928*/ 	.word	0x000000ff
        /*092c*/ 	.word	0x00000000
        /*0930*/ 	.short	0x0101
        /*0932*/ 	.byte	0x04
	.zero		1


	//   ....[127]....
        /*0934*/ 	.word	0x0000e410
        /*0938*/ 	.word	0x00000003
        /*093c*/ 	.word	0x000000c0
        /*0940*/ 	.short	0x010a
        /*0942*/ 	.byte	0xff
	.zero		1


	//   ....[128]....
        /*0944*/ 	.word	0x0000e470
        /*0948*/ 	.word	0x00000000
        /*094c*/ 	.word	0x00000010
        /*0950*/ 	.short	0x010a
        /*0952*/ 	.byte	0xff
	.zero		1


	//   ....[129]....
        /*0954*/ 	.word	0x0000e4d0
        /*0958*/ 	.word	0x00000000
        /*095c*/ 	.word	0x00000010
        /*0960*/ 	.short	0x010a
        /*0962*/ 	.byte	0xff
	.zero		1


	//   ....[130]....
        /*0964*/ 	.word	0x0000e520
        /*0968*/ 	.word	0x00000003
        /*096c*/ 	.word	0x00000070
        /*0970*/ 	.short	0x010a
        /*0972*/ 	.byte	0xff
	.zero		1


	//   ....[131]....
        /*0974*/ 	.word	0x0000e580
        /*0978*/ 	.word	0x00000000
        /*097c*/ 	.word	0x00000000
        /*0980*/ 	.short	0x010a
        /*0982*/ 	.byte	0xff
	.zero		1


	//   ....[132]....
        /*0984*/ 	.word	0x0000e5d0
        /*0988*/ 	.word	0x00000000
        /*098c*/ 	.word	0x000000b0
        /*0990*/ 	.short	0x010a
        /*0992*/ 	.byte	0xff
	.zero		1


	//   ....[133]....
        /*0994*/ 	.word	0x0000e630
        /*0998*/ 	.word	0x00000000
        /*099c*/ 	.word	0x00000080
        /*09a0*/ 	.short	0x010a
        /*09a2*/ 	.byte	0xff
	.zero		1


	//   ....[134]....
        /*09a4*/ 	.word	0x0000e680
        /*09a8*/ 	.word	0x00000000
        /*09ac*/ 	.word	0x00000070
        /*09b0*/ 	.short	0x010a
        /*09b2*/ 	.byte	0xff
	.zero		1


	//   ....[135]....
        /*09b4*/ 	.word	0x0000e6e0
        /*09b8*/ 	.word	0x00000000
        /*09bc*/ 	.word	0x00000080
        /*09c0*/ 	.short	0x010a
        /*09c2*/ 	.byte	0xff
	.zero		1


	//   ....[136]....
        /*09c4*/ 	.word	0x0000e740
        /*09c8*/ 	.word	0x00000005
        /*09cc*/ 	.word	0x00000008
        /*09d0*/ 	.short	0x010a
        /*09d2*/ 	.byte	0xff
	.zero		1


	//   ....[137]....
        /*09d4*/ 	.word	0x0000e820
        /*09d8*/ 	.word	0x00000003
        /*09dc*/ 	.word	0x00000008
        /*09e0*/ 	.short	0x010a
        /*09e2*/ 	.byte	0xff
	.zero		1


	//   ....[138]....
        /*09e4*/ 	.word	0x0000e870
        /*09e8*/ 	.word	0x00000000
        /*09ec*/ 	.word	0x00000070
        /*09f0*/ 	.short	0x010a
        /*09f2*/ 	.byte	0xff
	.zero		1


	//   ....[139]....
        /*09f4*/ 	.word	0x0000e8d0
        /*09f8*/ 	.word	0x00000000
        /*09fc*/ 	.word	0x000000a0
        /*0a00*/ 	.short	0x010a
        /*0a02*/ 	.byte	0xff
	.zero		1


	//   ....[140]....
        /*0a04*/ 	.word	0x0000e930
        /*0a08*/ 	.word	0x00000000
        /*0a0c*/ 	.word	0x00000000
        /*0a10*/ 	.short	0x010a
        /*0a12*/ 	.byte	0xff
	.zero		1


	//   ....[141]....
        /*0a14*/ 	.word	0x0000e990
        /*0a18*/ 	.word	0x00000000
        /*0a1c*/ 	.word	0x00000000
        /*0a20*/ 	.short	0x010a
        /*0a22*/ 	.byte	0xff
	.zero		1


	//   ....[142]....
        /*0a24*/ 	.word	0x0000e9f0
        /*0a28*/ 	.word	0x00000000
        /*0a2c*/ 	.word	0x000000d0
        /*0a30*/ 	.short	0x010a
        /*0a32*/ 	.byte	0xff
	.zero		1


	//   ....[143]....
        /*0a34*/ 	.word	0x0000ea40
        /*0a38*/ 	.word	0x0000000c
        /*0a3c*/ 	.word	0x00000070
        /*0a40*/ 	.short	0x010a
        /*0a42*/ 	.byte	0xff
	.zero		1


	//   ....[144]....
        /*0a44*/ 	.word	0x0000eaa0
        /*0a48*/ 	.word	0x00000000
        /*0a4c*/ 	.word	0x00000068
        /*0a50*/ 	.short	0x010a
        /*0a52*/ 	.byte	0xff
	.zero		1


	//   ....[145]....
        /*0a54*/ 	.word	0x0000eb00
        /*0a58*/ 	.word	0x00000009
        /*0a5c*/ 	.word	0x00000040
        /*0a60*/ 	.short	0x010a
        /*0a62*/ 	.byte	0xff
	.zero		1


	//   ....[146]....
        /*0a64*/ 	.word	0x0000eb60
        /*0a68*/ 	.word	0x00000009
        /*0a6c*/ 	.word	0x00000048
        /*0a70*/ 	.short	0x010a
        /*0a72*/ 	.byte	0xff
	.zero		1


	//   ....[147]....
        /*0a74*/ 	.word	0x0000ebc0
        /*0a78*/ 	.word	0x00000009
        /*0a7c*/ 	.word	0x00000050
        /*0a80*/ 	.short	0x010a
        /*0a82*/ 	.byte	0xff
	.zero		1


	//   ....[148]....
        /*0a84*/ 	.word	0x0000ec20
        /*0a88*/ 	.word	0x00000009
        /*0a8c*/ 	.word	0x00000058
        /*0a90*/ 	.short	0x010a
        /*0a92*/ 	.byte	0xff
	.zero		1


	//   ....[149]....
        /*0a94*/ 	.word	0x0000ec80
        /*0a98*/ 	.word	0x00000000
        /*0a9c*/ 	.word	0x00000040
        /*0aa0*/ 	.short	0x010a
        /*0aa2*/ 	.byte	0xff
	.zero		1


	//   ....[150]....
        /*0aa4*/ 	.word	0x0000ece0
        /*0aa8*/ 	.word	0x00000000
        /*0aac*/ 	.word	0x00000048
        /*0ab0*/ 	.short	0x010a
        /*0ab2*/ 	.byte	0xff
	.zero		1


	//   ....[151]....
        /*0ab4*/ 	.word	0x0000ed40
        /*0ab8*/ 	.word	0x00000000
        /*0abc*/ 	.word	0x00000050
        /*0ac0*/ 	.short	0x010a
        /*0ac2*/ 	.byte	0xff
	.zero		1


	//   ....[152]....
        /*0ac4*/ 	.word	0x0000eda0
        /*0ac8*/ 	.word	0x00000000
        /*0acc*/ 	.word	0x00000058
        /*0ad0*/ 	.short	0x010a
        /*0ad2*/ 	.byte	0xff
	.zero		1


	//   ....[153]....
        /*0ad4*/ 	.word	0x0000ee00
        /*0ad8*/ 	.word	0x00000003
        /*0adc*/ 	.word	0x00000040
        /*0ae0*/ 	.short	0x010a
        /*0ae2*/ 	.byte	0xff
	.zero		1


	//   ....[154]....
        /*0ae4*/ 	.word	0x0000ee60
        /*0ae8*/ 	.word	0x00000003
        /*0aec*/ 	.word	0x00000048
        /*0af0*/ 	.short	0x010a
        /*0af2*/ 	.byte	0xff
	.zero		1


	//   ....[155]....
        /*0af4*/ 	.word	0x0000eec0
        /*0af8*/ 	.word	0x00000003
        /*0afc*/ 	.word	0x00000050
        /*0b00*/ 	.short	0x010a
        /*0b02*/ 	.byte	0xff
	.zero		1


	//   ....[156]....
        /*0b04*/ 	.word	0x0000ef10
        /*0b08*/ 	.word	0x00000000
        /*0b0c*/ 	.word	0x00000070
        /*0b10*/ 	.short	0x010a
        /*0b12*/ 	.byte	0xff
	.zero		1


	//   ....[157]....
        /*0b14*/ 	.word	0x0000ef70
        /*0b18*/ 	.word	0x00000000
        /*0b1c*/ 	.word	0x00000020
        /*0b20*/ 	.short	0x010a
        /*0b22*/ 	.byte	0xff
	.zero		1


	//   ....[158]....
        /*0b24*/ 	.word	0x0000efc0
        /*0b28*/ 	.word	0x00000074
        /*0b2c*/ 	.word	0x00000090
        /*0b30*/ 	.short	0x010a
        /*0b32*/ 	.byte	0xff
	.zero		1


	//   ....[159]....
        /*0b34*/ 	.word	0x0000f010
        /*0b38*/ 	.word	0x00000003
        /*0b3c*/ 	.word	0x00000020
        /*0b40*/ 	.short	0x010a
        /*0b42*/ 	.byte	0xff
	.zero		1


	//   ....[160]....
        /*0b44*/ 	.word	0x0000f060
        /*0b48*/ 	.word	0x0000007b
        /*0b4c*/ 	.word	0x00000020
        /*0b50*/ 	.short	0x010a
        /*0b52*/ 	.byte	0xff
	.zero		1


	//   ....[161]....
        /*0b54*/ 	.word	0x0000f0b0
        /*0b58*/ 	.word	0x0000007b
        /*0b5c*/ 	.word	0x00000020
        /*0b60*/ 	.short	0x010a
        /*0b62*/ 	.byte	0xff
	.zero		1


	//   ....[162]....
        /*0b64*/ 	.word	0x0000f100
        /*0b68*/ 	.word	0x0000007c
        /*0b6c*/ 	.word	0x00000020
        /*0b70*/ 	.short	0x010a
        /*0b72*/ 	.byte	0xff
	.zero		1


	//   ....[163]....
        /*0b74*/ 	.word	0x0000f150
        /*0b78*/ 	.word	0x00000028
        /*0b7c*/ 	.word	0x00000020
        /*0b80*/ 	.short	0x010a
        /*0b82*/ 	.byte	0xff
	.zero		1


	//   ....[164]....
        /*0b84*/ 	.word	0x0000f1a0
        /*0b88*/ 	.word	0x00000000
        /*0b8c*/ 	.word	0x00000020
        /*0b90*/ 	.short	0x010a
        /*0b92*/ 	.byte	0xff
	.zero		1


	//   ....[165]....
        /*0b94*/ 	.word	0x0000f1f0
        /*0b98*/ 	.word	0x00000000
        /*0b9c*/ 	.word	0x00000020
        /*0ba0*/ 	.short	0x010a
        /*0ba2*/ 	.byte	0xff
	.zero		1


	//----- nvinfo : EIATTR_NUM_MBARRIERS
	.align		4
.L_47:
        /*0ba4*/ 	.byte	0x03, 0x38
        /*0ba6*/ 	.short	0x001b


	//----- nvinfo : EIATTR_EXIT_INSTR_OFFSETS
	.align		4
        /*0ba8*/ 	.byte	0x04, 0x1c
        /*0baa*/ 	.short	(.L_49 - .L_48)


	//   ....[0]....
.L_48:
        /*0bac*/ 	.word	0x00002bd0


	//   ....[1]....
        /*0bb0*/ 	.word	0x000030c0


	//   ....[2]....
        /*0bb4*/ 	.word	0x00003120


	//   ....[3]....
        /*0bb8*/ 	.word	0x00004540


	//   ....[4]....
        /*0bbc*/ 	.word	0x00005ca0


	//   ....[5]....
        /*0bc0*/ 	.word	0x00005ce0


	//   ....[6]....
        /*0bc4*/ 	.word	0x0000e2e0


	//   ....[7]....
        /*0bc8*/ 	.word	0x0000e360


	//   ....[8]....
        /*0bcc*/ 	.word	0x0000e390


	//   ....[9]....
        /*0bd0*/ 	.word	0x0000e400


	//----- nvinfo : EIATTR_MAX_THREADS
	.align		4
.L_49:
        /*0bd4*/ 	.byte	0x04, 0x05
        /*0bd6*/ 	.short	(.L_51 - .L_50)
.L_50:
        /*0bd8*/ 	.word	0x00000100
        /*0bdc*/ 	.word	0x00000001
        /*0be0*/ 	.word	0x00000001


	//----- nvinfo : EIATTR_CRS_STACK_SIZE
	.align		4
.L_51:
        /*0be4*/ 	.byte	0x04, 0x1e
        /*0be6*/ 	.short	(.L_53 - .L_52)
.L_52:
        /*0be8*/ 	.word	0x00000000


	//----- nvinfo : EIATTR_CBANK_PARAM_SIZE
	.align		4
.L_53:
        /*0bec*/ 	.byte	0x03, 0x19
        /*0bee*/ 	.short	0x0800


	//----- nvinfo : EIATTR_PARAM_CBANK
	.align		4
        /*0bf0*/ 	.byte	0x04, 0x0a
        /*0bf2*/ 	.short	(.L_55 - .L_54)
	.align		4
.L_54:
        /*0bf4*/ 	.word	index@(.nv.constant0._ZN7cutlass13device_kernelINS_4gemm6kernel13GemmUniversalIN4cute5tupleIJiiiiEEENS1_10collective13CollectiveMmaINS1_35MainloopSm100TmaUmmaWarpSpecializedILi2ELi2ELi2ENS5_IJNS4_1CILi2EEESB_NSA_ILi1EEEEEEEENS5_IJNSA_ILi256EEESF_NSA_ILi64EEEEEENS_10tfloat32_tENS5_IJlSC_lEEESI_SJ_NS4_8TiledMMAINS4_8MMA_AtomIJNS4_23SM100_MMA_TF32_2x1SM_SSISI_SI_fLi256ELi256ELNS4_4UMMA5MajorE0ELSO_0ELNSN_7ScaleInE0ELSP_0EEEEEENS4_6LayoutINS5_IJSC_SC_SC_EEENS5_IJNSA_ILi0EEESU_SU_EEEEENS5_IJNS4_10UnderscoreESX_SX_EEEEENS4_28SM100_TMA_2SM_LOAD_MULTICASTENS4_14ComposedLayoutINS4_7SwizzleILi3ELi4ELi3EEENS4_18smem_ptr_flag_bitsILi32EEENSS_INS5_IJNSA_ILi8EEENSA_ILi32EEEEEENS5_IJS17_SC_EEEEEEEvNS4_8identityENS4_18SM100_TMA_2SM_LOADES1B_vS1C_EENS_8epilogue10collective18CollectiveEpilogueINS1F_23Sm100TmaWarpSpecializedILi4ELi2ELi32ELb1ELb0EEEJNS5_IJNSA_ILi128EEESF_SG_EEENS5_IJNSS_IS1K_SC_EENSS_IS17_SC_EEEEESI_SJ_SI_SJ_NS1F_6fusion15FusionCallbacksIS1J_NS1P_17LinearCombinationISI_fSI_fLNS_15FloatRoundStyleE2EEES1L_S1O_JEEENS4_5SM1004TMEM4LOAD26SM100_TMEM_LOAD_32dp32b32xENS4_13SM90_TMA_LOADES1B_NS4_39AutoVectorizingCopyWithAssumedAlignmentILi128EEENS4_14SM90_TMA_STOREES1B_S21_S21_EEEvvEEEEvNT_6ParamsE)
        /*0bf8*/ 	.short	0x0380
        /*0bfa*/ 	.short	0x0800


	//----- nvinfo : EIATTR_SW_WAR
	.align		4
.L_55:
        /*0bfc*/ 	.byte	0x04, 0x36
        /*0bfe*/ 	.short	(.L_57 - .L_56)
.L_56:
        /*0c00*/ 	.word	0x00000008
.L_57:


//--------------------- .nv.callgraph             --------------------------
	.section	.nv.callgraph,"",@"SHT_CUDA_CALLGRAPH"
	.align	4
	.sectionentsize	8
	.align		4
        /*0000*/ 	.word	0x00000000
	.align		4
        /*0004*/ 	.word	0xffffffff
	.align		4
        /*0008*/ 	.word	index@(_ZN7cutlass13device_kernelINS_4gemm6kernel13GemmUniversalIN4cute5tupleIJiiiiEEENS1_10collective13CollectiveMmaINS1_35MainloopSm100TmaUmmaWarpSpecializedILi2ELi2ELi2ENS5_IJNS4_1CILi2EEESB_NSA_ILi1EEEEEEEENS5_IJNSA_ILi256EEESF_NSA_ILi64EEEEEENS_10tfloat32_tENS5_IJlSC_lEEESI_SJ_NS4_8TiledMMAINS4_8MMA_AtomIJNS4_23SM100_MMA_TF32_2x1SM_SSISI_SI_fLi256ELi256ELNS4_4UMMA5MajorE0ELSO_0ELNSN_7ScaleInE0ELSP_0EEEEEENS4_6LayoutINS5_IJSC_SC_SC_EEENS5_IJNSA_ILi0EEESU_SU_EEEEENS5_IJNS4_10UnderscoreESX_SX_EEEEENS4_28SM100_TMA_2SM_LOAD_MULTICASTENS4_14ComposedLayoutINS4_7SwizzleILi3ELi4ELi3EEENS4_18smem_ptr_flag_bitsILi32EEENSS_INS5_IJNSA_ILi8EEENSA_ILi32EEEEEENS5_IJS17_SC_EEEEEEEvNS4_8identityENS4_18SM100_TMA_2SM_LOADES1B_vS1C_EENS_8epilogue10collective18CollectiveEpilogueINS1F_23Sm100TmaWarpSpecializedILi4ELi2ELi32ELb1ELb0EEEJNS5_IJNSA_ILi128EEESF_SG_EEENS5_IJNSS_IS1K_SC_EENSS_IS17_SC_EEEEESI_SJ_SI_SJ_NS1F_6fusion15FusionCallbacksIS1J_NS1P_17LinearCombinationISI_fSI_fLNS_15FloatRoundStyleE2EEES1L_S1O_JEEENS4_5SM1004TMEM4LOAD26SM100_TMEM_LOAD_32dp32b32xENS4_13SM90_TMA_LOADES1B_NS4_39AutoVectorizingCopyWithAssumedAlignmentILi128EEENS4_14SM90_TMA_STOREES1B_S21_S21_EEEvvEEEEvNT_6ParamsE)
	.align		4
        /*000c*/ 	.word	index@(__assertfail)
	.align		4
        /*0010*/ 	.word	0x00000000
	.align		4
        /*0014*/ 	.word	0xfffffffe
	.align		4
        /*0018*/ 	.word	0x00000000
	.align		4
        /*001c*/ 	.word	0xfffffffd
	.align		4
        /*0020*/ 	.word	0x00000000
	.align		4
        /*0024*/ 	.word	0xfffffffc


//--------------------- .nv.constant4             --------------------------
	.section	.nv.constant4,"a",@progbits
	.align	8
	.align		8
.nv.constant4:
        /*0000*/ 	.dword	__assertfail
	.align		8
        /*0008*/ 	.dword	__unnamed_1
	.align		8
        /*0010*/ 	.dword	__unnamed_2
	.align		8
        /*0018*/ 	.dword	_ZN40_INTERNAL_ce83a10a_4_k_cu_94b2a7dc_302244cuda3std3__45__cpo5beginE
	.align		8
        /*0020*/ 	.dword	_ZN40_INTERNAL_ce83a10a_4_k_cu_94b2a7dc_302244cuda3std3__45__cpo3endE
	.align		8
        /*0028*/ 	.dword	_ZN40_INTERNAL_ce83a10a_4_k_cu_94b2a7dc_302244cuda3std3__45__cpo6cbeginE
	.align		8
        /*0030*/ 	.dword	_ZN40_INTERNAL_ce83a10a_4_k_cu_94b2a7dc_302244cuda3std3__45__cpo4cendE
	.align		8
        /*0038*/ 	.dword	_ZN40_INTERNAL_ce83a10a_4_k_cu_94b2a7dc_302244cuda3std3__442_GLOBAL__N__ce83a10a_4_k_cu_94b2a7dc_302246ignoreE
	.align		8
        /*0040*/ 	.dword	_ZN40_INTERNAL_ce83a10a_4_k_cu_94b2a7dc_302244cuda3std3__419piecewise_constructE
	.align		8
        /*0048*/ 	.dword	_ZN40_INTERNAL_ce83a10a_4_k_cu_94b2a7dc_302244cuda3std3__48in_placeE
	.align		8
        /*0050*/ 	.dword	_ZN40_INTERNAL_ce83a10a_4_k_cu_94b2a7dc_302244cuda3std6ranges3__45__cpo4swapE
	.align		8
        /*0058*/ 	.dword	_ZN40_INTERNAL_ce83a10a_4_k_cu_94b2a7dc_302244cuda3std6ranges3__45__cpo9iter_moveE
	.align		8
        /*0060*/ 	.dword	_ZN40_INTERNAL_ce83a10a_4_k_cu_94b2a7dc_302244cute7productE
	.align		8
        /*0068*/ 	.dword	_ZN40_INTERNAL_ce83a10a_4_k_cu_94b2a7dc_302244cute1_E
	.align		8
        /*0070*/ 	.dword	$str$25
	.align		8
        /*0078*/ 	.dword	$str$26
	.align		8
        /*0080*/ 	.dword	$str$27
	.align		8
        /*0088*/ 	.dword	$str$28


//--------------------- .text._ZN7cutlass13device_kernelINS_4gemm6kernel13GemmUniversalIN4cute5tupleIJiiiiEEENS1_10collective13CollectiveMmaINS1_35MainloopSm100TmaUmmaWarpSpecializedILi2ELi2ELi2ENS5_IJNS4_1CILi2EEESB_NSA_ILi1EEEEEEEENS5_IJNSA_ILi256EEESF_NSA_ILi64EEEEEENS_10tfloat32_tENS5_IJlSC_lEEESI_SJ_NS4_8TiledMMAINS4_8MMA_AtomIJNS4_23SM100_MMA_TF32_2x1SM_SSISI_SI_fLi256ELi256ELNS4_4UMMA5MajorE0ELSO_0ELNSN_7ScaleInE0ELSP_0EEEEEENS4_6LayoutINS5_IJSC_SC_SC_EEENS5_IJNSA_ILi0EEESU_SU_EEEEENS5_IJNS4_10UnderscoreESX_SX_EEEEENS4_28SM100_TMA_2SM_LOAD_MULTICASTENS4_14ComposedLayoutINS4_7SwizzleILi3ELi4ELi3EEENS4_18smem_ptr_flag_bitsILi32EEENSS_INS5_IJNSA_ILi8EEENSA_ILi32EEEEEENS5_IJS17_SC_EEEEEEEvNS4_8identityENS4_18SM100_TMA_2SM_LOADES1B_vS1C_EENS_8epilogue10collective18CollectiveEpilogueINS1F_23Sm100TmaWarpSpecializedILi4ELi2ELi32ELb1ELb0EEEJNS5_IJNSA_ILi128EEESF_SG_EEENS5_IJNSS_IS1K_SC_EENSS_IS17_SC_EEEEESI_SJ_SI_SJ_NS1F_6fusion15FusionCallbacksIS1J_NS1P_17LinearCombinationISI_fSI_fLNS_15FloatRoundStyleE2EEES1L_S1O_JEEENS4_5SM1004TMEM4LOAD26SM100_TMEM_LOAD_32dp32b32xENS4_13SM90_TMA_LOADES1B_NS4_39AutoVectorizingCopyWithAssumedAlignmentILi128EEENS4_14SM90_TMA_STOREES1B_S21_S21_EEEvvEEEEvNT_6ParamsE --------------------------
	.section	.text._ZN7cutlass13device_kernelINS_4gemm6kernel13GemmUniversalIN4cute5tupleIJiiiiEEENS1_10collective13CollectiveMmaINS1_35MainloopSm100TmaUmmaWarpSpecializedILi2ELi2ELi2ENS5_IJNS4_1CILi2EEESB_NSA_ILi1EEEEEEEENS5_IJNSA_ILi256EEESF_NSA_ILi64EEEEEENS_10tfloat32_tENS5_IJlSC_lEEESI_SJ_NS4_8TiledMMAINS4_8MMA_AtomIJNS4_23SM100_MMA_TF32_2x1SM_SSISI_SI_fLi256ELi256ELNS4_4UMMA5MajorE0ELSO_0ELNSN_7ScaleInE0ELSP_0EEEEEENS4_6LayoutINS5_IJSC_SC_SC_EEENS5_IJNSA_ILi0EEESU_SU_EEEEENS5_IJNS4_10UnderscoreESX_SX_EEEEENS4_28SM100_TMA_2SM_LOAD_MULTICASTENS4_14ComposedLayoutINS4_7SwizzleILi3ELi4ELi3EEENS4_18smem_ptr_flag_bitsILi32EEENSS_INS5_IJNSA_ILi8EEENSA_ILi32EEEEEENS5_IJS17_SC_EEEEEEEvNS4_8identityENS4_18SM100_TMA_2SM_LOADES1B_vS1C_EENS_8epilogue10collective18CollectiveEpilogueINS1F_23Sm100TmaWarpSpecializedILi4ELi2ELi32ELb1ELb0EEEJNS5_IJNSA_ILi128EEESF_SG_EEENS5_IJNSS_IS1K_SC_EENSS_IS17_SC_EEEEESI_SJ_SI_SJ_NS1F_6fusion15FusionCallbacksIS1J_NS1P_17LinearCombinationISI_fSI_fLNS_15FloatRoundStyleE2EEES1L_S1O_JEEENS4_5SM1004TMEM4LOAD26SM100_TMEM_LOAD_32dp32b32xENS4_13SM90_TMA_LOADES1B_NS4_39AutoVectorizingCopyWithAssumedAlignmentILi128EEENS4_14SM90_TMA_STOREES1B_S21_S21_EEEvvEEEEvNT_6ParamsE,"ax",@progbits
	.align	128
.text._ZN7cutlass13device_kernelINS_4gemm6kernel13GemmUniversalIN4cute5tupleIJiiiiEEENS1_10collective13CollectiveMmaINS1_35MainloopSm100TmaUmmaWarpSpecializedILi2ELi2ELi2ENS5_IJNS4_1CILi2EEESB_NSA_ILi1EEEEEEEENS5_IJNSA_ILi256EEESF_NSA_ILi64EEEEEENS_10tfloat32_tENS5_IJlSC_lEEESI_SJ_NS4_8TiledMMAINS4_8MMA_AtomIJNS4_23SM100_MMA_TF32_2x1SM_SSISI_SI_fLi256ELi256ELNS4_4UMMA5MajorE0ELSO_0ELNSN_7ScaleInE0ELSP_0EEEEEENS4_6LayoutINS5_IJSC_SC_SC_EEENS5_IJNSA_ILi0EEESU_SU_EEEEENS5_IJNS4_10UnderscoreESX_SX_EEEEENS4_28SM100_TMA_2SM_LOAD_MULTICASTENS4_14ComposedLayoutINS4_7SwizzleILi3ELi4ELi3EEENS4_18smem_ptr_flag_bitsILi32EEENSS_INS5_IJNSA_ILi8EEENSA_ILi32EEEEEENS5_IJS17_SC_EEEEEEEvNS4_8identityENS4_18SM100_TMA_2SM_LOADES1B_vS1C_EENS_8epilogue10collective18CollectiveEpilogueINS1F_23Sm100TmaWarpSpecializedILi4ELi2ELi32ELb1ELb0EEEJNS5_IJNSA_ILi128EEESF_SG_EEENS5_IJNSS_IS1K_SC_EENSS_IS17_SC_EEEEESI_SJ_SI_SJ_NS1F_6fusion15FusionCallbacksIS1J_NS1P_17LinearCombinationISI_fSI_fLNS_15FloatRoundStyleE2EEES1L_S1O_JEEENS4_5SM1004TMEM4LOAD26SM100_TMEM_LOAD_32dp32b32xENS4_13SM90_TMA_LOADES1B_NS4_39AutoVectorizingCopyWithAssumedAlignmentILi128EEENS4_14SM90_TMA_STOREES1B_S21_S21_EEEvvEEEEvNT_6ParamsE:
        .type           _ZN7cutlass13device_kernelINS_4gemm6kernel13GemmUniversalIN4cute5tupleIJiiiiEEENS1_10collective13CollectiveMmaINS1_35MainloopSm100TmaUmmaWarpSpecializedILi2ELi2ELi2ENS5_IJNS4_1CILi2EEESB_NSA_ILi1EEEEEEEENS5_IJNSA_ILi256EEESF_NSA_ILi64EEEEEENS_10tfloat32_tENS5_IJlSC_lEEESI_SJ_NS4_8TiledMMAINS4_8MMA_AtomIJNS4_23SM100_MMA_TF32_2x1SM_SSISI_SI_fLi256ELi256ELNS4_4UMMA5MajorE0ELSO_0ELNSN_7ScaleInE0ELSP_0EEEEEENS4_6LayoutINS5_IJSC_SC_SC_EEENS5_IJNSA_ILi0EEESU_SU_EEEEENS5_IJNS4_10UnderscoreESX_SX_EEEEENS4_28SM100_TMA_2SM_LOAD_MULTICASTENS4_14ComposedLayoutINS4_7SwizzleILi3ELi4ELi3EEENS4_18smem_ptr_flag_bitsILi32EEENSS_INS5_IJNSA_ILi8EEENSA_ILi32EEEEEENS5_IJS17_SC_EEEEEEEvNS4_8identityENS4_18SM100_TMA_2SM_LOADES1B_vS1C_EENS_8epilogue10collective18CollectiveEpilogueINS1F_23Sm100TmaWarpSpecializedILi4ELi2ELi32ELb1ELb0EEEJNS5_IJNSA_ILi128EEESF_SG_EEENS5_IJNSS_IS1K_SC_EENSS_IS17_SC_EEEEESI_SJ_SI_SJ_NS1F_6fusion15FusionCallbacksIS1J_NS1P_17LinearCombinationISI_fSI_fLNS_15FloatRoundStyleE2EEES1L_S1O_JEEENS4_5SM1004TMEM4LOAD26SM100_TMEM_LOAD_32dp32b32xENS4_13SM90_TMA_LOADES1B_NS4_39AutoVectorizingCopyWithAssumedAlignmentILi128EEENS4_14SM90_TMA_STOREES1B_S21_S21_EEEvvEEEEvNT_6ParamsE,@function
        .size           _ZN7cutlass13device_kernelINS_4gemm6kernel13GemmUniversalIN4cute5tupleIJiiiiEEENS1_10collective13CollectiveMmaINS1_35MainloopSm100TmaUmmaWarpSpecializedILi2ELi2ELi2ENS5_IJNS4_1CILi2EEESB_NSA_ILi1EEEEEEEENS5_IJNSA_ILi256EEESF_NSA_ILi64EEEEEENS_10tfloat32_tENS5_IJlSC_lEEESI_SJ_NS4_8TiledMMAINS4_8MMA_AtomIJNS4_23SM100_MMA_TF32_2x1SM_SSISI_SI_fLi256ELi256ELNS4_4UMMA5MajorE0ELSO_0ELNSN_7ScaleInE0ELSP_0EEEEEENS4_6LayoutINS5_IJSC_SC_SC_EEENS5_IJNSA_ILi0EEESU_SU_EEEEENS5_IJNS4_10UnderscoreESX_SX_EEEEENS4_28SM100_TMA_2SM_LOAD_MULTICASTENS4_14ComposedLayoutINS4_7SwizzleILi3ELi4ELi3EEENS4_18smem_ptr_flag_bitsILi32EEENSS_INS5_IJNSA_ILi8EEENSA_ILi32EEEEEENS5_IJS17_SC_EEEEEEEvNS4_8identityENS4_18SM100_TMA_2SM_LOADES1B_vS1C_EENS_8epilogue10collective18CollectiveEpilogueINS1F_23Sm100TmaWarpSpecializedILi4ELi2ELi32ELb1ELb0EEEJNS5_IJNSA_ILi128EEESF_SG_EEENS5_IJNSS_IS1K_SC_EENSS_IS17_SC_EEEEESI_SJ_SI_SJ_NS1F_6fusion15FusionCallbacksIS1J_NS1P_17LinearCombinationISI_fSI_fLNS_15FloatRoundStyleE2EEES1L_S1O_JEEENS4_5SM1004TMEM4LOAD26SM100_TMEM_LOAD_32dp32b32xENS4_13SM90_TMA_LOADES1B_NS4_39AutoVectorizingCopyWithAssumedAlignmentILi128EEENS4_14SM90_TMA_STOREES1B_S21_S21_EEEvvEEEEvNT_6ParamsE,(.L_x_233 - _ZN7cutlass13device_kernelINS_4gemm6kernel13GemmUniversalIN4cute5tupleIJiiiiEEENS1_10collective13CollectiveMmaINS1_35MainloopSm100TmaUmmaWarpSpecializedILi2ELi2ELi2ENS5_IJNS4_1CILi2EEESB_NSA_ILi1EEEEEEEENS5_IJNSA_ILi256EEESF_NSA_ILi64EEEEEENS_10tfloat32_tENS5_IJlSC_lEEESI_SJ_NS4_8TiledMMAINS4_8MMA_AtomIJNS4_23SM100_MMA_TF32_2x1SM_SSISI_SI_fLi256ELi256ELNS4_4UMMA5MajorE0ELSO_0ELNSN_7ScaleInE0ELSP_0EEEEEENS4_6LayoutINS5_IJSC_SC_SC_EEENS5_IJNSA_ILi0EEESU_SU_EEEEENS5_IJNS4_10UnderscoreESX_SX_EEEEENS4_28SM100_TMA_2SM_LOAD_MULTICASTENS4_14ComposedLayoutINS4_7SwizzleILi3ELi4ELi3EEENS4_18smem_ptr_flag_bitsILi32EEENSS_INS5_IJNSA_ILi8EEENSA_ILi32EEEEEENS5_IJS17_SC_EEEEEEEvNS4_8identityENS4_18SM100_TMA_2SM_LOADES1B_vS1C_EENS_8epilogue10collective18CollectiveEpilogueINS1F_23Sm100TmaWarpSpecializedILi4ELi2ELi32ELb1ELb0EEEJNS5_IJNSA_ILi128EEESF_SG_EEENS5_IJNSS_IS1K_SC_EENSS_IS17_SC_EEEEESI_SJ_SI_SJ_NS1F_6fusion15FusionCallbacksIS1J_NS1P_17LinearCombinationISI_fSI_fLNS_15FloatRoundStyleE2EEES1L_S1O_JEEENS4_5SM1004TMEM4LOAD26SM100_TMEM_LOAD_32dp32b32xENS4_13SM90_TMA_LOADES1B_NS4_39AutoVectorizingCopyWithAssumedAlignmentILi128EEENS4_14SM90_TMA_STOREES1B_S21_S21_EEEvvEEEEvNT_6ParamsE)
        .other          _ZN7cutlass13device_kernelINS_4gemm6kernel13GemmUniversalIN4cute5tupleIJiiiiEEENS1_10collective13CollectiveMmaINS1_35MainloopSm100TmaUmmaWarpSpecializedILi2ELi2ELi2ENS5_IJNS4_1CILi2EEESB_NSA_ILi1EEEEEEEENS5_IJNSA_ILi256EEESF_NSA_ILi64EEEEEENS_10tfloat32_tENS5_IJlSC_lEEESI_SJ_NS4_8TiledMMAINS4_8MMA_AtomIJNS4_23SM100_MMA_TF32_2x1SM_SSISI_SI_fLi256ELi256ELNS4_4UMMA5MajorE0ELSO_0ELNSN_7ScaleInE0ELSP_0EEEEEENS4_6LayoutINS5_IJSC_SC_SC_EEENS5_IJNSA_ILi0EEESU_SU_EEEEENS5_IJNS4_10UnderscoreESX_SX_EEEEENS4_28SM100_TMA_2SM_LOAD_MULTICASTENS4_14ComposedLayoutINS4_7SwizzleILi3ELi4ELi3EEENS4_18smem_ptr_flag_bitsILi32EEENSS_INS5_IJNSA_ILi8EEENSA_ILi32EEEEEENS5_IJS17_SC_EEEEEEEvNS4_8identityENS4_18SM100_TMA_2SM_LOADES1B_vS1C_EENS_8epilogue10collective18CollectiveEpilogueINS1F_23Sm100TmaWarpSpecializedILi4ELi2ELi32ELb1ELb0EEEJNS5_IJNSA_ILi128EEESF_SG_EEENS5_IJNSS_IS1K_SC_EENSS_IS17_SC_EEEEESI_SJ_SI_SJ_NS1F_6fusion15FusionCallbacksIS1J_NS1P_17LinearCombinationISI_fSI_fLNS_15FloatRoundStyleE2EEES1L_S1O_JEEENS4_5SM1004TMEM4LOAD26SM100_TMEM_LOAD_32dp32b32xENS4_13SM90_TMA_LOADES1B_NS4_39AutoVectorizingCopyWithAssumedAlignmentILi128EEENS4_14SM90_TMA_STOREES1B_S21_S21_EEEvvEEEEvNT_6ParamsE,@"STO_CUDA_ENTRY STV_DEFAULT"
_ZN7cutlass13device_kernelINS_4gemm6kernel13GemmUniversalIN4cute5tupleIJiiiiEEENS1_10collective13CollectiveMmaINS1_35MainloopSm100TmaUmmaWarpSpecializedILi2ELi2ELi2ENS5_IJNS4_1CILi2EEESB_NSA_ILi1EEEEEEEENS5_IJNSA_ILi256EEESF_NSA_ILi64EEEEEENS_10tfloat32_tENS5_IJlSC_lEEESI_SJ_NS4_8TiledMMAINS4_8MMA_AtomIJNS4_23SM100_MMA_TF32_2x1SM_SSISI_SI_fLi256ELi256ELNS4_4UMMA5MajorE0ELSO_0ELNSN_7ScaleInE0ELSP_0EEEEEENS4_6LayoutINS5_IJSC_SC_SC_EEENS5_IJNSA_ILi0EEESU_SU_EEEEENS5_IJNS4_10UnderscoreESX_SX_EEEEENS4_28SM100_TMA_2SM_LOAD_MULTICASTENS4_14ComposedLayoutINS4_7SwizzleILi3ELi4ELi3EEENS4_18smem_ptr_flag_bitsILi32EEENSS_INS5_IJNSA_ILi8EEENSA_ILi32EEEEEENS5_IJS17_SC_EEEEEEEvNS4_8identityENS4_18SM100_TMA_2SM_LOADES1B_vS1C_EENS_8epilogue10collective18CollectiveEpilogueINS1F_23Sm100TmaWarpSpecializedILi4ELi2ELi32ELb1ELb0EEEJNS5_IJNSA_ILi128EEESF_SG_EEENS5_IJNSS_IS1K_SC_EENSS_IS17_SC_EEEEESI_SJ_SI_SJ_NS1F_6fusion15FusionCallbacksIS1J_NS1P_17LinearCombinationISI_fSI_fLNS_15FloatRoundStyleE2EEES1L_S1O_JEEENS4_5SM1004TMEM4LOAD26SM100_TMEM_LOAD_32dp32b32xENS4_13SM90_TMA_LOADES1B_NS4_39AutoVectorizingCopyWithAssumedAlignmentILi128EEENS4_14SM90_TMA_STOREES1B_S21_S21_EEEvvEEEEvNT_6ParamsE:
[----:B------:R-:W1:Y:S01]  /*0000*/  LDC R1, c[0x0][0x37c] ;  /* 0x0000df00ff017b82 */ /* 0x000e620000000800 */
[----:B------:R-:W2:Y:S01]  /*0010*/  S2R R107, SR_TID.X ;  /* 0x00000000006b7919 */ /* 0x000ea20000002100 */
[----:B------:R-:W3:Y:S06]  /*0020*/  LDCU.64 UR8, c[0x0][0x890] ;  /* 0x00011200ff0877ac */ /* 0x000eec0008000a00 */
[----:B------:R-:W4:Y:S01]  /*0030*/  S2UR UR52, SR_CgaCtaId ;  /* 0x00000000003479c3 */ /* 0x000f220000008800 */
[----:B------:R-:W-:Y:S02]  /*0040*/  PRMT R90, RZ, 0x7610, R90 ;  /* 0x00007610ff5a7816 */ /* 0x000fe4000000005a */
[----:B------:R-:W-:Y:S01]  /*0050*/  ELECT P1, URZ, PT ;  /* 0x0000000000ff782f */ /* 0x000fe20003820000 */
[----:B---3--:R-:W-:-:S04]  /*0060*/  UISETP.NE.U32.AND UP0, UPT, UR8, URZ, UPT ;  /* 0x000000ff0800728c */ /* 0x008fc8000bf05070 */
[----:B------:R-:W-:Y:S02]  /*0070*/  UISETP.NE.AND.EX UP0, UPT, UR9, URZ, UPT, UP0 ;  /* 0x000000ff0900728c */ /* 0x000fe4000bf05300 */
[----:B----4-:R-:W-:Y:S02]  /*0080*/  ULOP3.LUT UR68, UR52, 0x1, URZ, 0xc0, !UPT ;  /* 0x0000000134447892 */ /* 0x010fe4000f8ec0ff */
[----:B------:R-:W-:Y:S01]  /*0090*/  ULOP3.LUT UR69, UR52, 0x1, URZ, 0x3c, !UPT ;  /* 0x0000000134457892 */ /* 0x000fe2000f8e3cff */
[----:B--2---:R-:W-:-:S05]  /*00a0*/  SHF.R.U32.HI R91, RZ, 0x5, R107 ;  /* 0x00000005ff5b7819 */ /* 0x004fca000001166b */
[----:B------:R-:W2:Y:S02]  /*00b0*/  SHFL.IDX PT, R0, R91, RZ, 0x1f ;  /* 0x00001fff5b007589 */ /* 0x000ea400000e0000 */
[----:B--2---:R-:W-:Y:S01]  /*00c0*/  R2UR UR17, R0 ;  /* 0x00000000001172ca */ /* 0x004fe200000e0000 */
[----:B-1----:R-:W-:-:S14]  /*00d0*/  BRA.U UP0, `(.L_x_0) ;  /* 0x0000000100307547 */ /* 0x002fdc000b800000 */
[----:B------:R-:W1:Y:S02]  /*00e0*/  LDCU.64 UR4, c[0x0][0x888] ;  /* 0x00011100ff0477ac */ /* 0x000e640008000a00 */
[----:B-1----:R-:W-:-:S04]  /*00f0*/  UISETP.NE.U32.AND UP0, UPT, UR4, URZ, UPT ;  /* 0x000000ff0400728c */ /* 0x002fc8000bf05070 */
[----:B------:R-:W-:-:S09]  /*0100*/  UISETP.NE.AND.EX UP0, UPT, UR5, URZ, UPT, UP0 ;  /* 0x000000ff0500728c */ /* 0x000fd2000bf05300 */
[----:B------:R-:W-:Y:S05]  /*0110*/  BRA.U !UP0, `(.L_x_1) ;  /* 0x0000000108147547 */ /* 0x000fea000b800000 */
[----:B------:R-:W1:Y:S01]  /*0120*/  LDC.64 R2, c[0x0][0x888] ;  /* 0x00022200ff027b82 */ /* 0x000e620000000a00 */
[----:B------:R-:W1:Y:S02]  /*0130*/  LDCU.64 UR4, c[0x0][0x358] ;  /* 0x00006b00ff0477ac */ /* 0x000e640008000a00 */
[----:B-1----:R1:W5:Y:S01]  /*0140*/  LDG.E R45, desc[UR4][R2.64] ;  /* 0x00000004022d7981 */ /* 0x002362000c1e1900 */
[----:B------:R-:W-:Y:S01]  /*0150*/  HFMA2 R90, -RZ, RZ, 0, 5.9604644775390625e-08 ;  /* 0x00000001ff5a7431 */ /* 0x000fe200000001ff */
[----:B------:R-:W-:Y:S05]  /*0160*/  BRA `(.L_x_0) ;  /* 0x00000000000c7947 */ /* 0x000fea0003800000 */
.L_x_1:
[----:B------:R-:W1:Y:S01]  /*0170*/  LDCU UR4, c[0x0][0x880] ;  /* 0x00011000ff0477ac */ /* 0x000e620008000800 */
[----:B------:R-:W-:Y:S01]  /*0180*/  HFMA2 R90, -RZ, RZ, 0, 5.9604644775390625e-08 ;  /* 0x00000001ff5a7431 */ /* 0x000fe200000001ff */
[----:B-1----:R-:W-:-:S07]  /*0190*/  MOV R45, UR4 ;  /* 0x00000004002d7c02 */ /* 0x002fce0008000f00 */
.L_x_0:
[----:B------:R-:W2:Y:S02]  /*01a0*/  LDCU.64 UR4, c[0x0][0x8b0] ;  /* 0x00011600ff0477ac */ /* 0x000ea40008000a00 */
[----:B--2---:R-:W-:-:S04]  /*01b0*/  UISETP.NE.U32.AND UP0, UPT, UR4, URZ, UPT ;  /* 0x000000ff0400728c */ /* 0x004fc8000bf05070 */
[----:B------:R-:W-:-:S09]  /*01c0*/  UISETP.NE.AND.EX UP0, UPT, UR5, URZ, UPT, UP0 ;  /* 0x000000ff0500728c */ /* 0x000fd2000bf05300 */
[----:B------:R-:W-:Y:S05]  /*01d0*/  BRA.U UP0, `(.L_x_2) ;  /* 0x0000000100287547 */ /* 0x000fea000b800000 */
[----:B------:R-:W2:Y:S02]  /*01e0*/  LDCU.64 UR4, c[0x0][0x8a8] ;  /* 0x00011500ff0477ac */ /* 0x000ea40008000a00 */
[----:B--2---:R-:W-:-:S04]  /*01f0*/  UISETP.NE.U32.AND UP0, UPT, UR4, URZ, UPT ;  /* 0x000000ff0400728c */ /* 0x004fc8000bf05070 */
[----:B------:R-:W-:-:S09]  /*0200*/  UISETP.NE.AND.EX UP0, UPT, UR5, URZ, UPT, UP0 ;  /* 0x000000ff0500728c */ /* 0x000fd2000bf05300 */
[----:B------:R-:W-:Y:S05]  /*0210*/  BRA.U !UP0, `(.L_x_3) ;  /* 0x0000000108107547 */ /* 0x000fea000b800000 */
[----:B------:R-:W2:Y:S01]  /*0220*/  LDC.64 R38, c[0x0][0x8a8] ;  /* 0x00022a00ff267b82 */ /* 0x000ea20000000a00 */
[----:B------:R-:W2:Y:S02]  /*0230*/  LDCU.64 UR4, c[0x0][0x358] ;  /* 0x00006b00ff0477ac */ /* 0x000ea40008000a00 */
[----:B--2---:R2:W5:Y:S01]  /*0240*/  LDG.E R38, desc[UR4][R38.64] ;  /* 0x0000000426267981 */ /* 0x004562000c1e1900 */
[----:B------:R-:W-:Y:S05]  /*0250*/  BRA `(.L_x_2) ;  /* 0x0000000000087947 */ /* 0x000fea0003800000 */
.L_x_3:
[----:B------:R-:W2:Y:S02]  /*0260*/  LDCU UR4, c[0x0][0x8a0] ;  /* 0x00011400ff0477ac */ /* 0x000ea40008000800 */
[----:B--2---:R-:W-:Y:S02]  /*0270*/  MOV R38, UR4 ;  /* 0x0000000400267c02 */ /* 0x004fe40008000f00 */
.L_x_2:
[----:B------:R-:W-:Y:S01]  /*0280*/  IMAD.U32 R0, RZ, RZ, UR17 ;  /* 0x00000011ff007e24 */ /* 0x000fe2000f8e00ff */
[----:B------:R-:W-:Y:S04]  /*0290*/  BSSY.RECONVERGENT B0, `(.L_x_4) ;  /* 0x000000c000007945 */ /* 0x000fe80003800200 */
[C---:B------:R-:W-:Y:S02]  /*02a0*/  ISETP.NE.OR P2, PT, R0.reuse, 0x1, !P1 ;  /* 0x000000010000780c */ /* 0x040fe40004f45670 */
[----:B------:R-:W-:-:S11]  /*02b0*/  ISETP.NE.OR P0, PT, R0, 0x3, !P1 ;  /* 0x000000030000780c */ /* 0x000fd60004f05670 */
[----:B------:R-:W-:Y:S05]  /*02c0*/  @P2 BRA `(.L_x_5) ;  /* 0x0000000000202947 */ /* 0x000fea0003800000 */
[----:B------:R-:W3:Y:S02]  /*02d0*/  LDCU.64 UR4, c[0x0][0x348] ;  /* 0x00006900ff0477ac */ /* 0x000ee40008000a00 */
[----:B---3--:R-:W-:Y:S02]  /*02e0*/  UIADD3 UR6, UP1, UPT, UR4, 0x80, URZ ;  /* 0x0000008004067890 */ /* 0x008fe4000ff3e0ff */
[----:B------:R-:W-:Y:S02]  /*02f0*/  UIADD3 UR4, UP0, UPT, UR4, 0x180, URZ ;  /* 0x0000018004047890 */ /* 0x000fe4000ff1e0ff */
[----:B------:R-:W-:Y:S02]  /*0300*/  UIADD3.X UR7, UPT, UPT, URZ, UR5, URZ, UP1, !UPT ;  /* 0x00000005ff077290 */ /* 0x000fe40008ffe4ff */
[----:B------:R-:W-:-:S07]  /*0310*/  UIADD3.X UR5, UPT, UPT, URZ, UR5, URZ, UP0, !UPT ;  /* 0x00000005ff057290 */ /* 0x000fce00087fe4ff */
[----:B------:R3:W-:Y:S02]  /*0320*/  UTMACCTL.PF [UR6] ;  /* 0x00000000060079b9 */ /* 0x0007e40008040000 */
[----:B------:R3:W-:Y:S02]  /*0330*/  UTMACCTL.PF [UR4] ;  /* 0x00000000040079b9 */ /* 0x0007e40008040000 */
[----:B---3--:R-:W-:Y:S01]  /*0340*/  NOP ;  /* 0x0000000000007918 */ /* 0x008fe20000000000 */
.L_x_5:
[----:B------:R-:W-:Y:S05]  /*0350*/  BSYNC.RECONVERGENT B0 ;  /* 0x0000000000007941 */ /* 0x000fea0003800200 */
.L_x_4:
[----:B------:R-:W-:Y:S04]  /*0360*/  BSSY.RECONVERGENT B0, `(.L_x_6) ;  /* 0x000000a000007945 */ /* 0x000fe80003800200 */
        /* <DEDUP_REMOVED lines=9> */
.L_x_7:
[----:B------:R-:W-:Y:S05]  /*0400*/  BSYNC.RECONVERGENT B0 ;  /* 0x0000000000007941 */ /* 0x000fea0003800200 */
.L_x_6:
[----:B------:R-:W3:Y:S01]  /*0410*/  LDCU.64 UR4, c[0x0][0x888] ;  /* 0x00011100ff0477ac */ /* 0x000ee20008000a00 */
[----:B------:R-:W-:Y:S02]  /*0420*/  UISETP.EQ.U32.AND UP1, UPT, UR8, URZ, UPT ;  /* 0x000000ff0800728c */ /* 0x000fe4000bf22070 */
[----:B------:R-:W-:Y:S02]  /*0430*/  UPLOP3.LUT UP3, UPT, UPT, UPT, UPT, 0x80, 0x8 ;  /* 0x000000000008789c */ /* 0x000fe40003f6f070 */
[----:B---3--:R-:W-:-:S04]  /*0440*/  UISETP.NE.U32.AND UP0, UPT, UR4, URZ, UPT ;  /* 0x000000ff0400728c */ /* 0x008fc8000bf05070 */
[----:B------:R-:W-:-:S04]  /*0450*/  UISETP.NE.AND.EX UP0, UPT, UR5, URZ, UPT, UP0 ;  /* 0x000000ff0500728c */ /* 0x000fc8000bf05300 */
[----:B------:R-:W-:-:S04]  /*0460*/  UISETP.EQ.OR.EX UP2, UPT, UR9, URZ, !UP0, UP1 ;  /* 0x000000ff0900728c */ /* 0x000fc8000c742710 */
[----:B------:R-:W-:-:S06]  /*0470*/  UP2UR UR4, UPR, URZ, 0x4 ;  /* 0x00000004ff047883 */ /* 0x000fcc0008000000 */
[----:B------:R-:W-:Y:S01]  /*0480*/  MOV R94, UR4 ;  /* 0x00000004005e7c02 */ /* 0x000fe20008000f00 */
[----:B------:R-:W-:Y:S06]  /*0490*/  BRA.U !UP2, `(.L_x_8) ;  /* 0x000000010a207547 */ /* 0x000fec000b800000 */
[----:B------:R-:W-:Y:S01]  /*04a0*/  UISETP.NE.U32.AND UP1, UPT, UR8, URZ, UPT ;  /* 0x000000ff0800728c */ /* 0x000fe2000bf25070 */
[----:B-----5:R-:W-:Y:S01]  /*04b0*/  FSETP.NEU.AND P0, PT, R45, RZ, PT ;  /* 0x000000ff2d00720b */ /* 0x020fe20003f0d000 */
[----:B------:R-:W-:Y:S02]  /*04c0*/  USEL UR4, URZ, 0xffffffff, UP0 ;  /* 0xffffffffff047887 */ /* 0x000fe40008000000 */
[----:B------:R-:W-:-:S10]  /*04d0*/  UISETP.NE.AND.EX UP1, UPT, UR9, URZ, UPT, UP1 ;  /* 0x000000ff0900728c */ /* 0x000fd4000bf25310 */
[----:B------:R-:W-:Y:S01]  /*04e0*/  VOTEU.ANY UP0, P0 ;  /* 0x0000000000ff7886 */ /* 0x000fe20000000100 */
[----:B------:R-:W-:-:S04]  /*04f0*/  @!UP1 USEL UR4, URZ, 0xffffffff, UP0 ;  /* 0xffffffffff049887 */ /* 0x000fc80008000000 */
[----:B------:R-:W-:-:S04]  /*0500*/  ULOP3.LUT UR4, UR4, 0x1, URZ, 0xc0, !UPT ;  /* 0x0000000104047892 */ /* 0x000fc8000f8ec0ff */
[----:B------:R-:W-:-:S11]  /*0510*/  UISETP.NE.U32.AND UP3, UPT, UR4, 0x1, UPT ;  /* 0x000000010400788c */ /* 0x000fd6000bf65070 */
.L_x_8:
[----:B------:R-:W3:Y:S01]  /*0520*/  SHFL.IDX PT, R0, R91, RZ, 0x1f ;  /* 0x00001fff5b007589 */ /* 0x000ee200000e0000 */
[----:B------:R-:W-:-:S04]  /*0530*/  UISETP.NE.AND UP0, UPT, UR17, 0x2, UPT ;  /* 0x000000021100788c */ /* 0x000fc8000bf05270 */
[----:B------:R-:W-:Y:S02]  /*0540*/  UISETP.EQ.AND UP1, UPT, UR68, URZ, !UP0 ;  /* 0x000000ff4400728c */ /* 0x000fe4000c722270 */
[----:B------:R-:W-:-:S04]  /*0550*/  USEL UR46, URZ, 0x1, UP0 ;  /* 0x00000001ff2e7887 */ /* 0x000fc80008000000 */
[----:B------:R-:W-:Y:S02]  /*0560*/  PLOP3.LUT P4, PT, P1, PT, UP1, 0x80, 0x8 ;  /* 0x000000000008781c */ /* 0x000fe40000f8f018 */
[----:B---3--:R-:W-:-:S13]  /*0570*/  ISETP.NE.AND P0, PT, R0, RZ, PT ;  /* 0x000000ff0000720c */ /* 0x008fda0003f05270 */
[----:B------:R-:W-:Y:S05]  /*0580*/  @P0 BRA `(.L_x_9) ;  /* 0x0000000000440947 */ /* 0x000fea0003800000 */
[----:B------:R-:W-:Y:S01]  /*0590*/  UMOV UR4, 0x400 ;  /* 0x0000040000047882 */ /* 0x000fe20000000000 */
[----:B------:R-:W-:Y:S01]  /*05a0*/  UMOV UR8, 0x1 ;  /* 0x0000000100087882 */ /* 0x000fe20000000000 */
[----:B------:R-:W-:Y:S01]  /*05b0*/  UMOV UR6, 0x2 ;  /* 0x0000000200067882 */ /* 0x000fe20000000000 */
[----:B------:R-:W-:Y:S02]  /*05c0*/  ULEA UR4, UR52, UR4, 0x18 ;  /* 0x0000000434047291 */ /* 0x000fe4000f8ec0ff */
[----:B------:R-:W-:-:S04]  /*05d0*/  UIADD3 UR8, UPT, UPT, -UR8, 0x100000, URZ ;  /* 0x0010000008087890 */ /* 0x000fc8000fffe1ff */
[----:B------:R-:W-:Y:S02]  /*05e0*/  USHF.L.U32 UR9, UR8, 0xb, URZ ;  /* 0x0000000b08097899 */ /* 0x000fe400080006ff */
[----:B------:R-:W-:Y:S02]  /*05f0*/  USHF.L.U32 UR8, UR8, 0x1, URZ ;  /* 0x0000000108087899 */ /* 0x000fe400080006ff */
[----:B------:R-:W-:-:S04]  /*0600*/  UIADD3 UR6, UPT, UPT, -UR6, 0x100000, URZ ;  /* 0x0010000006067890 */ /* 0x000fc8000fffe1ff */
[----:B------:R-:W-:Y:S02]  /*0610*/  USHF.L.U32 UR7, UR6, 0xb, URZ ;  /* 0x0000000b06077899 */ /* 0x000fe400080006ff */
[----:B------:R-:W-:Y:S01]  /*0620*/  USHF.L.U32 UR6, UR6, 0x1, URZ ;  /* 0x0000000106067899 */ /* 0x000fe200080006ff */
[----:B------:R-:W-:Y:S01]  /*0630*/  ELECT P0, URZ, PT ;  /* 0x0000000000ff782f */ /* 0x000fe20003800000 */
[----:B------:R-:W3:Y:S02]  /*0640*/  FENCE.VIEW.ASYNC.S ;  /* 0x00000000000073c6 */ /* 0x000ee40000000000 */
[----:B---3--:R3:W4:Y:S08]  /*0650*/  SYNCS.EXCH.64 URZ, [UR4], UR8 ;  /* 0x0000000804ff75b2 */ /* 0x0087300008000100 */
[----:B------:R3:W1:Y:S01]  /*0660*/  SYNCS.EXCH.64 URZ, [UR4+0x10], UR6 ;  /* 0x0000100604ff75b2 */ /* 0x0006620008000100 */
[----:B------:R3:W1:Y:S01]  /*0670*/  SYNCS.EXCH.64 URZ, [UR4+0x8], UR8 ;  /* 0x0000080804ff75b2 */ /* 0x0006620008000100 */
[----:B------:R3:W1:Y:S01]  /*0680*/  SYNCS.EXCH.64 URZ, [UR4+0x18], UR6 ;  /* 0x0000180604ff75b2 */ /* 0x0006620008000100 */
[----:B------:R-:W-:Y:S01]  /*0690*/  NOP ;  /* 0x0000000000007918 */ /* 0x000fe20000000000 */
.L_x_9:
[----:B------:R-:W2:Y:S01]  /*06a0*/  SHFL.IDX PT, R0, R91, RZ, 0x1f ;  /* 0x00001fff5b007589 */ /* 0x000ea200000e0000 */
[----:B------:R-:W-:Y:S01]  /*06b0*/  NOP ;  /* 0x0000000000007918 */ /* 0x000fe20000000000 */
[----:B--2---:R-:W-:-:S13]  /*06c0*/  ISETP.NE.AND P0, PT, R0, 0x1, PT ;  /* 0x000000010000780c */ /* 0x004fda0003f05270 */
[----:B------:R-:W-:Y:S05]  /*06d0*/  @P0 BRA `(.L_x_10) ;  /* 0x0000000000540947 */ /* 0x000fea0003800000 */
[----:B---3--:R-:W-:Y:S01]  /*06e0*/  UMOV UR4, 0x400 ;  /* 0x0000040000047882 */ /* 0x008fe20000000000 */
        /* <DEDUP_REMOVED lines=10> */
[----:B------:R-:W2:Y:S02]  /*0790*/  FENCE.VIEW.ASYNC.S ;  /* 0x00000000000073c6 */ /* 0x000ea40000000000 */
[----:B--2---:R2:W3:Y:S08]  /*07a0*/  SYNCS.EXCH.64 URZ, [UR4+0x20], UR8 ;  /* 0x0000200804ff75b2 */ /* 0x0044f00008000100 */
[----:B------:R2:W1:Y:S01]  /*07b0*/  SYNCS.EXCH.64 URZ, [UR4+0x40], UR6 ;  /* 0x0000400604ff75b2 */ /* 0x0004620008000100 */
[----:B------:R2:W1:Y:S01]  /*07c0*/  SYNCS.EXCH.64 URZ, [UR4+0x28], UR8 ;  /* 0x0000280804ff75b2 */ /* 0x0004620008000100 */
[----:B------:R2:W1:Y:S01]  /*07d0*/  SYNCS.EXCH.64 URZ, [UR4+0x48], UR6 ;  /* 0x0000480604ff75b2 */ /* 0x0004620008000100 */
[----:B------:R2:W1:Y:S01]  /*07e0*/  SYNCS.EXCH.64 URZ, [UR4+0x30], UR8 ;  /* 0x0000300804ff75b2 */ /* 0x0004620008000100 */
[----:B------:R2:W1:Y:S01]  /*07f0*/  SYNCS.EXCH.64 URZ, [UR4+0x50], UR6 ;  /* 0x0000500604ff75b2 */ /* 0x0004620008000100 */
[----:B------:R2:W1:Y:S01]  /*0800*/  SYNCS.EXCH.64 URZ, [UR4+0x38], UR8 ;  /* 0x0000380804ff75b2 */ /* 0x0004620008000100 */
[----:B------:R2:W1:Y:S01]  /*0810*/  SYNCS.EXCH.64 URZ, [UR4+0x58], UR6 ;  /* 0x0000580604ff75b2 */ /* 0x0004620008000100 */
[----:B------:R-:W-:Y:S01]  /*0820*/  NOP ;  /* 0x0000000000007918 */ /* 0x000fe20000000000 */
.L_x_10:
[----:B------:R-:W4:Y:S01]  /*0830*/  SHFL.IDX PT, R0, R91, RZ, 0x1f ;  /* 0x00001fff5b007589 */ /* 0x000f2200000e0000 */
[----:B------:R-:W-:Y:S01]  /*0840*/  NOP ;  /* 0x0000000000007918 */ /* 0x000fe20000000000 */
[----:B----4-:R-:W-:-:S13]  /*0850*/  ISETP.NE.AND P0, PT, R0, 0x3, PT ;  /* 0x000000030000780c */ /* 0x010fda0003f05270 */
[----:B------:R-:W-:Y:S05]  /*0860*/  @P0 BRA `(.L_x_11) ;  /* 0x00000000002c0947 */ /* 0x000fea0003800000 */
[----:B--23--:R-:W-:Y:S01]  /*0870*/  UMOV UR6, 0x400 ;  /* 0x0000040000067882 */ /* 0x00cfe20000000000 */
[----:B------:R-:W-:Y:S01]  /*0880*/  UMOV UR4, 0x20 ;  /* 0x0000002000047882 */ /* 0x000fe20000000000 */
[----:B------:R-:W-:Y:S02]  /*0890*/  ULEA UR6, UR52, UR6, 0x18 ;  /* 0x0000000634067291 */ /* 0x000fe4000f8ec0ff */
[----:B------:R-:W-:-:S04]  /*08a0*/  UIADD3 UR4, UPT, UPT, -UR4, 0x100000, URZ ;  /* 0x0010000004047890 */ /* 0x000fc8000fffe1ff */
[----:B------:R-:W-:Y:S02]  /*08b0*/  USHF.L.U32 UR5, UR4, 0xb, URZ ;  /* 0x0000000b04057899 */ /* 0x000fe400080006ff */
[----:B------:R-:W-:Y:S01]  /*08c0*/  USHF.L.U32 UR4, UR4, 0x1, URZ ;  /* 0x0000000104047899 */ /* 0x000fe200080006ff */
[----:B------:R-:W-:Y:S01]  /*08d0*/  ELECT P0, URZ, PT ;  /* 0x0000000000ff782f */ /* 0x000fe20003800000 */
[----:B------:R-:W2:Y:S10]  /*08e0*/  FENCE.VIEW.ASYNC.S ;  /* 0x00000000000073c6 */ /* 0x000eb40000000000 */
[----:B--2---:R4:W2:Y:S01]  /*08f0*/  SYNCS.EXCH.64 URZ, [UR6+0x60], UR4 ;  /* 0x0000600406ff75b2 */ /* 0x0048a20008000100 */
[----:B------:R4:W3:Y:S02]  /*0900*/  SYNCS.EXCH.64 URZ, [UR6+0x68], UR4 ;  /* 0x0000680406ff75b2 */ /* 0x0008e40008000100 */
[----:B----4-:R-:W-:Y:S01]  /*0910*/  NOP ;  /* 0x0000000000007918 */ /* 0x010fe20000000000 */
.L_x_11:
[----:B------:R-:W4:Y:S01]  /*0920*/  SHFL.IDX PT, R0, R91, RZ, 0x1f ;  /* 0x00001fff5b007589 */ /* 0x000f2200000e0000 */
[----:B------:R-:W-:Y:S01]  /*0930*/  NOP ;  /* 0x0000000000007918 */ /* 0x000fe20000000000 */
[----:B----4-:R-:W-:-:S13]  /*0940*/  ISETP.NE.AND P0, PT, R0, 0x4, PT ;  /* 0x000000040000780c */ /* 0x010fda0003f05270 */
[----:B------:R-:W-:Y:S05]  /*0950*/  @P0 BRA `(.L_x_12) ;  /* 0x0000000000480947 */ /* 0x000fea0003800000 */
[----:B--23--:R-:W-:Y:S01]  /*0960*/  UMOV UR4, 0x3a0 ;  /* 0x000003a000047882 */ /* 0x00cfe20000000000 */
[----:B------:R-:W-:Y:S01]  /*0970*/  UMOV UR6, 0x400 ;  /* 0x0000040000067882 */ /* 0x000fe20000000000 */
[----:B------:R-:W-:Y:S01]  /*0980*/  USEL UR4, UR4, 0x320, UP3 ;  /* 0x0000032004047887 */ /* 0x000fe20009800000 */
        /* <DEDUP_REMOVED lines=10> */
[----:B--2---:R4:W2:Y:S08]  /*0a30*/  SYNCS.EXCH.64 URZ, [UR6+0x70], UR8 ;  /* 0x0000700806ff75b2 */ /* 0x0048b00008000100 */
[----:B------:R4:W3:Y:S01]  /*0a40*/  SYNCS.EXCH.64 URZ, [UR6+0x80], UR4 ;  /* 0x0000800406ff75b2 */ /* 0x0008e20008000100 */
[----:B------:R4:W1:Y:S01]  /*0a50*/  SYNCS.EXCH.64 URZ, [UR6+0x78], UR8 ;  /* 0x0000780806ff75b2 */ /* 0x0008620008000100 */
[----:B------:R4:W1:Y:S02]  /*0a60*/  SYNCS.EXCH.64 URZ, [UR6+0x88], UR4 ;  /* 0x0000880406ff75b2 */ /* 0x0008640008000100 */
[----:B----4-:R-:W-:Y:S01]  /*0a70*/  NOP ;  /* 0x0000000000007918 */ /* 0x010fe20000000000 */
.L_x_12:
[----:B------:R-:W4:Y:S01]  /*0a80*/  SHFL.IDX PT, R0, R91, RZ, 0x1f ;  /* 0x00001fff5b007589 */ /* 0x000f2200000e0000 */
[----:B------:R-:W-:Y:S01]  /*0a90*/  NOP ;  /* 0x0000000000007918 */ /* 0x000fe20000000000 */
[----:B----4-:R-:W-:-:S13]  /*0aa0*/  ISETP.NE.AND P0, PT, R0, 0x5, PT ;  /* 0x000000050000780c */ /* 0x010fda0003f05270 */
[----:B------:R-:W-:Y:S05]  /*0ab0*/  @P0 BRA `(.L_x_13) ;  /* 0x0000000000440947 */ /* 0x000fea0003800000 */
[----:B--23--:R-:W-:Y:S01]  /*0ac0*/  UMOV UR4, 0x400 ;  /* 0x0000040000047882 */ /* 0x00cfe20000000000 */
        /* <DEDUP_REMOVED lines=16> */
.L_x_13:
[----:B------:R-:W4:Y:S01]  /*0bd0*/  SHFL.IDX PT, R0, R91, RZ, 0x1f ;  /* 0x00001fff5b007589 */ /* 0x000f2200000e0000 */
[----:B------:R-:W-:Y:S01]  /*0be0*/  ISETP.NE.OR P1, PT, RZ, UR17, !P1 ;  /* 0x00000011ff007c0c */ /* 0x000fe2000cf25670 */
        /* <DEDUP_REMOVED lines=12> */
[----:B------:R4:W3:Y:S01]  /*0cb0*/  SYNCS.EXCH.64 URZ, [UR4+0xc0], UR6 ;  /* 0x0000c00604ff75b2 */ /* 0x0008e20008000100 */
[----:B------:R4:W1:Y:S01]  /*0cc0*/  SYNCS.EXCH.64 URZ, [UR4+0xb8], UR6 ;  /* 0x0000b80604ff75b2 */ /* 0x0008620008000100 */
[----:B------:R4:W1:Y:S02]  /*0cd0*/  SYNCS.EXCH.64 URZ, [UR4+0xc8], UR6 ;  /* 0x0000c80604ff75b2 */ /* 0x0008640008000100 */
[----:B----4-:R-:W-:Y:S01]  /*0ce0*/  NOP ;  /* 0x0000000000007918 */ /* 0x010fe20000000000 */
.L_x_14:
[----:B------:R-:W-:Y:S01]  /*0cf0*/  VOTEU.ALL UP0, P1 ;  /* 0x0000000000ff7886 */ /* 0x000fe20000800000 */
[----:B--23--:R-:W-:Y:S01]  /*0d00*/  UMOV UR4, 0x20 ;  /* 0x0000002000047882 */ /* 0x00cfe20000000000 */
[----:B------:R-:W2:Y:S01]  /*0d10*/  LDCU UR7, c[0x0][0x36c] ;  /* 0x00006d80ff0777ac */ /* 0x000ea20008000800 */
[----:B------:R-:W-:Y:S01]  /*0d20*/  NOP ;  /* 0x0000000000007918 */ /* 0x000fe20000000000 */
[----:B-1----:R-:W-:Y:S01]  /*0d30*/  LOP3.LUT R3, R107, 0x1f, RZ, 0xc0, !PT ;  /* 0x0000001f6b037812 */ /* 0x002fe200078ec0ff */
[----:B------:R-:W-:Y:S01]  /*0d40*/  @!UP0 UMOV UR6, 0x400 ;  /* 0x0000040000068882 */ /* 0x000fe20000000000 */
[----:B------:R-:W-:-:S04]  /*0d50*/  @!UP0 UIADD3 UR4, UPT, UPT, -UR4, 0x100000, URZ ;  /* 0x0010000004048890 */ /* 0x000fc8000fffe1ff */
[----:B------:R-:W-:Y:S02]  /*0d60*/  @!UP0 USHF.L.U32 UR5, UR4, 0xb, URZ ;  /* 0x0000000b04058899 */ /* 0x000fe400080006ff */
[----:B------:R-:W-:Y:S02]  /*0d70*/  @!UP0 USHF.L.U32 UR4, UR4, 0x1, URZ ;  /* 0x0000000104048899 */ /* 0x000fe400080006ff */
[----:B------:R-:W-:Y:S01]  /*0d80*/  @!UP0 ULEA UR6, UR52, UR6, 0x18 ;  /* 0x0000000634068291 */ /* 0x000fe2000f8ec0ff */
[----:B------:R-:W-:Y:S01]  /*0d90*/  VOTEU.ALL UP0, P1 ;  /* 0x0000000000ff7886 */ /* 0x000fe20000800000 */
[----:B------:R-:W-:Y:S02]  /*0da0*/  UISETP.NE.AND UP4, UPT, UR17, URZ, UPT ;  /* 0x000000ff1100728c */ /* 0x000fe4000bf85270 */
[----:B--2---:R-:W-:Y:S01]  /*0db0*/  UISETP.EQ.U32.AND UP5, UPT, UR7, 0x1, UPT ;  /* 0x000000010700788c */ /* 0x004fe2000bfa2070 */
[----:B------:R-:W1:Y:S07]  /*0dc0*/  FENCE.VIEW.ASYNC.S ;  /* 0x00000000000073c6 */ /* 0x000e6e0000000000 */
[----:B-1----:R1:W2:Y:S01]  /*0dd0*/  @!UP0 SYNCS.EXCH.64 URZ, [UR6+0xd0], UR4 ;  /* 0x0000d00406ff85b2 */ /* 0x0022a20008000100 */
[----:B------:R-:W-:Y:S05]  /*0de0*/  BRA.U !UP5, `(.L_x_15) ;  /* 0x000000010d087547 */ /* 0x000fea000b800000 */
[----:B--2---:R-:W-:Y:S01]  /*0df0*/  UCGABAR_ARV ;  /* 0x00000000000079c7 */ /* 0x004fe20008000000 */
[----:B------:R-:W-:Y:S05]  /*0e00*/  BRA `(.L_x_16) ;  /* 0x0000000000047947 */ /* 0x000fea0003800000 */
.L_x_15:
[----:B--2---:R-:W-:Y:S01]  /*0e10*/  NOP ;  /* 0x0000000000007918 */ /* 0x004fe20000000000 */
.L_x_16:
[----:B------:R-:W2:Y:S01]  /*0e20*/  S2UR UR16, SR_CTAID.X ;  /* 0x00000000001079c3 */ /* 0x000ea20000002500 */
[----:B------:R-:W-:-:S05]  /*0e30*/  CS2R.32 R93, SR_CgaSize ;  /* 0x00000000005d7805 */ /* 0x000fca0000008a00 */
[----:B------:R-:W-:-:S05]  /*0e40*/  IMAD R93, R93, -0xa0, RZ ;  /* 0xffffff605d5d7824 */ /* 0x000fca00078e02ff */
[----:B-1----:R-:W-:-:S14]  /*0e50*/  R2UR UR5, R93 ;  /* 0x000000005d0572ca */ /* 0x002fdc00000e0000 */
[----:B------:R-:W1:Y:S01]  /*0e60*/  LDCU UR5, c[0x0][UR5+0x2b0] ;  /* 0x00005600050577ac */ /* 0x000e620008000800 */
[----:B------:R-:W-:-:S05]  /*0e70*/  CS2R.32 R93, SR_CgaSize ;  /* 0x00000000005d7805 */ /* 0x000fca0000008a00 */
[----:B------:R-:W-:-:S05]  /*0e80*/  IMAD R93, R93, -0xa0, RZ ;  /* 0xffffff605d5d7824 */ /* 0x000fca00078e02ff */
[----:B------:R-:W-:-:S14]  /*0e90*/  R2UR UR4, R93 ;  /* 0x000000005d0472ca */ /* 0x000fdc00000e0000 */
[----:B------:R-:W3:Y:S01]  /*0ea0*/  LDCU UR4, c[0x0][UR4+0x2b4] ;  /* 0x00005680040477ac */ /* 0x000ee20008000800 */
[----:B------:R-:W4:Y:S01]  /*0eb0*/  S2UR UR7, SR_CTAID.Y ;  /* 0x00000000000779c3 */ /* 0x000f220000002600 */
[----:B------:R-:W-:-:S05]  /*0ec0*/  CS2R.32 R93, SR_CgaSize ;  /* 0x00000000005d7805 */ /* 0x000fca0000008a00 */
[----:B------:R-:W-:-:S05]  /*0ed0*/  IMAD R93, R93, -0xa0, RZ ;  /* 0xffffff605d5d7824 */ /* 0x000fca00078e02ff */
[----:B------:R-:W-:-:S14]  /*0ee0*/  R2UR UR8, R93 ;  /* 0x000000005d0872ca */ /* 0x000fdc00000e0000 */
[----:B------:R-:W3:Y:S01]  /*0ef0*/  LDCU UR8, c[0x0][UR8+0x2a0] ;  /* 0x00005400080877ac */ /* 0x000ee20008000800 */
[----:B------:R-:W-:-:S05]  /*0f00*/  CS2R.32 R93, SR_CgaSize ;  /* 0x00000000005d7805 */ /* 0x000fca0000008a00 */
[----:B------:R-:W-:-:S05]  /*0f10*/  IMAD R93, R93, -0xa0, RZ ;  /* 0xffffff605d5d7824 */ /* 0x000fca00078e02ff */
[----:B------:R-:W-:-:S14]  /*0f20*/  R2UR UR9, R93 ;  /* 0x000000005d0972ca */ /* 0x000fdc00000e0000 */
[----:B------:R-:W3:Y:S01]  /*0f30*/  LDCU UR9, c[0x0][UR9+0x2a4] ;  /* 0x00005480090977ac */ /* 0x000ee20008000800 */
[----:B------:R-:W3:Y:S01]  /*0f40*/  S2UR UR36, SR_CTAID.Z ;  /* 0x00000000002479c3 */ /* 0x000ee20000002700 */
[----:B------:R-:W3:Y:S01]  /*0f50*/  LDCU UR21, c[0x0][0xb24] ;  /* 0x00016480ff1577ac */ /* 0x000ee20008000800 */
[----:B------:R-:W-:Y:S02]  /*0f60*/  UISETP.GT.U32.AND UP0, UPT, UR68, 0xffff, UPT ;  /* 0x0000ffff4400788c */ /* 0x000fe4000bf04070 */
[----:B------:R-:W-:Y:S01]  /*0f70*/  USHF.L.U32 UR37, UR52, 0xa, URZ ;  /* 0x0000000a34257899 */ /* 0x000fe200080006ff */
[----:B--2---:R-:W-:Y:S01]  /*0f80*/  I2FP.F32.U32 R2, UR16 ;  /* 0x0000001000027c45 */ /* 0x004fe20008201000 */
[----:B------:R-:W-:Y:S01]  /*0f90*/  UMOV UR28, 0x5 ;  /* 0x00000005001c7882 */ /* 0x000fe20000000000 */
[----:B------:R-:W2:Y:S03]  /*0fa0*/  LDCU UR45, c[0x0][0xb24] ;  /* 0x00016480ff2d77ac */ /* 0x000ea60008000800 */
[----:B-1----:R-:W-:Y:S01]  /*0fb0*/  FMUL R2, R2, UR5 ;  /* 0x0000000502027c20 */ /* 0x002fe20008400000 */
[----:B------:R-:W1:Y:S01]  /*0fc0*/  LDCU UR27, c[0x0][0xb30] ;  /* 0x00016600ff1b77ac */ /* 0x000e620008000800 */
[----:B----4-:R-:W-:Y:S01]  /*0fd0*/  I2FP.F32.U32 R0, UR7 ;  /* 0x0000000700007c45 */ /* 0x010fe20008201000 */
[----:B------:R-:W-:-:S03]  /*0fe0*/  USHF.L.U32 UR55, UR16, 0x7, URZ ;  /* 0x0000000710377899 */ /* 0x000fc600080006ff */
[----:B------:R-:W4:Y:S01]  /*0ff0*/  F2I.U32.TRUNC.NTZ R2, R2 ;  /* 0x0000000200027305 */ /* 0x000f22000020f000 */
[----:B------:R-:W-:Y:S01]  /*1000*/  USEL UR31, UR68, 0xffff, !UP0 ;  /* 0x0000ffff441f7887 */ /* 0x000fe2000c000000 */
[----:B---3--:R-:W-:Y:S01]  /*1010*/  FMUL R0, R0, UR4 ;  /* 0x0000000400007c20 */ /* 0x008fe20008400000 */
[----:B------:R-:W-:Y:S01]  /*1020*/  UISETP.GE.AND UP2, UPT, UR21, 0x1, UPT ;  /* 0x000000011500788c */ /* 0x000fe2000bf46270 */
[----:B------:R-:W-:-:S04]  /*1030*/  UMOV UR20, UR7 ;  /* 0x0000000700147c82 */ /* 0x000fc80008000000 */
[----:B------:R-:W3:Y:S01]  /*1040*/  F2I.U32.TRUNC.NTZ R0, R0 ;  /* 0x0000000000007305 */ /* 0x000ee2000020f000 */
[----:B----4-:R-:W-:Y:S02]  /*1050*/  R2UR UR4, R2 ;  /* 0x00000000020472ca */ /* 0x010fe400000e0000 */
[----:B------:R-:W-:Y:S02]  /*1060*/  PRMT R2, RZ, 0x7610, R2 ;  /* 0x00007610ff027816 */ /* 0x000fe40000000002 */
[----:B---3--:R-:W-:Y:S02]  /*1070*/  R2UR UR6, R0 ;  /* 0x00000000000672ca */ /* 0x008fe400000e0000 */
[----:B------:R-:W-:-:S07]  /*1080*/  PRMT R0, RZ, 0x7610, R0 ;  /* 0x00007610ff007816 */ /* 0x000fce0000000000 */
[----:B------:R-:W-:-:S04]  /*1090*/  UIADD3 UR5, UPT, UPT, -UR4, URZ, URZ ;  /* 0x000000ff04057290 */ /* 0x000fc8000fffe1ff */
[----:B------:R-:W-:Y:S02]  /*10a0*/  UIMAD UR5, UR8, UR5, UR16 ;  /* 0x00000005080572a4 */ /* 0x000fe4000f8e0210 */
[----:B------:R-:W-:-:S04]  /*10b0*/  UIADD3 UR4, UPT, UPT, -UR6, URZ, URZ ;  /* 0x000000ff06047290 */ /* 0x000fc8000fffe1ff */
[----:B------:R-:W-:Y:S01]  /*10c0*/  IMAD.U32 R93, RZ, RZ, UR5 ;  /* 0x00000005ff5d7e24 */ /* 0x000fe2000f8e00ff */
[----:B------:R-:W-:-:S06]  /*10d0*/  UIMAD UR4, UR9, UR4, UR7 ;  /* 0x00000004090472a4 */ /* 0x000fcc000f8e0207 */
[----:B------:R-:W-:Y:S01]  /*10e0*/  IMAD.U32 R92, RZ, RZ, UR4 ;  /* 0x00000004ff5c7e24 */ /* 0x000fe2000f8e00ff */
[----:B-12---:R-:W-:Y:S06]  /*10f0*/  BRA.U UP4, `(.L_x_17) ;  /* 0x0000000104447547 */ /* 0x006fec000b800000 */
[----:B------:R-:W-:Y:S02]  /*1100*/  R2UR UR4, R93 ;  /* 0x000000005d0472ca */ /* 0x000fe400000e0000 */
[----:B------:R-:W-:-:S11]  /*1110*/  R2UR UR8, R92 ;  /* 0x000000005c0872ca */ /* 0x000fd600000e0000 */
[----:B------:R-:W-:Y:S02]  /*1120*/  UISETP.GT.U32.AND UP0, UPT, UR4, 0x1, UPT ;  /* 0x000000010400788c */ /* 0x000fe4000bf04070 */
[----:B------:R-:W-:Y:S02]  /*1130*/  ULOP3.LUT UR4, UR4, 0xfffffffe, URZ, 0xc0, !UPT ;  /* 0xfffffffe04047892 */ /* 0x000fe4000f8ec0ff */
[----:B------:R-:W-:Y:S02]  /*1140*/  UISETP.NE.AND UP1, UPT, UR8, URZ, UP0 ;  /* 0x000000ff0800728c */ /* 0x000fe40008725270 */
[----:B------:R-:W-:Y:S02]  /*1150*/  UISETP.NE.AND UP0, UPT, UR8, 0x1, UP0 ;  /* 0x000000010800788c */ /* 0x000fe40008705270 */
[----:B------:R-:W-:Y:S02]  /*1160*/  USEL UR7, URZ, 0x1, UP1 ;  /* 0x00000001ff077887 */ /* 0x000fe40008800000 */
[----:B------:R-:W-:-:S02]  /*1170*/  USEL UR6, URZ, 0x4, UP0 ;  /* 0x00000004ff067887 */ /* 0x000fc40008000000 */
[----:B------:R-:W-:Y:S02]  /*1180*/  USEL UR5, URZ, 0x2, UP1 ;  /* 0x00000002ff057887 */ /* 0x000fe40008800000 */
[----:B------:R-:W-:Y:S02]  /*1190*/  ULEA UR4, UR8, UR4, 0x1 ;  /* 0x0000000408047291 */ /* 0x000fe4000f8e08ff */
[----:B------:R-:W-:Y:S02]  /*11a0*/  USEL UR8, URZ, 0x8, UP0 ;  /* 0x00000008ff087887 */ /* 0x000fe40008000000 */
[----:B------:R-:W-:-:S03]  /*11b0*/  UIADD3 UR5, UPT, UPT, UR5, UR6, UR7 ;  /* 0x0000000605057290 */ /* 0x000fc6000fffe007 */
[----:B------:R-:W-:Y:S01]  /*11c0*/  UMOV UR6, 0x3 ;  /* 0x0000000300067882 */ /* 0x000fe20000000000 */
[----:B------:R-:W-:Y:S02]  /*11d0*/  UIADD3 UR5, UPT, UPT, UR5, UR8, URZ ;  /* 0x0000000805057290 */ /* 0x000fe4000fffe0ff */
[----:B------:R-:W-:-:S04]  /*11e0*/  USHF.L.U32 UR4, UR6, UR4, URZ ;  /* 0x0000000406047299 */ /* 0x000fc800080006ff */
[----:B------:R-:W-:Y:S02]  /*11f0*/  IMAD.U32 R2, RZ, RZ, UR5 ;  /* 0x00000005ff027e24 */ /* 0x000fe4000f8e00ff */
[----:B------:R-:W-:Y:S02]  /*1200*/  IMAD.U32 R0, RZ, RZ, UR4 ;  /* 0x00000004ff007e24 */ /* 0x000fe4000f8e00ff */
.L_x_17:
[----:B------:R-:W-:Y:S05]  /*1210*/  BRA.U !UP2, `(.L_x_18) ;  /* 0x000000010ad47547 */ /* 0x000fea000b800000 */
[----:B------:R-:W1:Y:S01]  /*1220*/  LDCU.128 UR12, c[0x0][0xb10] ;  /* 0x00016200ff0c77ac */ /* 0x000e620008000c00 */
[----:B------:R-:W2:Y:S01]  /*1230*/  LDCU UR6, c[0x0][0x370] ;  /* 0x00006e00ff0677ac */ /* 0x000ea20008000800 */
[----:B------:R-:W3:Y:S01]  /*1240*/  LDCU UR5, c[0x0][0x374] ;  /* 0x00006e80ff0577ac */ /* 0x000ee20008000800 */
[----:B------:R-:W4:Y:S01]  /*1250*/  LDCU UR26, c[0x0][0xb0c] ;  /* 0x00016180ff1a77ac */ /* 0x000f220008000800 */
[----:B------:R-:W4:Y:S01]  /*1260*/  LDCU UR4, c[0x0][0xb20] ;  /* 0x00016400ff0477ac */ /* 0x000f220008000800 */
[----:B------:R-:W4:Y:S01]  /*1270*/  LDCU.64 UR8, c[0x0][0xb28] ;  /* 0x00016500ff0877ac */ /* 0x000f220008000a00 */
[----:B-1----:R-:W-:Y:S02]  /*1280*/  UISETP.NE.AND UP0, UPT, UR14, 0x1, UPT ;  /* 0x000000010e00788c */ /* 0x002fe4000bf05270 */
[----:B---3--:R-:W-:Y:S02]  /*1290*/  UIMAD.WIDE.U32 UR10, UR5, UR15, URZ ;  /* 0x0000000f050a72a5 */ /* 0x008fe4000f8e00ff */
[----:B--2---:R-:W-:-:S02]  /*12a0*/  UIMAD.WIDE.U32 UR22, UR6, UR12, URZ ;  /* 0x0000000c061672a5 */ /* 0x004fc4000f8e00ff */
[----:B----4-:R-:W-:Y:S02]  /*12b0*/  UISETP.NE.AND UP1, UPT, UR26, 0x1, UPT ;  /* 0x000000011a00788c */ /* 0x010fe4000bf25270 */
[----:B------:R-:W-:Y:S01]  /*12c0*/  UISETP.NE.AND UP2, UPT, UR21, 0x1, UPT ;  /* 0x000000011500788c */ /* 0x000fe2000bf45270 */
[----:B------:R-:W-:Y:S02]  /*12d0*/  UMOV UR10, UR11 ;  /* 0x0000000b000a7c82 */ /* 0x000fe40008000000 */
[----:B------:R-:W-:Y:S01]  /*12e0*/  UMOV UR22, UR23 ;  /* 0x0000001700167c82 */ /* 0x000fe20008000000 */
[----:B------:R-:W-:Y:S02]  /*12f0*/  @UP0 USHF.R.U32.HI UR5, URZ, UR4, UR10 ;  /* 0x00000004ff050299 */ /* 0x000fe4000801160a */
[----:B------:R-:W-:Y:S02]  /*1300*/  UIMAD.WIDE.U32 UR24, UR20, UR15, URZ ;  /* 0x0000000f141872a5 */ /* 0x000fe4000f8e00ff */
[----:B------:R-:W-:-:S02]  /*1310*/  UIMAD.WIDE.U32 UR10, UR5, UR8, URZ ;  /* 0x00000008050a72a5 */ /* 0x000fc4000f8e00ff */
[----:B------:R-:W-:Y:S02]  /*1320*/  @UP1 USHF.R.U32.HI UR6, URZ, UR13, UR22 ;  /* 0x0000000dff061299 */ /* 0x000fe40008011616 */
[----:B------:R-:W-:Y:S02]  /*1330*/  UIMAD.WIDE.U32 UR18, UR16, UR12, URZ ;  /* 0x0000000c101272a5 */ /* 0x000fe4000f8e00ff */
[----:B------:R-:W-:Y:S01]  /*1340*/  UIMAD.WIDE.U32 UR22, UR6, UR8, URZ ;  /* 0x00000008061672a5 */ /* 0x000fe2000f8e00ff */
[----:B------:R-:W-:Y:S01]  /*1350*/  UMOV UR24, UR25 ;  /* 0x0000001900187c82 */ /* 0x000fe20008000000 */
[----:B------:R-:W-:Y:S01]  /*1360*/  UMOV UR10, UR11 ;  /* 0x0000000b000a7c82 */ /* 0x000fe20008000000 */
[----:B------:R-:W-:Y:S02]  /*1370*/  USHF.R.U32.HI UR24, URZ, UR4, UR24 ;  /* 0x00000004ff187299 */ /* 0x000fe40008011618 */
[----:B------:R-:W-:Y:S02]  /*1380*/  @UP2 USHF.R.U32.HI UR5, URZ, UR9, UR10 ;  /* 0x00000009ff052299 */ /* 0x000fe4000801160a */
[----:B------:R-:W-:Y:S01]  /*1390*/  UMOV UR7, UR23 ;  /* 0x0000001700077c82 */ /* 0x000fe20008000000 */
[----:B------:R-:W-:Y:S01]  /*13a0*/  UMOV UR18, UR19 ;  /* 0x0000001300127c82 */ /* 0x000fe20008000000 */
[----:B------:R-:W-:-:S02]  /*13b0*/  @UP2 USHF.R.U32.HI UR6, URZ, UR9, UR7 ;  /* 0x00000009ff062299 */ /* 0x000fc40008011607 */
[----:B------:R-:W-:Y:S02]  /*13c0*/  USHF.R.U32.HI UR13, URZ, UR13, UR18 ;  /* 0x0000000dff0d7299 */ /* 0x000fe40008011612 */
[----:B------:R-:W-:Y:S02]  /*13d0*/  USEL UR4, UR20, UR24, !UP0 ;  /* 0x0000001814047287 */ /* 0x000fe4000c000000 */
[----:B------:R-:W-:Y:S02]  /*13e0*/  UIMAD UR7, UR5, UR21, URZ ;  /* 0x00000015050772a4 */ /* 0x000fe4000f8e02ff */
[----:B------:R-:W-:Y:S02]  /*13f0*/  USEL UR5, UR16, UR13, !UP1 ;  /* 0x0000000d10057287 */ /* 0x000fe4000c800000 */
[----:B------:R-:W-:Y:S02]  /*1400*/  UIMAD UR12, UR6, UR21, URZ ;  /* 0x00000015060c72a4 */ /* 0x000fe4000f8e02ff */
[----:B------:R-:W-:-:S02]  /*1410*/  UISETP.GE.AND UP0, UPT, UR4, UR7, UPT ;  /* 0x000000070400728c */ /* 0x000fc4000bf06270 */
[----:B------:R-:W-:Y:S02]  /*1420*/  UIMAD.WIDE.U32 UR10, UR4, UR8, URZ ;  /* 0x00000008040a72a5 */ /* 0x000fe4000f8e00ff */
[----:B------:R-:W-:Y:S02]  /*1430*/  UISETP.GE.OR UP0, UPT, UR5, UR12, UP0 ;  /* 0x0000000c0500728c */ /* 0x000fe40008706670 */
[----:B------:R-:W-:Y:S02]  /*1440*/  UIMAD.WIDE.U32 UR12, UR5, UR8, URZ ;  /* 0x00000008050c72a5 */ /* 0x000fe4000f8e00ff */
[----:B------:R-:W-:Y:S01]  /*1450*/  UIADD3 UR10, UPT, UPT, -UR4, URZ, URZ ;  /* 0x000000ff040a7290 */ /* 0x000fe2000fffe1ff */
[----:B------:R-:W-:Y:S01]  /*1460*/  UMOV UR8, UR11 ;  /* 0x0000000b00087c82 */ /* 0x000fe20008000000 */
[----:B------:R-:W-:Y:S02]  /*1470*/  UIADD3 UR11, UPT, UPT, -UR5, URZ, URZ ;  /* 0x000000ff050b7290 */ /* 0x000fe4000fffe1ff */
[----:B------:R-:W-:-:S03]  /*1480*/  USHF.R.U32.HI UR8, URZ, UR9, UR8 ;  /* 0x00000009ff087299 */ /* 0x000fc60008011608 */
[----:B------:R-:W-:Y:S01]  /*1490*/  @!UP0 UMOV UR7, UR13 ;  /* 0x0000000d00078c82 */ /* 0x000fe20008000000 */
[----:B------:R-:W-:Y:S02]  /*14a0*/  UIMAD UR20, UR14, UR10, UR20 ;  /* 0x0000000a0e1472a4 */ /* 0x000fe4000f8e0214 */
[----:B------:R-:W-:Y:S02]  /*14b0*/  USEL UR8, UR4, UR8, !UP2 ;  /* 0x0000000804087287 */ /* 0x000fe4000d000000 */
[----:B------:R-:W-:Y:S02]  /*14c0*/  @!UP0 USHF.R.U32.HI UR7, URZ, UR9, UR7 ;  /* 0x00000009ff078299 */ /* 0x000fe40008011607 */
[----:B------:R-:W-:Y:S02]  /*14d0*/  UIADD3 UR9, UPT, UPT, -UR8, URZ, URZ ;  /* 0x000000ff08097290 */ /* 0x000fe4000fffe1ff */
[----:B------:R-:W-:Y:S02]  /*14e0*/  @!UP0 USEL UR7, UR5, UR7, !UP2 ;  /* 0x0000000705078287 */ /* 0x000fe4000d000000 */
[----:B------:R-:W-:-:S02]  /*14f0*/  UIMAD UR9, UR21, UR9, UR4 ;  /* 0x00000009150972a4 */ /* 0x000fc4000f8e0204 */
[----:B------:R-:W-:Y:S02]  /*1500*/  @!UP0 UIADD3 UR8, UPT, UPT, UR8, -UR7, URZ ;  /* 0x8000000708088290 */ /* 0x000fe4000fffe0ff */
[----:B------:R-:W-:Y:S02]  /*1510*/  @!UP0 UIMAD UR6, UR9, UR6, UR7 ;  /* 0x00000006090682a4 */ /* 0x000fe4000f8e0207 */
[----:B------:R-:W-:Y:S02]  /*1520*/  @!UP0 UIMAD UR4, UR8, UR21, UR5 ;  /* 0x00000015080482a4 */ /* 0x000fe4000f8e0205 */
[----:B------:R-:W-:Y:S02]  /*1530*/  UIMAD UR16, UR26, UR11, UR16 ;  /* 0x0000000b1a1072a4 */ /* 0x000fe4000f8e0210 */
[----:B------:R-:W-:Y:S01]  /*1540*/  UIMAD UR20, UR4, UR14, UR20 ;  /* 0x0000000e041472a4 */ /* 0x000fe2000f8e0214 */
[----:B------:R-:W-:Y:S02]  /*1550*/  @!UP0 UMOV UR5, UR6 ;  /* 0x0000000600058c82 */ /* 0x000fe40008000000 */
[----:B------:R-:W-:-:S12]  /*1560*/  UIMAD UR16, UR5, UR26, UR16 ;  /* 0x0000001a051072a4 */ /* 0x000fd8000f8e0210 */
.L_x_18:
[----:B------:R-:W-:Y:S02]  /*1570*/  UISETP.NE.AND UP0, UPT, UR27, 0x1, UPT ;  /* 0x000000011b00788c */ /* 0x000fe4000bf05270 */
[----:B------:R-:W-:Y:S02]  /*1580*/  ULOP3.LUT UR31, UR31, 0xffff, URZ, 0xc0, !UPT ;  /* 0x0000ffff1f1f7892 */ /* 0x000fe4000f8ec0ff */
[----:B------:R-:W-:Y:S02]  /*1590*/  UISETP.NE.AND UP1, UPT, UR17, 0x2, UPT ;  /* 0x000000021100788c */ /* 0x000fe4000bf25270 */
[----:B------:R-:W-:Y:S02]  /*15a0*/  ULOP3.LUT UR37, UR37, 0x800, URZ, 0xc0, !UPT ;  /* 0x0000080025257892 */ /* 0x000fe4000f8ec0ff */
[----:B------:R-:W-:Y:S02]  /*15b0*/  ULOP3.LUT UR55, UR55, 0x80, URZ, 0xc0, !UPT ;  /* 0x0000008037377892 */ /* 0x000fe4000f8ec0ff */
[----:B------:R-:W-:Y:S01]  /*15c0*/  USHF.L.U32 UR31, UR28, UR31, URZ ;  /* 0x0000001f1c1f7299 */ /* 0x000fe200080006ff */
[----:B------:R-:W-:Y:S11]  /*15d0*/  BRA.U UP0, `(.L_x_19) ;  /* 0x0000000100447547 */ /* 0x000ff6000b800000 */
[----:B------:R-:W1:Y:S01]  /*15e0*/  LDCU.128 UR8, c[0x0][0xb10] ;  /* 0x00016200ff0877ac */ /* 0x000e620008000c00 */
[----:B------:R-:W2:Y:S01]  /*15f0*/  LDCU UR12, c[0x0][0xb0c] ;  /* 0x00016180ff0c77ac */ /* 0x000ea20008000800 */
[----:B------:R-:W3:Y:S01]  /*1600*/  LDCU UR13, c[0x0][0xb20] ;  /* 0x00016400ff0d77ac */ /* 0x000ee20008000800 */
[----:B-1----:R-:W-:Y:S02]  /*1610*/  UIMAD.WIDE.U32 UR6, UR16, UR8, URZ ;  /* 0x00000008100672a5 */ /* 0x002fe4000f8e00ff */
[----:B------:R-:W-:Y:S02]  /*1620*/  UIMAD.WIDE.U32 UR4, UR20, UR11, URZ ;  /* 0x0000000b140472a5 */ /* 0x000fe4000f8e00ff */
[----:B--2---:R-:W-:Y:S02]  /*1630*/  UISETP.NE.AND UP2, UPT, UR12, 0x1, UPT ;  /* 0x000000010c00788c */ /* 0x004fe4000bf45270 */
[----:B------:R-:W-:Y:S01]  /*1640*/  UISETP.NE.AND UP0, UPT, UR10, 0x1, UPT ;  /* 0x000000010a00788c */ /* 0x000fe2000bf05270 */
[----:B------:R-:W-:-:S02]  /*1650*/  UMOV UR6, UR7 ;  /* 0x0000000700067c82 */ /* 0x000fc40008000000 */
[----:B------:R-:W-:Y:S01]  /*1660*/  UMOV UR4, UR5 ;  /* 0x0000000500047c82 */ /* 0x000fe20008000000 */
[----:B------:R-:W-:Y:S02]  /*1670*/  USHF.R.U32.HI UR6, URZ, UR9, UR6 ;  /* 0x00000009ff067299 */ /* 0x000fe40008011606 */
[----:B---3--:R-:W-:Y:S02]  /*1680*/  USHF.R.U32.HI UR4, URZ, UR13, UR4 ;  /* 0x0000000dff047299 */ /* 0x008fe40008011604 */
[----:B------:R-:W-:Y:S02]  /*1690*/  USEL UR5, UR16, UR6, !UP2 ;  /* 0x0000000610057287 */ /* 0x000fe4000d000000 */
[----:B------:R-:W-:-:S04]  /*16a0*/  USEL UR4, UR20, UR4, !UP0 ;  /* 0x0000000414047287 */ /* 0x000fc8000c000000 */
[----:B------:R-:W-:Y:S02]  /*16b0*/  UIADD3 UR6, UPT, UPT, UR5, -UR4, URZ ;  /* 0x8000000405067290 */ /* 0x000fe4000fffe0ff */
[----:B------:R-:W-:Y:S02]  /*16c0*/  UIADD3 UR4, UPT, UPT, -UR5, UR4, URZ ;  /* 0x0000000405047290 */ /* 0x000fe4000fffe1ff */
[----:B------:R-:W-:Y:S02]  /*16d0*/  UIMAD UR20, UR6, UR10, UR20 ;  /* 0x0000000a061472a4 */ /* 0x000fe4000f8e0214 */
[----:B------:R-:W-:-:S12]  /*16e0*/  UIMAD UR16, UR4, UR12, UR16 ;  /* 0x0000000c041072a4 */ /* 0x000fd8000f8e0210 */
.L_x_19:
[----:B------:R-:W-:Y:S05]  /*16f0*/  BRA.U !UP5, `(.L_x_20) ;  /* 0x000000010d0c7547 */ /* 0x000fea000b800000 */
[----:B------:R-:W-:Y:S01]  /*1700*/  UCGABAR_WAIT ;  /* 0x0000000000007dc7 */ /* 0x000fe20008000000 */
[----:B------:R-:W-:Y:S01]  /*1710*/  CCTL.IVALL ;  /* 0x00000000ff00798f */ /* 0x000fe20002000000 */
[----:B------:R-:W-:Y:S05]  /*1720*/  BRA `(.L_x_21) ;  /* 0x0000000000047947 */ /* 0x000fea0003800000 */
.L_x_20:
[----:B------:R-:W-:Y:S06]  /*1730*/  BAR.SYNC.DEFER_BLOCKING 0x0 ;  /* 0x0000000000007b1d */ /* 0x000fec0000010000 */
.L_x_21:
[----:B------:R-:W-:Y:S05]  /*1740*/  BRA.U UP1, `(.L_x_22) ;  /* 0x0000001501287547 */ /* 0x000fea000b800000 */
[----:B------:R-:W1:Y:S01]  /*1750*/  LDCU UR6, c[0x0][0x38c] ;  /* 0x00007180ff0677ac */ /* 0x000e620008000800 */
[----:B------:R-:W-:Y:S01]  /*1760*/  PLOP3.LUT P2, PT, PT, PT, UP3, 0x80, 0x8 ;  /* 0x000000000008781c */ /* 0x000fe20003f4f038 */
[----:B------:R-:W-:Y:S01]  /*1770*/  IMAD.MOV.U32 R12, RZ, RZ, 0x1 ;  /* 0x00000001ff0c7424 */ /* 0x000fe200078e00ff */
[----:B------:R-:W-:Y:S02]  /*1780*/  ISETP.NE.AND P3, PT, R3, RZ, P4 ;  /* 0x000000ff0300720c */ /* 0x000fe40002765270 */
[----:B------:R-:W-:Y:S02]  /*1790*/  CS2R R10, SRZ ;  /* 0x00000000000a7805 */ /* 0x000fe4000001ff00 */
[----:B------:R-:W-:Y:S01]  /*17a0*/  PLOP3.LUT P2, PT, P2, PT, PT, 0x8, 0x80 ;  /* 0x000000000080781c */ /* 0x000fe2000174e170 */
[----:B------:R-:W-:Y:S01]  /*17b0*/  IMAD.MOV.U32 R9, RZ, RZ, RZ ;  /* 0x000000ffff097224 */ /* 0x000fe200078e00ff */
[----:B------:R-:W2:Y:S01]  /*17c0*/  LDCU UR48, c[0x0][0x370] ;  /* 0x00006e00ff3077ac */ /* 0x000ea20008000800 */
[----:B------:R-:W-:Y:S01]  /*17d0*/  IMAD.MOV.U32 R8, RZ, RZ, 0x1 ;  /* 0x00000001ff087424 */ /* 0x000fe200078e00ff */
[----:B------:R-:W3:Y:S01]  /*17e0*/  LDCU.64 UR42, c[0x0][0x348] ;  /* 0x00006900ff2a77ac */ /* 0x000ee20008000a00 */
[----:B------:R-:W-:Y:S01]  /*17f0*/  ULEA.HI UR53, UR37, UR55, URZ, 0x1b ;  /* 0x0000003725357291 */ /* 0x000fe2000f8fd8ff */
[----:B------:R-:W4:Y:S01]  /*1800*/  LDCU UR47, c[0x0][0x374] ;  /* 0x00006e80ff2f77ac */ /* 0x000f220008000800 */
[----:B-1----:R-:W-:-:S02]  /*1810*/  UIADD3 UR5, UPT, UPT, UR6, 0x3f, URZ ;  /* 0x0000003f06057890 */ /* 0x002fc4000fffe0ff */
[----:B------:R-:W-:Y:S02]  /*1820*/  UIADD3 UR56, UPT, UPT, UR6, 0x7e, URZ ;  /* 0x0000007e06387890 */ /* 0x000fe4000fffe0ff */
[----:B------:R-:W-:Y:S01]  /*1830*/  USHF.R.S32.HI UR4, URZ, 0x1f, UR5 ;  /* 0x0000001fff047899 */ /* 0x000fe20008011405 */
[----:B------:R-:W-:-:S03]  /*1840*/  UMOV UR29, URZ ;  /* 0x000000ff001d7c82 */ /* 0x000fc60008000000 */
[----:B------:R-:W-:Y:S02]  /*1850*/  ULEA.HI UR4, UR4, UR5, URZ, 0x6 ;  /* 0x0000000504047291 */ /* 0x000fe4000f8f30ff */
[----:B------:R-:W-:Y:S02]  /*1860*/  UIADD3 UR5, UPT, UPT, UR6, -0x1, URZ ;  /* 0xffffffff06057890 */ /* 0x000fe4000fffe0ff */
[----:B------:R-:W-:Y:S02]  /*1870*/  USHF.R.S32.HI UR50, URZ, 0x6, UR4 ;  /* 0x00000006ff327899 */ /* 0x000fe40008011404 */
[----:B------:R-:W-:Y:S02]  /*1880*/  UISETP.GE.U32.AND UP1, UPT, UR5, -0x7f, UPT ;  /* 0xffffff810500788c */ /* 0x000fe4000bf26070 */
[----:B------:R-:W-:-:S04]  /*1890*/  UISETP.LT.U32.AND UP0, UPT, UR50, 0x2, UPT ;  /* 0x000000023200788c */ /* 0x000fc8000bf01070 */
[----:B------:R-:W-:Y:S02]  /*18a0*/  USEL UR49, UR50, 0x2, UP0 ;  /* 0x0000000232317887 */ /* 0x000fe40008000000 */
[----:B------:R-:W-:Y:S02]  /*18b0*/  UISETP.NE.AND UP0, UPT, UR17, URZ, UPT ;  /* 0x000000ff1100728c */ /* 0x000fe4000bf05270 */
[----:B------:R-:W-:Y:S02]  /*18c0*/  UIADD3 UR4, UPT, UPT, UR49, -0x1, URZ ;  /* 0xffffffff31047890 */ /* 0x000fe4000fffe0ff */
[----:B------:R-:W-:Y:S02]  /*18d0*/  @UP1 UIADD3 UR4, UPT, UPT, UR49, URZ, URZ ;  /* 0x000000ff31041290 */ /* 0x000fe4000fffe0ff */
[----:B------:R-:W-:Y:S02]  /*18e0*/  USEL UR38, UR46, 0x2, UP0 ;  /* 0x000000022e267887 */ /* 0x000fe40008000000 */
[----:B------:R-:W-:-:S02]  /*18f0*/  UIADD3 UR54, UPT, UPT, UR50, -UR49, URZ ;  /* 0x8000003132367290 */ /* 0x000fc4000fffe0ff */
[----:B------:R-:W-:Y:S02]  /*1900*/  UIADD3 UR39, UPT, UPT, UR4, 0x1, URZ ;  /* 0x0000000104277890 */ /* 0x000fe4000fffe0ff */
[----:B--234-:R-:W-:-:S12]  /*1910*/  UIADD3 UR51, UPT, UPT, -UR4, URZ, URZ ;  /* 0x000000ff04337290 */ /* 0x01cfd8000fffe1ff */
.L_x_46:
[----:B------:R-:W-:Y:S01]  /*1920*/  UISETP.NE.AND UP0, UPT, UR52, URZ, UPT ;  /* 0x000000ff3400728c */ /* 0x000fe2000bf05270 */
[----:B-1----:R-:W1:Y:S08]  /*1930*/  S2UR UR52, SR_CgaCtaId ;  /* 0x00000000003479c3 */ /* 0x002e700000008800 */
[----:B---3--:R-:W-:Y:S05]  /*1940*/  BRA.U UP0, `(.L_x_23) ;  /* 0x0000000100347547 */ /* 0x008fea000b800000 */
[----:B------:R-:W2:Y:S01]  /*1950*/  S2R R0, SR_CgaCtaId ;  /* 0x0000000000007919 */ /* 0x000ea20000008800 */
[----:B------:R-:W-:Y:S02]  /*1960*/  MOV R3, 0x400 ;  /* 0x0000040000037802 */ /* 0x000fe40000000f00 */
[----:B------:R-:W-:Y:S02]  /*1970*/  SHF.L.U32 R2, R8, 0x1f, RZ ;  /* 0x0000001f08027819 */ /* 0x000fe400000006ff */
[----:B--2---:R-:W-:-:S05]  /*1980*/  LEA R0, R0, R3, 0x18 ;  /* 0x0000000300007211 */ /* 0x004fca00078ec0ff */
[----:B------:R-:W-:-:S04]  /*1990*/  IMAD R3, R9, 0x8, R0 ;  /* 0x0000000809037824 */ /* 0x000fc800078e0200 */
[----:B------:R-:W2:Y:S02]  /*19a0*/  SYNCS.PHASECHK.TRANS64.TRYWAIT P0, [R3+URZ+0xc0], R2 ;  /* 0x0000c002030075a7 */ /* 0x000ea400080011ff */
[----:B--2---:R-:W-:Y:S05]  /*19b0*/  @!P0 BRA `(.L_x_24) ;  /* 0x000000c800948947 */ /* 0x004fea0003800000 */
.L_x_185:
[----:B------:R-:W-:Y:S01]  /*19c0*/  VIADD R9, R9, 0x1 ;  /* 0x0000000109097836 */ /* 0x000fe20000000000 */
[----:B------:R2:W-:Y:S04]  /*19d0*/  SYNCS.ARRIVE.TRANS64.A1T0 RZ, [R3+URZ+0xb0], RZ ;  /* 0x0000b0ff03ff79a7 */ /* 0x0005e800081000ff */
[----:B------:R-:W-:-:S04]  /*19e0*/  ISETP.NE.AND P0, PT, R9, 0x2, PT ;  /* 0x000000020900780c */ /* 0x000fc80003f05270 */
[----:B------:R-:W-:Y:S02]  /*19f0*/  SEL R9, R9, RZ, P0 ;  /* 0x000000ff09097207 */ /* 0x000fe40000000000 */
[----:B--2---:R-:W-:-:S04]  /*1a00*/  SEL R3, RZ, 0x1, P0 ;  /* 0x00000001ff037807 */ /* 0x004fc80000000000 */
[----:B------:R-:W-:Y:S02]  /*1a10*/  LOP3.LUT R8, R8, R3, RZ, 0x3c, !PT ;  /* 0x0000000308087212 */ /* 0x000fe400078e3cff */
.L_x_23:
[----:B------:R-:W-:Y:S01]  /*1a20*/  UMOV UR21, 0x400 ;  /* 0x0000040000157882 */ /* 0x000fe20000000000 */
[----:B------:R-:W-:Y:S01]  /*1a30*/  SHF.L.U32 R0, R12, 0x1f, RZ ;  /* 0x0000001f0c007819 */ /* 0x000fe200000006ff */
[----:B-1----:R-:W-:Y:S02]  /*1a40*/  ULEA UR21, UR52, UR21, 0x18 ;  /* 0x0000001534157291 */ /* 0x002fe4000f8ec0ff */
[----:B------:R-:W-:Y:S02]  /*1a50*/  UISETP.GE.U32.AND UP0, UPT, UR56, 0x7f, UPT ;  /* 0x0000007f3800788c */ /* 0x000fe4000bf06070 */
[----:B------:R-:W-:Y:S02]  /*1a60*/  ULEA UR4, UR29, UR21, 0x3 ;  /* 0x000000151d047291 */ /* 0x000fe4000f8e18ff */
[----:B------:R-:W-:Y:S01]  /*1a70*/  ULEA UR19, UR20, UR55, 0x8 ;  /* 0x0000003714137291 */ /* 0x000fe2000f8e40ff */
[----:B------:R-:W-:-:S06]  /*1a80*/  UMOV UR13, URZ ;  /* 0x000000ff000d7c82 */ /* 0x000fcc0008000000 */
[----:B------:R1:W2:Y:S01]  /*1a90*/  SYNCS.PHASECHK.TRANS64.TRYWAIT P1, [UR4+0x10], R0 ;  /* 0x00001000ff0075a7 */ /* 0x0002a20008021104 */
[----:B------:R-:W-:-:S04]  /*1aa0*/  ULEA.HI UR4, UR16, UR16, URZ, 0x1 ;  /* 0x0000001010047291 */ /* 0x000fc8000f8f08ff */
[----:B------:R-:W-:-:S04]  /*1ab0*/  USHF.L.U32 UR4, UR4, 0x7, URZ ;  /* 0x0000000704047899 */ /* 0x000fc800080006ff */
[----:B------:R-:W-:-:S04]  /*1ac0*/  ULOP3.LUT UR35, UR4, 0xffffff00, URZ, 0xc0, !UPT ;  /* 0xffffff0004237892 */ /* 0x000fc8000f8ec0ff */
[----:B------:R-:W-:Y:S01]  /*1ad0*/  UIADD3 UR35, UPT, UPT, UR53, UR35, URZ ;  /* 0x0000002335237290 */ /* 0x000fe2000fffe0ff */
[----:B------:R-:W-:Y:S11]  /*1ae0*/  BRA.U !UP0, `(.L_x_25) ;  /* 0x0000000508107547 */ /* 0x000ff6000b800000 */
[----:B------:R-:W-:Y:S01]  /*1af0*/  UMOV UR30, UR51 ;  /* 0x00000033001e7c82 */ /* 0x000fe20008000000 */
[----:B------:R-:W-:Y:S01]  /*1b00*/  UMOV UR6, UR29 ;  /* 0x0000001d00067c82 */ /* 0x000fe20008000000 */
[----:B------:R-:W-:-:S05]  /*1b10*/  UMOV UR26, 0x20 ;  /* 0x00000020001a7882 */ /* 0x000fca0000000000 */
.L_x_33:
[----:B------:R-:W-:Y:S01]  /*1b20*/  ULEA UR5, UR6, UR21, 0x3 ;  /* 0x0000001506057291 */ /* 0x000fe2000f8e18ff */
[----:B--2---:R-:W-:Y:S01]  /*1b30*/  @P4 MOV R2, 0x20000 ;  /* 0x0002000000024802 */ /* 0x004fe20000000f00 */
[----:B--23--:R-:W-:Y:S10]  /*1b40*/  @P1 BRA `(.L_x_26) ;  /* 0x00000000000c1947 */ /* 0x00cff40003800000 */
[----:B------:R-:W-:-:S04]  /*1b50*/  SHF.L.U32 R3, R12, 0x1f, RZ ;  /* 0x0000001f0c037819 */ /* 0x000fc800000006ff */
[----:B------:R-:W2:Y:S02]  /*1b60*/  SYNCS.PHASECHK.TRANS64.TRYWAIT P0, [UR5+0x10], R3 ;  /* 0x00001003ff0075a7 */ /* 0x000ea40008001105 */
[----:B--2---:R-:W-:Y:S05]  /*1b70*/  @!P0 BRA `(.L_x_27) ;  /* 0x000000c800388947 */ /* 0x004fea0003800000 */
.L_x_26:
[----:B------:R2:W-:Y:S01]  /*1b80*/  @P4 SYNCS.ARRIVE.TRANS64 RZ, [UR5], R2 ;  /* 0x00000002ffff49a7 */ /* 0x0005e20008000005 */
[----:B------:R-:W-:Y:S02]  /*1b90*/  ULOP3.LUT UR4, UR38, 0x2, URZ, 0xfc, !UPT ;  /* 0x0000000226047892 */ /* 0x000fe4000f8efcff */
[----:B------:R-:W-:Y:S02]  /*1ba0*/  UIADD3 UR30, UPT, UPT, UR30, 0x1, URZ ;  /* 0x000000011e1e7890 */ /* 0x000fe4000fffe0ff */
[----:B------:R-:W-:Y:S02]  /*1bb0*/  UISETP.NE.AND UP0, UPT, UR4, 0x2, UPT ;  /* 0x000000020400788c */ /* 0x000fe4000bf05270 */
[----:B------:R-:W-:-:S07]  /*1bc0*/  UISETP.NE.AND UP2, UPT, UR30, 0x1, UPT ;  /* 0x000000011e00788c */ /* 0x000fce000bf45270 */
[----:B------:R-:W-:Y:S05]  /*1bd0*/  BRA.U UP0, `(.L_x_28) ;  /* 0x0000000100047547 */ /* 0x000fea000b800000 */
[----:B------:R-:W-:Y:S05]  /*1be0*/  BPT.TRAP 0x1 ;  /* 0x000000040000795c */ /* 0x000fea0000300000 */
.L_x_28:
[----:B------:R-:W-:Y:S04]  /*1bf0*/  BSSY.RECONVERGENT B0, `(.L_x_29) ;  /* 0x0000003000007945 */ /* 0x000fe80003800200 */
[----:B------:R-:W-:Y:S05]  /*1c00*/  @!P3 BRA `(.L_x_30) ;  /* 0x000000000004b947 */ /* 0x000fea0003800000 */
[----:B------:R-:W-:Y:S05]  /*1c10*/  BPT.TRAP 0x1 ;  /* 0x000000040000795c */ /* 0x000fea0000300000 */
.L_x_30:
[----:B------:R-:W-:Y:S05]  /*1c20*/  BSYNC.RECONVERGENT B0 ;  /* 0x0000000000007941 */ /* 0x000fea0003800200 */
.L_x_29:
[----:B------:R-:W-:Y:S01]  /*1c30*/  UIADD3 UR4, UPT, UPT, UR6, 0x1, URZ ;  /* 0x0000000106047890 */ /* 0x000fe2000fffe0ff */
[----:B------:R-:W-:Y:S01]  /*1c40*/  BSSY.RECONVERGENT B0, `(.L_x_31) ;  /* 0x000002a000007945 */ /* 0x000fe20003800200 */
[----:B------:R-:W-:Y:S02]  /*1c50*/  ELECT P0, URZ, PT ;  /* 0x0000000000ff782f */ /* 0x000fe40003800000 */
[----:B------:R-:W-:-:S04]  /*1c60*/  UISETP.NE.AND UP0, UPT, UR4, 0x2, UPT ;  /* 0x000000020400788c */ /* 0x000fc8000bf05270 */
[----:B------:R-:W-:Y:S02]  /*1c70*/  USEL UR7, URZ, 0x1, UP0 ;  /* 0x00000001ff077887 */ /* 0x000fe40008000000 */
[----:B------:R-:W-:-:S04]  /*1c80*/  USEL UR29, UR4, URZ, UP0 ;  /* 0x000000ff041d7287 */ /* 0x000fc80008000000 */
[----:B------:R-:W-:Y:S01]  /*1c90*/  ULEA UR4, UR29, UR21, 0x3 ;  /* 0x000000151d047291 */ /* 0x000fe2000f8e18ff */
[----:B------:R-:W-:-:S04]  /*1ca0*/  LOP3.LUT R12, R12, UR7, RZ, 0x3c, !PT ;  /* 0x000000070c0c7c12 */ /* 0x000fc8000f8e3cff */
[----:B-1----:R-:W-:-:S04]  /*1cb0*/  SHF.L.U32 R0, R12, 0x1f, RZ ;  /* 0x0000001f0c007819 */ /* 0x002fc800000006ff */
[----:B------:R1:W3:Y:S01]  /*1cc0*/  SYNCS.PHASECHK.TRANS64.TRYWAIT P1, [UR4+0x10], R0 ;  /* 0x00001000ff0075a7 */ /* 0x0002e20008021104 */
[----:B------:R-:W-:Y:S05]  /*1cd0*/  @!P0 BRA `(.L_x_32) ;  /* 0x0000000000808947 */ /* 0x000fea0003800000 */
[----:B------:R-:W-:Y:S02]  /*1ce0*/  USHF.L.U32 UR4, UR6, 0xf, URZ ;  /* 0x0000000f06047899 */ /* 0x000fe400080006ff */
[----:B------:R-:W-:Y:S02]  /*1cf0*/  UIADD3 UR22, UP1, UPT, UR42, 0x80, URZ ;  /* 0x000000802a167890 */ /* 0x000fe4000ff3e0ff */
[----:B------:R-:W-:Y:S02]  /*1d00*/  ULEA UR24, UR37, UR4, 0x2 ;  /* 0x0000000425187291 */ /* 0x000fe4000f8e10ff */
[----:B------:R-:W-:Y:S02]  /*1d10*/  UIADD3 UR14, UP0, UPT, UR42, 0x180, URZ ;  /* 0x000001802a0e7890 */ /* 0x000fe4000ff1e0ff */
[----:B------:R-:W-:Y:S02]  /*1d20*/  UIADD3 UR24, UPT, UPT, UR21, UR24, URZ ;  /* 0x0000001815187290 */ /* 0x000fe4000fffe0ff */
[----:B------:R-:W-:-:S02]  /*1d30*/  UIADD3 UR4, UPT, UPT, UR21, UR4, URZ ;  /* 0x0000000415047290 */ /* 0x000fc4000fffe0ff */
[----:B------:R-:W-:Y:S02]  /*1d40*/  UIADD3 UR34, UPT, UPT, UR26, -0x20, URZ ;  /* 0xffffffe01a227890 */ /* 0x000fe4000fffe0ff */
[----:B------:R-:W-:Y:S02]  /*1d50*/  ULOP3.LUT UR33, UR5, 0xfefffff8, URZ, 0xc0, !UPT ;  /* 0xfefffff805217892 */ /* 0x000fe4000f8ec0ff */
[----:B------:R-:W-:Y:S02]  /*1d60*/  UIADD3.X UR23, UPT, UPT, URZ, UR43, URZ, UP1, !UPT ;  /* 0x0000002bff177290 */ /* 0x000fe40008ffe4ff */
[----:B------:R-:W-:Y:S02]  /*1d70*/  UIADD3 UR32, UPT, UPT, UR24, 0x10800, URZ ;  /* 0x0001080018207890 */ /* 0x000fe4000fffe0ff */
[----:B------:R-:W-:Y:S02]  /*1d80*/  UPRMT UR7, URZ, 0x5410, UR31 ;  /* 0x00005410ff077896 */ /* 0x000fe4000800001f */
[----:B------:R-:W-:-:S02]  /*1d90*/  UIADD3 UR24, UPT, UPT, UR24, 0x14800, URZ ;  /* 0x0001480018187890 */ /* 0x000fc4000fffe0ff */
[----:B------:R-:W-:Y:S02]  /*1da0*/  UIADD3.X UR15, UPT, UPT, URZ, UR43, URZ, UP0, !UPT ;  /* 0x0000002bff0f7290 */ /* 0x000fe400087fe4ff */
[----:B------:R-:W-:Y:S02]  /*1db0*/  UIADD3 UR16, UPT, UPT, UR4, 0x20800, URZ ;  /* 0x0002080004107890 */ /* 0x000fe4000fffe0ff */
[----:B------:R-:W-:Y:S01]  /*1dc0*/  UIADD3 UR8, UPT, UPT, UR4, 0x24800, URZ ;  /* 0x0002480004087890 */ /* 0x000fe2000fffe0ff */
[----:B------:R-:W-:Y:S01]  /*1dd0*/  UMOV UR40, 0x0 ;  /* 0x0000000000287882 */ /* 0x000fe20000000000 */
[----:B------:R-:W-:Y:S01]  /*1de0*/  UMOV UR41, 0x10000000 ;  /* 0x1000000000297882 */ /* 0x000fe20000000000 */
[----:B------:R-:W-:Y:S01]  /*1df0*/  UMOV UR27, UR35 ;  /* 0x00000023001b7c82 */ /* 0x000fe20008000000 */
[----:B------:R-:W-:Y:S01]  /*1e00*/  UMOV UR28, UR36 ;  /* 0x00000024001c7c82 */ /* 0x000fe20008000000 */
[----:B------:R-:W-:Y:S01]  /*1e10*/  UMOV UR25, UR33 ;  /* 0x0000002100197c82 */ /* 0x000fe20008000000 */
[----:B------:R-:W-:Y:S01]  /*1e20*/  UMOV UR20, UR36 ;  /* 0x0000002400147c82 */ /* 0x000fe20008000000 */
[----:B------:R-:W-:Y:S01]  /*1e30*/  UMOV UR17, UR33 ;  /* 0x0000002100117c82 */ /* 0x000fe20008000000 */
[----:B------:R-:W-:Y:S01]  /*1e40*/  UMOV UR18, UR34 ;  /* 0x0000002200127c82 */ /* 0x000fe20008000000 */
[----:B------:R4:W-:Y:S01]  /*1e50*/  UTMALDG.3D.MULTICAST.2CTA [UR32], [UR22], UR7, desc[UR40] ;  /* 0x00002820160073b4 */ /* 0x0009e20008211807 */
[----:B------:R-:W-:Y:S01]  /*1e60*/  UMOV UR10, UR26 ;  /* 0x0000001a000a7c82 */ /* 0x000fe20008000000 */
[----:B------:R-:W-:Y:S01]  /*1e70*/  UMOV UR11, UR19 ;  /* 0x00000013000b7c82 */ /* 0x000fe20008000000 */
[----:B------:R-:W-:Y:S01]  /*1e80*/  UMOV UR12, UR36 ;  /* 0x00000024000c7c82 */ /* 0x000fe20008000000 */
[----:B------:R-:W-:Y:S01]  /*1e90*/  UMOV UR9, UR33 ;  /* 0x0000002100097c82 */ /* 0x000fe20008000000 */
[----:B------:R4:W-:Y:S01]  /*1ea0*/  UTMALDG.3D.MULTICAST.2CTA [UR24], [UR22], UR7, desc[UR40] ;  /* 0x00002818160073b4 */ /* 0x0009e20008211807 */
[----:B------:R4:W-:Y:S01]  /*1eb0*/  UTMALDG.3D.2CTA [UR16], [UR14], desc[UR40] ;  /* 0x000028100e0075b4 */ /* 0x0009e20008211000 */
[----:B------:R4:W-:Y:S02]  /*1ec0*/  UTMALDG.3D.2CTA [UR8], [UR14], desc[UR40] ;  /* 0x000028080e0075b4 */ /* 0x0009e40008211000 */
[----:B----4-:R-:W-:Y:S01]  /*1ed0*/  NOP ;  /* 0x0000000000007918 */ /* 0x010fe20000000000 */
.L_x_32:
[----:B------:R-:W-:Y:S05]  /*1ee0*/  BSYNC.RECONVERGENT B0 ;  /* 0x0000000000007941 */ /* 0x000fea0003800200 */
.L_x_31:
[----:B------:R-:W-:Y:S01]  /*1ef0*/  UIADD3 UR26, UPT, UPT, UR26, 0x40, URZ ;  /* 0x000000401a1a7890 */ /* 0x000fe2000fffe0ff */
[----:B------:R-:W-:Y:S01]  /*1f00*/  UMOV UR6, UR29 ;  /* 0x0000001d00067c82 */ /* 0x000fe20008000000 */
[----:B------:R-:W-:Y:S01]  /*1f10*/  UMOV UR13, UR39 ;  /* 0x00000027000d7c82 */ /* 0x000fe20008000000 */
[----:B------:R-:W-:Y:S09]  /*1f20*/  BRA.U UP2, `(.L_x_33) ;  /* 0xfffffff902fc7547 */ /* 0x000ff2000b83ffff */
.L_x_25:
[----:B------:R-:W-:Y:S01]  /*1f30*/  ULEA UR4, UR29, UR21, 0x3 ;  /* 0x000000151d047291 */ /* 0x000fe2000f8e18ff */
[----:B-1----:R-:W-:Y:S01]  /*1f40*/  SHF.L.U32 R0, R12, 0x1f, RZ ;  /* 0x0000001f0c007819 */ /* 0x002fe200000006ff */
[----:B------:R-:W-:Y:S01]  /*1f50*/  @!P2 SYNCS.ARRIVE.TRANS64.A1T0 RZ, [UR21+0x68], RZ ;  /* 0x000068ffffffa9a7 */ /* 0x000fe20008100015 */
[----:B------:R-:W-:-:S06]  /*1f60*/  UISETP.GT.AND UP0, UPT, UR50, UR49, UPT ;  /* 0x000000313200728c */ /* 0x000fcc000bf04270 */
[----:B--23--:R1:W2:Y:S03]  /*1f70*/  SYNCS.PHASECHK.TRANS64.TRYWAIT P1, [UR4+0x10], R0 ;  /* 0x00001000ff0075a7 */ /* 0x00c2a60008021104 */
[----:B------:R-:W-:Y:S05]  /*1f80*/  BRA.U !UP0, `(.L_x_34) ;  /* 0x0000000508087547 */ /* 0x000fea000b800000 */
[----:B------:R-:W-:Y:S01]  /*1f90*/  UIADD3 UR30, UPT, UPT, UR54, UR13, URZ ;  /* 0x0000000d361e7290 */ /* 0x000fe2000fffe0ff */
[----:B------:R-:W-:-:S11]  /*1fa0*/  UMOV UR7, UR29 ;  /* 0x0000001d00077c82 */ /* 0x000fd60008000000 */
.L_x_42:
[----:B------:R-:W-:Y:S01]  /*1fb0*/  ULEA UR6, UR7, UR21, 0x3 ;  /* 0x0000001507067291 */ /* 0x000fe2000f8e18ff */
[----:B--2---:R-:W-:Y:S01]  /*1fc0*/  @P4 MOV R2, 0x20000 ;  /* 0x0002000000024802 */ /* 0x004fe20000000f00 */
[----:B--23--:R-:W-:Y:S10]  /*1fd0*/  @P1 BRA `(.L_x_35) ;  /* 0x00000000000c1947 */ /* 0x00cff40003800000 */
[----:B------:R-:W-:-:S04]  /*1fe0*/  SHF.L.U32 R3, R12, 0x1f, RZ ;  /* 0x0000001f0c037819 */ /* 0x000fc800000006ff */
[----:B------:R-:W2:Y:S02]  /*1ff0*/  SYNCS.PHASECHK.TRANS64.TRYWAIT P0, [UR6+0x10], R3 ;  /* 0x00001003ff0075a7 */ /* 0x000ea40008001106 */
[----:B--2---:R-:W-:Y:S05]  /*2000*/  @!P0 BRA `(.L_x_36) ;  /* 0x000000c4002c8947 */ /* 0x004fea0003800000 */
.L_x_35:
[----:B------:R2:W-:Y:S01]  /*2010*/  @P4 SYNCS.ARRIVE.TRANS64 RZ, [UR6], R2 ;  /* 0x00000002ffff49a7 */ /* 0x0005e20008000006 */
[----:B------:R-:W-:-:S04]  /*2020*/  ULOP3.LUT UR4, UR38, 0x2, URZ, 0xfc, !UPT ;  /* 0x0000000226047892 */ /* 0x000fc8000f8efcff */
[----:B------:R-:W-:-:S09]  /*2030*/  UISETP.NE.AND UP0, UPT, UR4, 0x2, UPT ;  /* 0x000000020400788c */ /* 0x000fd2000bf05270 */
[----:B------:R-:W-:Y:S05]  /*2040*/  BRA.U UP0, `(.L_x_37) ;  /* 0x0000000100047547 */ /* 0x000fea000b800000 */
[----:B------:R-:W-:Y:S05]  /*2050*/  BPT.TRAP 0x1 ;  /* 0x000000040000795c */ /* 0x000fea0000300000 */
.L_x_37:
[----:B------:R-:W-:Y:S04]  /*2060*/  BSSY.RECONVERGENT B0, `(.L_x_38) ;  /* 0x0000003000007945 */ /* 0x000fe80003800200 */
[----:B------:R-:W-:Y:S05]  /*2070*/  @!P3 BRA `(.L_x_39) ;  /* 0x000000000004b947 */ /* 0x000fea0003800000 */
[----:B------:R-:W-:Y:S05]  /*2080*/  BPT.TRAP 0x1 ;  /* 0x000000040000795c */ /* 0x000fea0000300000 */
.L_x_39:
[----:B------:R-:W-:Y:S05]  /*2090*/  BSYNC.RECONVERGENT B0 ;  /* 0x0000000000007941 */ /* 0x000fea0003800200 */
.L_x_38:
        /* <DEDUP_REMOVED lines=14> */
[----:B------:R-:W-:Y:S02]  /*2180*/  USHF.L.U32 UR34, UR13, 0x6, URZ ;  /* 0x000000060d227899 */ /* 0x000fe400080006ff */
[----:B------:R-:W-:Y:S02]  /*2190*/  UIADD3 UR24, UPT, UPT, UR21, UR24, URZ ;  /* 0x0000001815187290 */ /* 0x000fe4000fffe0ff */
[----:B------:R-:W-:-:S02]  /*21a0*/  UIADD3 UR22, UP0, UPT, UR42, 0x180, URZ ;  /* 0x000001802a167890 */ /* 0x000fc4000ff1e0ff */
[----:B------:R-:W-:Y:S02]  /*21b0*/  UIADD3 UR4, UPT, UPT, UR21, UR4, URZ ;  /* 0x0000000415047290 */ /* 0x000fe4000fffe0ff */
[----:B------:R-:W-:Y:S02]  /*21c0*/  ULOP3.LUT UR33, UR6, 0xfefffff8, URZ, 0xc0, !UPT ;  /* 0xfefffff806217892 */ /* 0x000fe4000f8ec0ff */
[----:B------:R-:W-:Y:S02]  /*21d0*/  UIADD3.X UR15, UPT, UPT, URZ, UR43, URZ, UP1, !UPT ;  /* 0x0000002bff0f7290 */ /* 0x000fe40008ffe4ff */
[----:B------:R-:W-:Y:S02]  /*21e0*/  UIADD3 UR32, UPT, UPT, UR24, 0x10800, URZ ;  /* 0x0001080018207890 */ /* 0x000fe4000fffe0ff */
[----:B------:R-:W-:Y:S02]  /*21f0*/  UPRMT UR5, URZ, 0x5410, UR31 ;  /* 0x00005410ff057896 */ /* 0x000fe4000800001f */
[----:B------:R-:W-:-:S02]  /*2200*/  UIADD3 UR26, UPT, UPT, UR34, 0x20, URZ ;  /* 0x00000020221a7890 */ /* 0x000fc4000fffe0ff */
[----:B------:R-:W-:Y:S02]  /*2210*/  UIADD3 UR24, UPT, UPT, UR24, 0x14800, URZ ;  /* 0x0001480018187890 */ /* 0x000fe4000fffe0ff */
        /* <DEDUP_REMOVED lines=20> */
.L_x_41:
[----:B------:R-:W-:Y:S05]  /*2360*/  BSYNC.RECONVERGENT B0 ;  /* 0x0000000000007941 */ /* 0x000fea0003800200 */
.L_x_40:
[----:B------:R-:W-:Y:S01]  /*2370*/  UIADD3 UR13, UPT, UPT, UR13, 0x1, URZ ;  /* 0x000000010d0d7890 */ /* 0x000fe2000fffe0ff */
[----:B------:R-:W-:-:S03]  /*2380*/  UMOV UR7, UR29 ;  /* 0x0000001d00077c82 */ /* 0x000fc60008000000 */
[----:B------:R-:W-:-:S09]  /*2390*/  UISETP.NE.AND UP0, UPT, UR13, UR30, UPT ;  /* 0x0000001e0d00728c */ /* 0x000fd2000bf05270 */
[----:B------:R-:W-:Y:S05]  /*23a0*/  BRA.U UP0, `(.L_x_42) ;  /* 0xfffffffd00007547 */ /* 0x000fea000b83ffff */
.L_x_34:
[C---:B------:R-:W-:Y:S01]  /*23b0*/  LEA R3, R11.reuse, UR21, 0x3 ;  /* 0x000000150b037c11 */ /* 0x040fe2000f8e18ff */
[----:B------:R-:W-:Y:S01]  /*23c0*/  NOP ;  /* 0x0000000000007918 */ /* 0x000fe20000000000 */
[----:B-1----:R-:W-:Y:S02]  /*23d0*/  SHF.L.U32 R0, R10, 0x1f, RZ ;  /* 0x0000001f0a007819 */ /* 0x002fe400000006ff */
[----:B------:R-:W-:Y:S02]  /*23e0*/  LEA R5, R11, UR21, 0x4 ;  /* 0x000000150b057c11 */ /* 0x000fe4000f8e20ff */
[----:B------:R-:W1:Y:S02]  /*23f0*/  SYNCS.PHASECHK.TRANS64.TRYWAIT P0, [R3+URZ+0x70], R0 ;  /* 0x00007000030075a7 */ /* 0x000e6400080011ff */
[----:B-1----:R-:W-:Y:S05]  /*2400*/  @!P0 BRA `(.L_x_43) ;  /* 0x000000c000448947 */ /* 0x002fea0003800000 */
.L_x_188:
[----:B------:R-:W4:Y:S01]  /*2410*/  LDS.128 R4, [R5+0xe0] ;  /* 0x0000e00005047984 */ /* 0x000f220000000c00 */
[----:B------:R-:W-:Y:S01]  /*2420*/  UISETP.GE.AND UP0, UPT, UR45, 0x1, UPT ;  /* 0x000000012d00788c */ /* 0x000fe2000bf06270 */
[----:B------:R-:W-:Y:S01]  /*2430*/  @!PT LDS RZ, [RZ] ;  /* 0x00000000fffff984 */ /* 0x000fe20000000800 */
[----:B------:R-:W-:Y:S01]  /*2440*/  @!PT LDS RZ, [RZ] ;  /* 0x00000000fffff984 */ /* 0x000fe20000000800 */
[----:B------:R-:W-:Y:S01]  /*2450*/  @!PT LDS RZ, [RZ] ;  /* 0x00000000fffff984 */ /* 0x000fe20000000800 */
[----:B------:R-:W-:Y:S01]  /*2460*/  @!PT LDS RZ, [RZ] ;  /* 0x00000000fffff984 */ /* 0x000fe20000000800 */
[----:B------:R1:W-:Y:S06]  /*2470*/  MEMBAR.ALL.CTA ;  /* 0x0000000000007992 */ /* 0x0003ec0000008000 */
[----:B-1----:R-:W1:Y:S01]  /*2480*/  FENCE.VIEW.ASYNC.S ;  /* 0x00000000000073c6 */ /* 0x002e620000000000 */
[----:B----4-:R-:W-:-:S13]  /*2490*/  LOP3.LUT P0, RZ, R6, 0x1, RZ, 0xc0, !PT ;  /* 0x0000000106ff7812 */ /* 0x010fda000780c0ff */
[----:B-1----:R-:W-:Y:S01]  /*24a0*/  VOTEU.ANY UP1, P0 ;  /* 0x0000000000ff7886 */ /* 0x002fe20000020100 */
[----:B------:R-:W-:-:S13]  /*24b0*/  PLOP3.LUT P0, PT, PT, PT, UP1, 0x80, 0x8 ;  /* 0x000000000008781c */ /* 0x000fda0003f0f018 */
[----:B------:R-:W-:Y:S02]  /*24c0*/  @P0 LOP3.LUT R0, R5, 0xffff, RZ, 0xc0, !PT ;  /* 0x0000ffff05000812 */ /* 0x000fe400078ec0ff */
[----:B--2---:R-:W-:Y:S02]  /*24d0*/  @P0 MOV R2, R4 ;  /* 0x0000000400020202 */ /* 0x004fe40000000f00 */
[----:B------:R-:W-:Y:S01]  /*24e0*/  @P0 R2UR UR5, R0 ;  /* 0x00000000000502ca */ /* 0x000fe200000e0000 */
[----:B------:R-:W-:Y:S01]  /*24f0*/  VIADD R0, R3, 0x80 ;  /* 0x0000008003007836 */ /* 0x000fe20000000000 */
[----:B------:R-:W-:Y:S02]  /*2500*/  @P0 SHF.R.U32.HI R4, RZ, 0x10, R5 ;  /* 0x00000010ff040819 */ /* 0x000fe40000011605 */
[----:B------:R-:W-:Y:S02]  /*2510*/  @P0 R2UR UR6, R2 ;  /* 0x00000000020602ca */ /* 0x000fe400000e0000 */
[----:B------:R-:W-:-:S02]  /*2520*/  PRMT R0, RZ, 0x654, R0 ;  /* 0x00000654ff007816 */ /* 0x000fc40000000000 */
[----:B------:R-:W-:Y:S02]  /*2530*/  @P0 R2UR UR4, R4 ;  /* 0x00000000040402ca */ /* 0x000fe400000e0000 */
[----:B------:R1:W-:Y:S03]  /*2540*/  SYNCS.ARRIVE.TRANS64.RED.A1T0 RZ, [R0+URZ], RZ ;  /* 0x000000ff00ff79a7 */ /* 0x0003e600081004ff */
[----:B------:R-:W-:-:S04]  /*2550*/  @UP1 UMOV UR44, UR5 ;  /* 0x00000005002c1c82 */ /* 0x000fc80008000000 */
[----:B------:R-:W-:-:S04]  /*2560*/  @UP1 UMOV UR46, UR6 ;  /* 0x00000006002e1c82 */ /* 0x000fc80008000000 */
[----:B------:R-:W-:Y:S01]  /*2570*/  @UP1 UMOV UR36, UR4 ;  /* 0x0000000400241c82 */ /* 0x000fe20008000000 */
[----:B------:R-:W-:Y:S05]  /*2580*/  BRA.U !UP0, `(.L_x_44) ;  /* 0x0000000108d47547 */ /* 0x000fea000b800000 */
[----:B------:R-:W2:Y:S01]  /*2590*/  LDCU.128 UR12, c[0x0][0xb10] ;  /* 0x00016200ff0c77ac */ /* 0x000ea20008000c00 */
[----:B------:R-:W4:Y:S01]  /*25a0*/  LDCU UR22, c[0x0][0xb20] ;  /* 0x00016400ff1677ac */ /* 0x000f220008000800 */
[----:B------:R-:W3:Y:S01]  /*25b0*/  LDCU UR20, c[0x0][0xb0c] ;  /* 0x00016180ff1477ac */ /* 0x000ee20008000800 */
[----:B------:R-:W1:Y:S01]  /*25c0*/  LDCU.64 UR8, c[0x0][0xb28] ;  /* 0x00016500ff0877ac */ /* 0x000e620008000a00 */
[----:B------:R-:W-:Y:S02]  /*25d0*/  UISETP.NE.AND UP3, UPT, UR45, 0x1, UPT ;  /* 0x000000012d00788c */ /* 0x000fe4000bf65270 */
[----:B--2---:R-:W-:Y:S02]  /*25e0*/  UIMAD.WIDE.U32 UR6, UR47, UR15, URZ ;  /* 0x0000000f2f0672a5 */ /* 0x004fe4000f8e00ff */
[----:B------:R-:W-:Y:S02]  /*25f0*/  UIMAD.WIDE.U32 UR4, UR48, UR12, URZ ;  /* 0x0000000c300472a5 */ /* 0x000fe4000f8e00ff */
[----:B------:R-:W-:-:S02]  /*2600*/  UISETP.NE.AND UP0, UPT, UR14, 0x1, UPT ;  /* 0x000000010e00788c */ /* 0x000fc4000bf05270 */
[----:B------:R-:W-:Y:S01]  /*2610*/  UIMAD.WIDE.U32 UR18, UR44, UR15, URZ ;  /* 0x0000000f2c1272a5 */ /* 0x000fe2000f8e00ff */
[----:B------:R-:W-:Y:S02]  /*2620*/  UMOV UR6, UR7 ;  /* 0x0000000700067c82 */ /* 0x000fe40008000000 */
[----:B------:R-:W-:Y:S01]  /*2630*/  UMOV UR4, UR5 ;  /* 0x0000000500047c82 */ /* 0x000fe20008000000 */
[----:B----4-:R-:W-:Y:S02]  /*2640*/  USHF.R.U32.HI UR6, URZ, UR22, UR6 ;  /* 0x00000016ff067299 */ /* 0x010fe40008011606 */
[----:B---3--:R-:W-:Y:S02]  /*2650*/  UISETP.NE.AND UP2, UPT, UR20, 0x1, UPT ;  /* 0x000000011400788c */ /* 0x008fe4000bf45270 */
[----:B------:R-:W-:Y:S02]  /*2660*/  USHF.R.U32.HI UR4, URZ, UR13, UR4 ;  /* 0x0000000dff047299 */ /* 0x000fe40008011604 */
[----:B------:R-:W-:-:S02]  /*2670*/  USEL UR5, UR47, UR6, !UP0 ;  /* 0x000000062f057287 */ /* 0x000fc4000c000000 */
[----:B------:R-:W-:Y:S02]  /*2680*/  USEL UR6, UR48, UR4, !UP2 ;  /* 0x0000000430067287 */ /* 0x000fe4000d000000 */
[----:B-1----:R-:W-:Y:S01]  /*2690*/  UIMAD.WIDE.U32 UR10, UR5, UR8, URZ ;  /* 0x00000008050a72a5 */ /* 0x002fe2000f8e00ff */
[----:B------:R-:W-:Y:S01]  /*26a0*/  UMOV UR4, UR19 ;  /* 0x0000001300047c82 */ /* 0x000fe20008000000 */
[----:B------:R-:W-:Y:S02]  /*26b0*/  UIMAD.WIDE.U32 UR16, UR46, UR12, URZ ;  /* 0x0000000c2e1072a5 */ /* 0x000fe4000f8e00ff */
[----:B------:R-:W-:-:S03]  /*26c0*/  UIMAD.WIDE.U32 UR18, UR6, UR8, URZ ;  /* 0x00000008061272a5 */ /* 0x000fc6000f8e00ff */
[----:B------:R-:W-:Y:S01]  /*26d0*/  UMOV UR10, UR11 ;  /* 0x0000000b000a7c82 */ /* 0x000fe20008000000 */
[----:B------:R-:W-:Y:S02]  /*26e0*/  USHF.R.U32.HI UR4, URZ, UR22, UR4 ;  /* 0x00000016ff047299 */ /* 0x000fe40008011604 */
[----:B------:R-:W-:Y:S01]  /*26f0*/  @UP3 USHF.R.U32.HI UR5, URZ, UR9, UR10 ;  /* 0x00000009ff053299 */ /* 0x000fe2000801160a */
[----:B------:R-:W-:Y:S01]  /*2700*/  UMOV UR16, UR17 ;  /* 0x0000001100107c82 */ /* 0x000fe20008000000 */
[----:B------:R-:W-:Y:S01]  /*2710*/  UMOV UR18, UR19 ;  /* 0x0000001300127c82 */ /* 0x000fe20008000000 */
[----:B------:R-:W-:Y:S02]  /*2720*/  USHF.R.U32.HI UR13, URZ, UR13, UR16 ;  /* 0x0000000dff0d7299 */ /* 0x000fe40008011610 */
[----:B------:R-:W-:Y:S02]  /*2730*/  USEL UR4, UR44, UR4, !UP0 ;  /* 0x000000042c047287 */ /* 0x000fe4000c000000 */
[----:B------:R-:W-:-:S02]  /*2740*/  @UP3 USHF.R.U32.HI UR6, URZ, UR9, UR18 ;  /* 0x00000009ff063299 */ /* 0x000fc40008011612 */
[----:B------:R-:W-:Y:S02]  /*2750*/  UIMAD UR7, UR45, UR5, URZ ;  /* 0x000000052d0772a4 */ /* 0x000fe4000f8e02ff */
[----:B------:R-:W-:Y:S02]  /*2760*/  USEL UR5, UR46, UR13, !UP2 ;  /* 0x0000000d2e057287 */ /* 0x000fe4000d000000 */
[----:B------:R-:W-:Y:S02]  /*2770*/  UIMAD UR10, UR45, UR6, URZ ;  /* 0x000000062d0a72a4 */ /* 0x000fe4000f8e02ff */
[----:B------:R-:W-:Y:S02]  /*2780*/  UISETP.GE.AND UP0, UPT, UR4, UR7, UPT ;  /* 0x000000070400728c */ /* 0x000fe4000bf06270 */
[----:B------:R-:W-:Y:S02]  /*2790*/  UIMAD.WIDE.U32 UR12, UR4, UR8, URZ ;  /* 0x00000008040c72a5 */ /* 0x000fe4000f8e00ff */
[----:B------:R-:W-:-:S02]  /*27a0*/  UISETP.GE.OR UP0, UPT, UR5, UR10, UP0 ;  /* 0x0000000a0500728c */ /* 0x000fc40008706670 */
        /* <DEDUP_REMOVED lines=19> */
.L_x_44:
[----:B------:R-:W2:Y:S02]  /*28e0*/  LDCU UR4, c[0x0][0xb30] ;  /* 0x00016600ff0477ac */ /* 0x000ea40008000800 */
[----:B--2---:R-:W-:-:S09]  /*28f0*/  UISETP.NE.AND UP0, UPT, UR4, 0x1, UPT ;  /* 0x000000010400788c */ /* 0x004fd2000bf05270 */
[----:B------:R-:W-:Y:S05]  /*2900*/  BRA.U UP0, `(.L_x_45) ;  /* 0x0000000100447547 */ /* 0x000fea000b800000 */
[----:B------:R-:W2:Y:S01]  /*2910*/  LDCU.128 UR8, c[0x0][0xb10] ;  /* 0x00016200ff0877ac */ /* 0x000ea20008000c00 */
[----:B------:R-:W4:Y:S01]  /*2920*/  LDCU UR12, c[0x0][0xb0c] ;  /* 0x00016180ff0c77ac */ /* 0x000f220008000800 */
[----:B------:R-:W1:Y:S01]  /*2930*/  LDCU UR13, c[0x0][0xb20] ;  /* 0x00016400ff0d77ac */ /* 0x000e620008000800 */
[----:B--2---:R-:W-:Y:S02]  /*2940*/  UIMAD.WIDE.U32 UR6, UR46, UR8, URZ ;  /* 0x000000082e0672a5 */ /* 0x004fe4000f8e00ff */
[----:B------:R-:W-:Y:S02]  /*2950*/  UIMAD.WIDE.U32 UR4, UR44, UR11, URZ ;  /* 0x0000000b2c0472a5 */ /* 0x000fe4000f8e00ff */
[----:B----4-:R-:W-:Y:S02]  /*2960*/  UISETP.NE.AND UP2, UPT, UR12, 0x1, UPT ;  /* 0x000000010c00788c */ /* 0x010fe4000bf45270 */
[----:B------:R-:W-:Y:S01]  /*2970*/  UISETP.NE.AND UP0, UPT, UR10, 0x1, UPT ;  /* 0x000000010a00788c */ /* 0x000fe2000bf05270 */
[----:B------:R-:W-:-:S02]  /*2980*/  UMOV UR6, UR7 ;  /* 0x0000000700067c82 */ /* 0x000fc40008000000 */
[----:B------:R-:W-:Y:S01]  /*2990*/  UMOV UR4, UR5 ;  /* 0x0000000500047c82 */ /* 0x000fe20008000000 */
[----:B------:R-:W-:Y:S02]  /*29a0*/  USHF.R.U32.HI UR9, URZ, UR9, UR6 ;  /* 0x00000009ff097299 */ /* 0x000fe40008011606 */
[----:B-1----:R-:W-:Y:S02]  /*29b0*/  USHF.R.U32.HI UR4, URZ, UR13, UR4 ;  /* 0x0000000dff047299 */ /* 0x002fe40008011604 */
[----:B------:R-:W-:Y:S02]  /*29c0*/  USEL UR5, UR46, UR9, !UP2 ;  /* 0x000000092e057287 */ /* 0x000fe4000d000000 */
[----:B------:R-:W-:-:S04]  /*29d0*/  USEL UR4, UR44, UR4, !UP0 ;  /* 0x000000042c047287 */ /* 0x000fc8000c000000 */
[----:B------:R-:W-:Y:S02]  /*29e0*/  UIADD3 UR6, UPT, UPT, UR5, -UR4, URZ ;  /* 0x8000000405067290 */ /* 0x000fe4000fffe0ff */
[----:B------:R-:W-:Y:S02]  /*29f0*/  UIADD3 UR4, UPT, UPT, -UR5, UR4, URZ ;  /* 0x0000000405047290 */ /* 0x000fe4000fffe1ff */
[----:B------:R-:W-:Y:S02]  /*2a00*/  UIMAD UR44, UR6, UR10, UR44 ;  /* 0x0000000a062c72a4 */ /* 0x000fe4000f8e022c */
[----:B------:R-:W-:-:S12]  /*2a10*/  UIMAD UR46, UR4, UR12, UR46 ;  /* 0x0000000c042e72a4 */ /* 0x000fd8000f8e022e */
.L_x_45:
[----:B------:R-:W-:Y:S01]  /*2a20*/  VIADD R11, R11, 0x1 ;  /* 0x000000010b0b7836 */ /* 0x000fe20000000000 */
[----:B------:R-:W-:Y:S02]  /*2a30*/  R2UR UR5, R93 ;  /* 0x000000005d0572ca */ /* 0x000fe400000e0000 */
[----:B------:R-:W-:Y:S02]  /*2a40*/  R2UR UR4, R92 ;  /* 0x000000005c0472ca */ /* 0x000fe400000e0000 */
[C---:B------:R-:W-:Y:S02]  /*2a50*/  ISETP.NE.AND P0, PT, R11.reuse, 0x2, PT ;  /* 0x000000020b00780c */ /* 0x040fe40003f05270 */
[----:B------:R-:W-:Y:S02]  /*2a60*/  PLOP3.LUT P2, PT, PT, PT, PT, 0x80, 0x8 ;  /* 0x000000000008781c */ /* 0x000fe40003f4f070 */
[----:B------:R-:W-:Y:S02]  /*2a70*/  SEL R3, RZ, 0x1, P0 ;  /* 0x00000001ff037807 */ /* 0x000fe40000000000 */
[----:B------:R-:W-:-:S02]  /*2a80*/  SEL R11, R11, RZ, P0 ;  /* 0x000000ff0b0b7207 */ /* 0x000fc40000000000 */
[----:B------:R-:W-:Y:S01]  /*2a90*/  LOP3.LUT R10, R10, R3, RZ, 0x3c, !PT ;  /* 0x000000030a0a7212 */ /* 0x000fe200078e3cff */
[----:B------:R-:W-:Y:S02]  /*2aa0*/  UIADD3 UR16, UPT, UPT, UR46, UR5, URZ ;  /* 0x000000052e107290 */ /* 0x000fe4000fffe0ff */
[----:B------:R-:W-:Y:S01]  /*2ab0*/  UIADD3 UR20, UPT, UPT, UR44, UR4, URZ ;  /* 0x000000042c147290 */ /* 0x000fe2000fffe0ff */
[----:B------:R-:W-:Y:S11]  /*2ac0*/  BRA.U UP1, `(.L_x_46) ;  /* 0xffffffed01947547 */ /* 0x000ff6000b83ffff */
[----:B------:R-:W-:Y:S01]  /*2ad0*/  UIADD3 UR21, UPT, UPT, UR21, 0x10, URZ ;  /* 0x0000001015157890 */ /* 0x000fe2000fffe0ff */
[----:B------:R-:W-:-:S03]  /*2ae0*/  SHF.L.U32 R3, R12, 0x1f, RZ ;  /* 0x0000001f0c037819 */ /* 0x000fc600000006ff */
[----:B------:R-:W-:-:S09]  /*2af0*/  ULEA UR4, UR29, UR21, 0x3 ;  /* 0x000000151d047291 */ /* 0x000fd2000f8e18ff */
[----:B------:R-:W2:Y:S02]  /*2b00*/  SYNCS.PHASECHK.TRANS64.TRYWAIT P0, [UR4], R3 ;  /* 0x00000003ff0075a7 */ /* 0x000ea40008001104 */
[----:B--2---:R-:W-:Y:S05]  /*2b10*/  @!P0 BRA `(.L_x_47) ;  /* 0x000000b800948947 */ /* 0x004fea0003800000 */
.L_x_190:
[----:B------:R-:W-:-:S04]  /*2b20*/  UIADD3 UR4, UPT, UPT, UR29, 0x1, URZ ;  /* 0x000000011d047890 */ /* 0x000fc8000fffe0ff */
[----:B------:R-:W-:-:S04]  /*2b30*/  UISETP.NE.AND UP0, UPT, UR4, 0x2, UPT ;  /* 0x000000020400788c */ /* 0x000fc8000bf05270 */
[----:B------:R-:W-:Y:S02]  /*2b40*/  USEL UR5, URZ, 0x1, UP0 ;  /* 0x00000001ff057887 */ /* 0x000fe40008000000 */
[----:B------:R-:W-:-:S04]  /*2b50*/  USEL UR4, UR4, URZ, UP0 ;  /* 0x000000ff04047287 */ /* 0x000fc80008000000 */
[----:B------:R-:W-:Y:S01]  /*2b60*/  ULEA UR4, UR4, UR21, 0x3 ;  /* 0x0000001504047291 */ /* 0x000fe2000f8e18ff */
[----:B-1----:R-:W-:-:S04]  /*2b70*/  LOP3.LUT R3, R12, UR5, RZ, 0x3c, !PT ;  /* 0x000000050c037c12 */ /* 0x002fc8000f8e3cff */
[----:B------:R-:W-:Y:S01]  /*2b80*/  SHF.L.U32 R3, R3, 0x1f, RZ ;  /* 0x0000001f03037819 */ /* 0x000fe200000006ff */
[----:B------:R-:W-:-:S07]  /*2b90*/  IMAD.U32 R0, RZ, RZ, UR4 ;  /* 0x00000004ff007e24 */ /* 0x000fce000f8e00ff */
.L_x_48:
[----:B-1----:R1:W2:Y:S02]  /*2ba0*/  SYNCS.PHASECHK.TRANS64.TRYWAIT P0, [R0+URZ], R3 ;  /* 0x00000003000075a7 */ /* 0x0022a400080011ff */
[----:B--2---:R-:W-:Y:S05]  /*2bb0*/  @!P0 NANOSLEEP.SYNCS 0x989680 ;  /* 0x009896800000895d */ /* 0x004fea0003900000 */
[----:B------:R-:W2:Y:S02]  /*2bc0*/  @!P0 SYNCS.PHASECHK.TRANS64 P0, [R0+URZ], R3 ;  /* 0x00000003000085a7 */ /* 0x000ea400080010ff */
[----:B--2---:R-:W-:Y:S05]  /*2bd0*/  @P0 EXIT ;  /* 0x000000000000094d */ /* 0x004fea0003800000 */
[----:B------:R-:W-:Y:S05]  /*2be0*/  BRA `(.L_x_48) ;  /* 0xfffffffc00ec7947 */ /* 0x000fea000383ffff */
.L_x_22:
[----:B------:R-:W-:-:S04]  /*2bf0*/  UISETP.NE.AND UP0, UPT, UR52, URZ, UPT ;  /* 0x000000ff3400728c */ /* 0x000fc8000bf05270 */
[----:B------:R-:W-:-:S09]  /*2c00*/  UISETP.NE.OR UP0, UPT, UR17, 0x1, UP0 ;  /* 0x000000011100788c */ /* 0x000fd20008705670 */
[----:B------:R-:W-:Y:S05]  /*2c10*/  BRA.U UP0, `(.L_x_49) ;  /* 0x0000000500487547 */ /* 0x000fea000b800000 */
[----:B------:R-:W-:Y:S01]  /*2c20*/  ISETP.GE.U32.AND P2, PT, R3, 0x4, PT ;  /* 0x000000040300780c */ /* 0x000fe20003f46070 */
[----:B------:R-:W-:Y:S01]  /*2c30*/  IMAD.MOV.U32 R12, RZ, RZ, 0x1 ;  /* 0x00000001ff0c7424 */ /* 0x000fe200078e00ff */
[----:B------:R-:W-:Y:S02]  /*2c40*/  CS2R R10, SRZ ;  /* 0x00000000000a7805 */ /* 0x000fe4000001ff00 */
[----:B------:R-:W-:Y:S01]  /*2c50*/  CS2R R8, SRZ ;  /* 0x0000000000087805 */ /* 0x000fe2000001ff00 */
[----:B------:R-:W-:Y:S01]  /*2c60*/  UMOV UR6, 0x400 ;  /* 0x0000040000067882 */ /* 0x000fe20000000000 */
[----:B------:R-:W-:Y:S01]  /*2c70*/  UMOV UR5, URZ ;  /* 0x000000ff00057c82 */ /* 0x000fe20008000000 */
[----:B------:R-:W-:-:S12]  /*2c80*/  ULEA UR6, UR52, UR6, 0x18 ;  /* 0x0000000634067291 */ /* 0x000fd8000f8ec0ff */
.L_x_53:
[----:B------:R-:W-:Y:S02]  /*2c90*/  LEA R0, R8, UR6, 0x3 ;  /* 0x0000000608007c11 */ /* 0x000fe4000f8e18ff */
[----:B------:R-:W-:-:S03]  /*2ca0*/  SHF.L.U32 R5, R9, 0x1f, RZ ;  /* 0x0000001f09057819 */ /* 0x000fc600000006ff */
[----:B------:R-:W-:Y:S01]  /*2cb0*/  VIADD R4, R0, 0xc0 ;  /* 0x000000c000047836 */ /* 0x000fe20000000000 */
[----:B------:R-:W1:Y:S02]  /*2cc0*/  SYNCS.PHASECHK.TRANS64.TRYWAIT P0, [R0+URZ+0xb0], R5 ;  /* 0x0000b005000075a7 */ /* 0x000e6400080011ff */
[----:B-1----:R-:W-:Y:S05]  /*2cd0*/  @!P0 BRA `(.L_x_50) ;  /* 0x000000b8003c8947 */ /* 0x002fea0003800000 */
.L_x_191:
[----:B------:R-:W-:Y:S01]  /*2ce0*/  ULEA UR4, UR5, UR6, 0x3 ;  /* 0x0000000605047291 */ /* 0x000fe2000f8e18ff */
[----:B------:R-:W-:Y:S01]  /*2cf0*/  PRMT R4, RZ, 0x654, R4 ;  /* 0x00000654ff047816 */ /* 0x000fe20000000004 */
[----:B-1----:R-:W-:Y:S01]  /*2d00*/  @!P2 IMAD.MOV.U32 R5, RZ, RZ, 0x10 ;  /* 0x00000010ff05a424 */ /* 0x002fe200078e00ff */
[----:B------:R-:W-:Y:S01]  /*2d10*/  SHF.L.U32 R7, R12, 0x1f, RZ ;  /* 0x0000001f0c077819 */ /* 0x000fe200000006ff */
[----:B------:R-:W-:Y:S01]  /*2d20*/  UIADD3 UR7, UPT, UPT, UR4, 0x70, URZ ;  /* 0x0000007004077890 */ /* 0x000fe2000fffe0ff */
[----:B------:R1:W-:Y:S05]  /*2d30*/  SYNCS.ARRIVE.TRANS64.RED.A1T0 RZ, [R4+URZ], RZ ;  /* 0x000000ff04ff79a7 */ /* 0x0003ea00081004ff */
[----:B------:R-:W-:Y:S01]  /*2d40*/  IMAD.U32 R0, RZ, RZ, UR7 ;  /* 0x00000007ff007e24 */ /* 0x000fe2000f8e00ff */
[----:B------:R-:W2:Y:S04]  /*2d50*/  SYNCS.PHASECHK.TRANS64.TRYWAIT P0, [UR4+0x80], R7 ;  /* 0x00008007ff0075a7 */ /* 0x000ea80008001104 */
[----:B------:R-:W-:Y:S01]  /*2d60*/  PRMT R13, R3, 0x654, R0 ;  /* 0x00000654030d7816 */ /* 0x000fe20000000000 */
[----:B-12---:R-:W-:Y:S06]  /*2d70*/  @!P0 BRA `(.L_x_51) ;  /* 0x000000b800288947 */ /* 0x006fec0003800000 */
.L_x_193:
[----:B------:R-:W-:Y:S01]  /*2d80*/  ULEA UR8, UR5, UR6, 0x4 ;  /* 0x0000000605087291 */ /* 0x000fe2000f8e20ff */
[----:B------:R-:W-:Y:S01]  /*2d90*/  SEL R2, R13, R2, !P2 ;  /* 0x000000020d027207 */ /* 0x000fe20005000000 */
[----:B------:R-:W-:Y:S01]  /*2da0*/  UIADD3 UR9, UPT, UPT, UR4, 0x70, URZ ;  /* 0x0000007004097890 */ /* 0x000fe2000fffe0ff */
[----:B-1----:R-:W-:Y:S01]  /*2db0*/  LEA R0, R11, UR6, 0x3 ;  /* 0x000000060b007c11 */ /* 0x002fe2000f8e18ff */
[----:B------:R-:W-:Y:S01]  /*2dc0*/  UIADD3 UR8, UPT, UPT, UR8, 0xe0, URZ ;  /* 0x000000e008087890 */ /* 0x000fe2000fffe0ff */
[----:B------:R1:W-:Y:S01]  /*2dd0*/  @!P2 SYNCS.ARRIVE.TRANS64.RED RZ, [R2+URZ], R5 ;  /* 0x0000000502ffa9a7 */ /* 0x0003e200080004ff */
[----:B------:R-:W-:Y:S01]  /*2de0*/  UIADD3 UR4, UPT, UPT, UR5, 0x1, URZ ;  /* 0x0000000105047890 */ /* 0x000fe2000fffe0ff */
[----:B------:R-:W-:-:S03]  /*2df0*/  VIADD R8, R8, 0x1 ;  /* 0x0000000108087836 */ /* 0x000fc60000000000 */
[----:B------:R-:W-:Y:S02]  /*2e00*/  UISETP.NE.AND UP0, UPT, UR4, 0x2, UPT ;  /* 0x000000020400788c */ /* 0x000fe4000bf05270 */
[----:B------:R-:W-:Y:S01]  /*2e10*/  ISETP.NE.AND P0, PT, R8, 0x2, PT ;  /* 0x000000020800780c */ /* 0x000fe20003f05270 */
[----:B------:R-:W-:Y:S06]  /*2e20*/  UGETNEXTWORKID.BROADCAST [UR8], [UR9] ;  /* 0x00000000080073ca */ /* 0x000fec0008000100 */
[----:B------:R-:W-:Y:S02]  /*2e30*/  USEL UR7, URZ, 0x1, UP0 ;  /* 0x00000001ff077887 */ /* 0x000fe40008000000 */
[----:B------:R-:W-:-:S04]  /*2e40*/  USEL UR5, UR4, URZ, UP0 ;  /* 0x000000ff04057287 */ /* 0x000fc80008000000 */
[----:B------:R-:W-:Y:S02]  /*2e50*/  LOP3.LUT R12, R12, UR7, RZ, 0x3c, !PT ;  /* 0x000000070c0c7c12 */ /* 0x000fe4000f8e3cff */
[----:B-1----:R-:W-:-:S04]  /*2e60*/  SHF.L.U32 R5, R10, 0x1f, RZ ;  /* 0x0000001f0a057819 */ /* 0x002fc800000006ff */
[----:B------:R-:W1:Y:S02]  /*2e70*/  SYNCS.PHASECHK.TRANS64.TRYWAIT P1, [R0+URZ+0x70], R5 ;  /* 0x00007005000075a7 */ /* 0x000e6400080211ff */
[----:B-1----:R-:W-:Y:S05]  /*2e80*/  @!P1 BRA `(.L_x_52) ;  /* 0x000000b400fc9947 */ /* 0x002fea0003800000 */
.L_x_194:
[C---:B------:R-:W-:Y:S01]  /*2e90*/  LEA R4, R11.reuse, UR6, 0x4 ;  /* 0x000000060b047c11 */ /* 0x040fe2000f8e20ff */
[----:B-1----:R-:W-:Y:S01]  /*2ea0*/  VIADD R0, R0, 0x80 ;  /* 0x0000008000007836 */ /* 0x002fe20000000000 */
[----:B------:R-:W-:Y:S01]  /*2eb0*/  SEL R8, R8, RZ, P0 ;  /* 0x000000ff08087207 */ /* 0x000fe20000000000 */
[----:B------:R-:W-:-:S03]  /*2ec0*/  VIADD R11, R11, 0x1 ;  /* 0x000000010b0b7836 */ /* 0x000fc60000000000 */
[----:B------:R-:W1:Y:S01]  /*2ed0*/  LDS.128 R4, [R4+0xe0] ;  /* 0x0000e00004047984 */ /* 0x000e620000000c00 */
[----:B------:R-:W-:Y:S02]  /*2ee0*/  PRMT R0, RZ, 0x654, R0 ;  /* 0x00000654ff007816 */ /* 0x000fe40000000000 */
[C---:B------:R-:W-:Y:S01]  /*2ef0*/  ISETP.NE.AND P1, PT, R11.reuse, 0x2, PT ;  /* 0x000000020b00780c */ /* 0x040fe20003f25270 */
[----:B------:R-:W-:Y:S01]  /*2f00*/  @!PT LDS RZ, [RZ] ;  /* 0x00000000fffff984 */ /* 0x000fe20000000800 */
[----:B------:R-:W-:Y:S01]  /*2f10*/  @!PT LDS RZ, [RZ] ;  /* 0x00000000fffff984 */ /* 0x000fe20000000800 */
[----:B------:R-:W-:Y:S01]  /*2f20*/  @!PT LDS RZ, [RZ] ;  /* 0x00000000fffff984 */ /* 0x000fe20000000800 */
[----:B------:R-:W-:Y:S01]  /*2f30*/  @!PT LDS RZ, [RZ] ;  /* 0x00000000fffff984 */ /* 0x000fe20000000800 */
[----:B------:R2:W-:Y:S06]  /*2f40*/  MEMBAR.ALL.CTA ;  /* 0x0000000000007992 */ /* 0x0005ec0000008000 */
[----:B--2---:R-:W2:Y:S01]  /*2f50*/  FENCE.VIEW.ASYNC.S ;  /* 0x00000000000073c6 */ /* 0x004ea20000000000 */
[----:B------:R-:W-:Y:S01]  /*2f60*/  SEL R11, R11, RZ, P1 ;  /* 0x000000ff0b0b7207 */ /* 0x000fe20000800000 */
[----:B--2---:R2:W-:Y:S01]  /*2f70*/  SYNCS.ARRIVE.TRANS64.RED.A1T0 RZ, [R0+URZ], RZ ;  /* 0x000000ff00ff79a7 */ /* 0x0045e200081004ff */
[----:B-1----:R-:W-:-:S02]  /*2f80*/  LOP3.LUT P3, RZ, R6, 0x1, RZ, 0xc0, !PT ;  /* 0x0000000106ff7812 */ /* 0x002fc4000786c0ff */
[----:B------:R-:W-:-:S04]  /*2f90*/  SEL R5, RZ, 0x1, P1 ;  /* 0x00000001ff057807 */ /* 0x000fc80000800000 */
[----:B------:R-:W-:Y:S02]  /*2fa0*/  LOP3.LUT R10, R10, R5, RZ, 0x3c, !PT ;  /* 0x000000050a0a7212 */ /* 0x000fe400078e3cff */
[----:B--2---:R-:W-:-:S04]  /*2fb0*/  SEL R0, RZ, 0x1, P0 ;  /* 0x00000001ff007807 */ /* 0x004fc80000000000 */
[----:B------:R-:W-:Y:S01]  /*2fc0*/  LOP3.LUT R9, R9, R0, RZ, 0x3c, !PT ;  /* 0x0000000009097212 */ /* 0x000fe200078e3cff */
[----:B------:R-:W-:Y:S06]  /*2fd0*/  @P3 BRA `(.L_x_53) ;  /* 0xfffffffc002c3947 */ /* 0x000fec000383ffff */
[----:B------:R-:W-:Y:S01]  /*2fe0*/  ULEA UR4, UR5, UR6, 0x3 ;  /* 0x0000000605047291 */ /* 0x000fe2000f8e18ff */
[----:B------:R-:W-:-:S08]  /*2ff0*/  SHF.L.U32 R3, R12, 0x1f, RZ ;  /* 0x0000001f0c037819 */ /* 0x000fd000000006ff */
[----:B------:R-:W1:Y:S02]  /*3000*/  SYNCS.PHASECHK.TRANS64 P0, [UR4+0x80], R3 ;  /* 0x00008003ff0075a7 */ /* 0x000e640008001004 */
[----:B-1----:R-:W-:Y:S05]  /*3010*/  @P0 BRA `(.L_x_54) ;  /* 0x0000000000080947 */ /* 0x002fea0003800000 */
[----:B------:R-:W1:Y:S02]  /*3020*/  SYNCS.PHASECHK.TRANS64.TRYWAIT P0, [UR4+0x80], R3 ;  /* 0x00008003ff0075a7 */ /* 0x000e640008001104 */
[----:B-1----:R-:W-:Y:S05]  /*3030*/  @!P0 BRA `(.L_x_55) ;  /* 0x000000b400a48947 */ /* 0x002fea0003800000 */
.L_x_54:
[----:B------:R-:W-:-:S04]  /*3040*/  UIADD3 UR7, UPT, UPT, UR5, 0x1, URZ ;  /* 0x0000000105077890 */ /* 0x000fc8000fffe0ff */
[----:B------:R-:W-:-:S04]  /*3050*/  UISETP.NE.AND UP0, UPT, UR7, 0x2, UPT ;  /* 0x000000020700788c */ /* 0x000fc8000bf05270 */
[----:B------:R-:W-:Y:S02]  /*3060*/  USEL UR8, URZ, 0x1, UP0 ;  /* 0x00000001ff087887 */ /* 0x000fe40008000000 */
[----:B------:R-:W-:-:S04]  /*3070*/  USEL UR7, UR7, URZ, UP0 ;  /* 0x000000ff07077287 */ /* 0x000fc80008000000 */
[----:B------:R-:W-:Y:S01]  /*3080*/  ULEA UR7, UR7, UR6, 0x3 ;  /* 0x0000000607077291 */ /* 0x000fe2000f8e18ff */
[----:B-1----:R-:W-:-:S04]  /*3090*/  LOP3.LUT R3, R12, UR8, RZ, 0x3c, !PT ;  /* 0x000000080c037c12 */ /* 0x002fc8000f8e3cff */
[----:B------:R-:W-:-:S04]  /*30a0*/  SHF.L.U32 R0, R3, 0x1f, RZ ;  /* 0x0000001f03007819 */ /* 0x000fc800000006ff */
[----:B------:R-:W1:Y:S02]  /*30b0*/  SYNCS.PHASECHK.TRANS64 P0, [UR7+0x80], R0 ;  /* 0x00008000ff0075a7 */ /* 0x000e640008001007 */
[----:B-1----:R-:W-:Y:S05]  /*30c0*/  @P0 EXIT ;  /* 0x000000000000094d */ /* 0x002fea0003800000 */
[----:B------:R-:W-:Y:S02]  /*30d0*/  SHF.L.U32 R3, R3, 0x1f, RZ ;  /* 0x0000001f03037819 */ /* 0x000fe400000006ff */
[----:B------:R-:W-:-:S07]  /*30e0*/  MOV R0, UR7 ;  /* 0x0000000700007c02 */ /* 0x000fce0008000f00 */
.L_x_56:
[----:B-1----:R1:W2:Y:S02]  /*30f0*/  SYNCS.PHASECHK.TRANS64.TRYWAIT P0, [R0+URZ+0x80], R3 ;  /* 0x00008003000075a7 */ /* 0x0022a400080011ff */
[----:B--2---:R-:W-:Y:S05]  /*3100*/  @!P0 NANOSLEEP.SYNCS 0x989680 ;  /* 0x009896800000895d */ /* 0x004fea0003900000 */
[----:B------:R-:W2:Y:S02]  /*3110*/  @!P0 SYNCS.PHASECHK.TRANS64 P0, [R0+URZ+0x80], R3 ;  /* 0x00008003000085a7 */ /* 0x000ea400080010ff */
[----:B--2---:R-:W-:Y:S05]  /*3120*/  @P0 EXIT ;  /* 0x000000000000094d */ /* 0x004fea0003800000 */
[----:B------:R-:W-:Y:S05]  /*3130*/  BRA `(.L_x_56) ;  /* 0xfffffffc00ec7947 */ /* 0x000fea000383ffff */
.L_x_49:
[----:B------:R-:W-:Y:S05]  /*3140*/  BRA.U UP4, `(.L_x_57) ;  /* 0x0000001504007547 */ /* 0x000fea000b800000 */
[----:B------:R-:W-:Y:S01]  /*3150*/  UMOV UR4, 0x40 ;  /* 0x0000004000047882 */ /* 0x000fe20000000000 */
[----:B------:R-:W-:Y:S01]  /*3160*/  NOP ;  /* 0x0000000000007918 */ /* 0x000fe20000000000 */
[----:B------:R-:W-:Y:S01]  /*3170*/  ULEA UR5, UR52, UR4, 0x18 ;  /* 0x0000000434057291 */ /* 0x000fe2000f8ec0ff */
[----:B------:R-:W-:Y:S02]  /*3180*/  UMOV UR6, 0x400 ;  /* 0x0000040000067882 */ /* 0x000fe40000000000 */
[----:B------:R-:W-:-:S06]  /*3190*/  ULEA UR6, UR52, UR6, 0x18 ;  /* 0x0000000634067291 */ /* 0x000fcc000f8ec0ff */
[----:B------:R-:W1:Y:S02]  /*31a0*/  LDS.U8 R3, [UR5+0x1c] ;  /* 0x00001c05ff037984 */ /* 0x000e640008000000 */
[----:B-1----:R-:W-:-:S13]  /*31b0*/  ISETP.NE.AND P0, PT, R3, RZ, PT ;  /* 0x000000ff0300720c */ /* 0x002fda0003f05270 */
[----:B------:R-:W-:Y:S05]  /*31c0*/  @P0 BRA `(.L_x_58) ;  /* 0x0000000400080947 */ /* 0x000fea0003800000 */
[----:B------:R-:W-:Y:S02]  /*31d0*/  UISETP.NE.U32.AND UP1, UPT, UR68, 0x1, UPT ;  /* 0x000000014400788c */ /* 0x000fe4000bf25070 */
[----:B------:R-:W-:-:S07]  /*31e0*/  UIADD3 UR7, UPT, UPT, UR5, 0x8, URZ ;  /* 0x0000000805077890 */ /* 0x000fce000fffe0ff */
[----:B------:R-:W-:Y:S05]  /*31f0*/  BRA.U !UP1, `(.L_x_59) ;  /* 0x00000001099c7547 */ /* 0x000fea000b800000 */
[----:B------:R-:W-:Y:S01]  /*3200*/  ELECT P0, URZ, PT ;  /* 0x0000000000ff782f */ /* 0x000fe20003800000 */
[----:B------:R-:W-:-:S12]  /*3210*/  BSSY B0, `(.L_x_59) ;  /* 0x0000025000007945 */ /* 0x000fd80003800000 */
[----:B------:R-:W-:Y:S05]  /*3220*/  @!P0 BRA `(.L_x_60) ;  /* 0x00000000008c8947 */ /* 0x000fea0003800000 */
[----:B------:R-:W-:-:S05]  /*3230*/  UMOV UR4, 0x10 ;  /* 0x0000001000047882 */ /* 0x000fca0000000000 */
[----:B------:R-:W-:Y:S04]  /*3240*/  DEPBAR.LE SB1, 0x36 ;  /* 0x00009d800000791a */ /* 0x000fe80000000000 */
[----:B------:R-:W1:Y:S02]  /*3250*/  UTCATOMSWS.2CTA.FIND_AND_SET.ALIGN UP0, UR4, UR4 ;  /* 0x00000004000475e3 */ /* 0x000e640008200800 */
[----:B-1----:R-:W-:Y:S01]  /*3260*/  MOV R10, UR4 ;  /* 0x00000004000a7c02 */ /* 0x002fe20008000f00 */
[----:B------:R-:W-:Y:S06]  /*3270*/  BRA.U UP0, `(.L_x_61) ;  /* 0x0000000100187547 */ /* 0x000fec000b800000 */
.L_x_62:
[----:B------:R-:W-:Y:S05]  /*3280*/  NANOSLEEP 0x64 ;  /* 0x000000640000795d */ /* 0x000fea0003800000 */
[----:B------:R-:W-:-:S05]  /*3290*/  UMOV UR4, 0x10 ;  /* 0x0000001000047882 */ /* 0x000fca0000000000 */
[----:B------:R-:W-:Y:S04]  /*32a0*/  DEPBAR.LE SB1, 0x36 ;  /* 0x00009d800000791a */ /* 0x000fe80000000000 */
[----:B------:R-:W1:Y:S02]  /*32b0*/  UTCATOMSWS.2CTA.FIND_AND_SET.ALIGN UP0, UR4, UR4 ;  /* 0x00000004000475e3 */ /* 0x000e640008200800 */
[----:B-1----:R-:W-:Y:S01]  /*32c0*/  MOV R10, UR4 ;  /* 0x00000004000a7c02 */ /* 0x002fe20008000f00 */
[----:B------:R-:W-:Y:S05]  /*32d0*/  BRA.U !UP0, `(.L_x_62) ;  /* 0xfffffffd08e87547 */ /* 0x000fea000b83ffff */
.L_x_61:
[----:B------:R-:W1:Y:S01]  /*32e0*/  LDS R6, [UR5+0x10] ;  /* 0x00001005ff067984 */ /* 0x000e620008000800 */
[----:B------:R-:W-:Y:S01]  /*32f0*/  IMAD.U32 R3, RZ, RZ, UR6 ;  /* 0x00000006ff037e24 */ /* 0x000fe2000f8e00ff */
[----:B------:R-:W-:-:S03]  /*3300*/  MOV R4, UR69 ;  /* 0x0000004500047c02 */ /* 0x000fc60008000f00 */
[----:B------:R-:W-:Y:S01]  /*3310*/  VIADD R3, R3, 0x100 ;  /* 0x0000010003037836 */ /* 0x000fe20000000000 */
[----:B-1----:R-:W-:-:S04]  /*3320*/  SHF.L.U32 R6, R6, 0x1f, RZ ;  /* 0x0000001f06067819 */ /* 0x002fc800000006ff */
[----:B------:R-:W1:Y:S02]  /*3330*/  SYNCS.PHASECHK.TRANS64.TRYWAIT P0, [UR5+0x8], R6 ;  /* 0x00000806ff0075a7 */ /* 0x000e640008001105 */
[----:B-1----:R-:W-:Y:S05]  /*3340*/  @P0 BRA `(.L_x_63) ;  /* 0x0000000000080947 */ /* 0x002fea0003800000 */
[----:B------:R-:W1:Y:S02]  /*3350*/  SYNCS.PHASECHK.TRANS64.TRYWAIT P0, [UR5+0x8], R6 ;  /* 0x00000806ff0075a7 */ /* 0x000e640008001105 */
[----:B-1----:R-:W-:Y:S05]  /*3360*/  @!P0 BRA `(.L_x_64) ;  /* 0x000000b000f08947 */ /* 0x002fea0003800000 */
.L_x_63:
[----:B------:R-:W-:Y:S01]  /*3370*/  PRMT R4, R4, 0x654, R3 ;  /* 0x0000065404047816 */ /* 0x000fe20000000003 */
[----:B------:R-:W-:Y:S01]  /*3380*/  HFMA2 R3, -RZ, RZ, 0, 5.9604644775390625e-08 ;  /* 0x00000001ff037431 */ /* 0x000fe200000001ff */
[----:B------:R-:W-:Y:S01]  /*3390*/  UPRMT UR4, UR69, 0x654, UR7 ;  /* 0x0000065445047896 */ /* 0x000fe20008000007 */
[----:B------:R-:W-:Y:S02]  /*33a0*/  IMAD.MOV.U32 R7, RZ, RZ, 0xffff ;  /* 0x0000ffffff077424 */ /* 0x000fe400078e00ff */
[----:B-1----:R-:W-:Y:S02]  /*33b0*/  IMAD.MOV.U32 R6, RZ, RZ, 0x4 ;  /* 0x00000004ff067424 */ /* 0x002fe400078e00ff */
[----:B------:R-:W-:Y:S01]  /*33c0*/  IMAD.SHL.U32 R9, R10, 0x20, RZ ;  /* 0x000000200a097824 */ /* 0x000fe200078e00ff */
[----:B------:R-:W-:Y:S02]  /*33d0*/  MOV R5, UR4 ;  /* 0x0000000400057c02 */ /* 0x000fe40008000f00 */
[-C--:B------:R-:W-:Y:S01]  /*33e0*/  SHF.L.U32 R8, R7, R10.reuse, RZ ;  /* 0x0000000a07087219 */ /* 0x080fe200000006ff */
[----:B------:R1:W-:Y:S01]  /*33f0*/  SYNCS.ARRIVE.TRANS64.RED RZ, [UR4], R6 ;  /* 0x00000006ffff79a7 */ /* 0x0003e20008000404 */
[----:B------:R-:W-:Y:S01]  /*3400*/  SHF.L.U32 R7, R3, R10, RZ ;  /* 0x0000000a03077219 */ /* 0x000fe200000006ff */
[----:B------:R1:W-:Y:S04]  /*3410*/  STS [UR6+0x100], R9 ;  /* 0x00010009ff007988 */ /* 0x0003e80008000806 */
[----:B------:R1:W-:Y:S04]  /*3420*/  STAS [R4.64], R10 ;  /* 0x0000000a04007dbd */ /* 0x0003e8000c0008ff */
[----:B------:R1:W-:Y:S04]  /*3430*/  ATOMS.OR RZ, [UR5+0x14], R8 ;  /* 0x00001408ffff798c */ /* 0x0003e8000b000005 */
[----:B------:R1:W-:Y:S04]  /*3440*/  ATOMS.OR RZ, [UR5+0x18], R7 ;  /* 0x00001807ffff798c */ /* 0x0003e8000b000005 */
[----:B------:R1:W-:Y:S02]  /*3450*/  ATOMS.XOR RZ, [UR5+0x10], R3 ;  /* 0x00001003ffff798c */ /* 0x0003e4000b800005 */
.L_x_60:
[----:B------:R-:W-:Y:S05]  /*3460*/  BSYNC B0 ;  /* 0x0000000000007941 */ /* 0x000fea0003800000 */
.L_x_59:
[----:B------:R-:W-:Y:S05]  /*3470*/  BRA.U UP1, `(.L_x_65) ;  /* 0x00000001016c7547 */ /* 0x000fea000b800000 */
[----:B------:R-:W-:-:S03]  /*3480*/  UMOV UR4, 0xffffffff ;  /* 0xffffffff00047882 */ /* 0x000fc60000000000 */
[----:B------:R-:W-:Y:S05]  /*3490*/  BRA.DIV UR4, `(.L_x_66) ;  /* 0x000000b204bc7947 */ /* 0x000fea000b800000 */
[----:B------:R-:W-:-:S13]  /*34a0*/  ELECT P6, URZ, PT ;  /* 0x0000000000ff782f */ /* 0x000fda00038c0000 */
.L_x_198:
[----:B------:R-:W-:Y:S05]  /*34b0*/  @!P6 BRA `(.L_x_65) ;  /* 0x00000000005ce947 */ /* 0x000fea0003800000 */
[----:B-1----:R-:W1:Y:S02]  /*34c0*/  LDS R4, [UR5+0x10] ;  /* 0x00001005ff047984 */ /* 0x002e640008000800 */
[----:B-1----:R-:W-:-:S04]  /*34d0*/  SHF.L.U32 R4, R4, 0x1f, RZ ;  /* 0x0000001f04047819 */ /* 0x002fc800000006ff */
[----:B------:R-:W1:Y:S02]  /*34e0*/  SYNCS.PHASECHK.TRANS64.TRYWAIT P0, [UR5+0x8], R4 ;  /* 0x00000804ff0075a7 */ /* 0x000e640008001105 */
[----:B-1----:R-:W-:Y:S05]  /*34f0*/  @P0 BRA `(.L_x_67) ;  /* 0x0000000000080947 */ /* 0x002fea0003800000 */
[----:B------:R-:W1:Y:S02]  /*3500*/  SYNCS.PHASECHK.TRANS64.TRYWAIT P0, [UR5+0x8], R4 ;  /* 0x00000804ff0075a7 */ /* 0x000e640008001105 */
[----:B-1----:R-:W-:Y:S05]  /*3510*/  @!P0 BRA `(.L_x_68) ;  /* 0x000000b000bc8947 */ /* 0x002fea0003800000 */
.L_x_67:
[----:B------:R-:W2:Y:S01]  /*3520*/  LDS R6, [UR6+0x100] ;  /* 0x00010006ff067984 */ /* 0x000ea20008000800 */
[----:B-1----:R-:W-:Y:S02]  /*3530*/  HFMA2 R3, -RZ, RZ, 0, 5.9604644775390625e-08 ;  /* 0x00000001ff037431 */ /* 0x002fe400000001ff */
[----:B------:R-:W-:Y:S01]  /*3540*/  IMAD.MOV.U32 R4, RZ, RZ, 0xffff ;  /* 0x0000ffffff047424 */ /* 0x000fe200078e00ff */
[----:B------:R-:W-:Y:S01]  /*3550*/  UPRMT UR4, UR69, 0x654, UR7 ;  /* 0x0000065445047896 */ /* 0x000fe20008000007 */
[----:B--2---:R-:W-:-:S03]  /*3560*/  IMAD.SHL.U32 R5, R6, 0x20, RZ ;  /* 0x0000002006057824 */ /* 0x004fc600078e00ff */
[-C--:B------:R-:W-:Y:S02]  /*3570*/  SHF.L.U32 R4, R4, R6.reuse, RZ ;  /* 0x0000000604047219 */ /* 0x080fe400000006ff */
[----:B------:R-:W-:Y:S01]  /*3580*/  SHF.L.U32 R6, R3, R6, RZ ;  /* 0x0000000603067219 */ /* 0x000fe200000006ff */
[----:B------:R2:W-:Y:S04]  /*3590*/  STS [UR6+0x100], R5 ;  /* 0x00010005ff007988 */ /* 0x0005e80008000806 */
[----:B------:R2:W-:Y:S04]  /*35a0*/  ATOMS.OR RZ, [UR5+0x14], R4 ;  /* 0x00001404ffff798c */ /* 0x0005e8000b000005 */
[----:B------:R2:W-:Y:S01]  /*35b0*/  ATOMS.OR RZ, [UR5+0x18], R6 ;  /* 0x00001806ffff798c */ /* 0x0005e2000b000005 */
[----:B------:R-:W-:Y:S03]  /*35c0*/  SYNCS.ARRIVE.TRANS64.RED.A1T0 RZ, [UR4], RZ ;  /* 0x000000ffffff79a7 */ /* 0x000fe60008100404 */
[----:B------:R2:W-:Y:S01]  /*35d0*/  ATOMS.XOR RZ, [UR5+0x10], R3 ;  /* 0x00001003ffff798c */ /* 0x0005e2000b800005 */
[----:B------:R-:W-:Y:S05]  /*35e0*/  BRA `(.L_x_65) ;  /* 0x0000000000107947 */ /* 0x000fea0003800000 */
.L_x_58:
[----:B------:R-:W-:Y:S02]  /*35f0*/  MOV R3, 0xffffffff ;  /* 0xffffffff00037802 */ /* 0x000fe40000000f00 */
[----:B------:R-:W-:-:S03]  /*3600*/  MOV R4, 0x3630 ;  /* 0x0000363000047802 */ /* 0x000fc60000000f00 */
[----:B------:R1:W-:Y:S04]  /*3610*/  STS [UR6+0x100], R3 ;  /* 0x00010003ff007988 */ /* 0x0003e80008000806 */
[----:B-1---5:R-:W-:Y:S05]  /*3620*/  CALL.REL.NOINC `($__internal_1_$__cuda_sm10x_tcgen05_guardrail_trap_phase_invalid_during_alloc) ;  /* 0x000000bc00107944 */ /* 0x022fea0003c00000 */
.L_x_65:
[----:B------:R-:W-:Y:S05]  /*3630*/  WARPSYNC.ALL ;  /* 0x0000000000007948 */ /* 0x000fea0003800000 */
[----:B------:R-:W3:Y:S01]  /*3640*/  S2UR UR4, SR_CgaCtaId ;  /* 0x00000000000479c3 */ /* 0x000ee20000008800 */
[----:B------:R-:W-:Y:S01]  /*3650*/  UMOV UR41, 0x400 ;  /* 0x0000040000297882 */ /* 0x000fe20000000000 */
[----:B------:R-:W-:-:S06]  /*3660*/  NOP ;  /* 0x0000000000007918 */ /* 0x000fcc0000000000 */
[----:B------:R-:W-:Y:S06]  /*3670*/  BAR.ARV 0x6, 0xa0 ;  /* 0x0182800000007b1d */ /* 0x000fec0000002000 */
[----:B------:R-:W4:Y:S01]  /*3680*/  LDCU UR6, c[0x0][0x38c] ;  /* 0x00007180ff0677ac */ /* 0x000f220008000800 */
[----:B------:R-:W-:Y:S01]  /*3690*/  LOP3.LUT R0, R0, 0xffff, RZ, 0xc0, !PT ;  /* 0x0000ffff00007812 */ /* 0x000fe200078ec0ff */
[----:B-1----:R-:W-:Y:S01]  /*36a0*/  IMAD.MOV.U32 R9, RZ, RZ, 0x1 ;  /* 0x00000001ff097424 */ /* 0x002fe200078e00ff */
[----:B------:R-:W-:Y:S01]  /*36b0*/  LOP3.LUT R2, R2, 0xffff, RZ, 0xc0, !PT ;  /* 0x0000ffff02027812 */ /* 0x000fe200078ec0ff */
[----:B------:R-:W-:Y:S01]  /*36c0*/  IMAD.MOV.U32 R8, RZ, RZ, RZ ;  /* 0x000000ffff087224 */ /* 0x000fe200078e00ff */
[----:B------:R-:W-:Y:S01]  /*36d0*/  R2UR UR65, R0 ;  /* 0x00000000004172ca */ /* 0x000fe200000e0000 */
[----:B------:R-:W-:Y:S01]  /*36e0*/  UMOV UR47, URZ ;  /* 0x000000ff002f7c82 */ /* 0x000fe20008000000 */
[----:B------:R-:W-:Y:S01]  /*36f0*/  R2UR UR43, R2 ;  /* 0x00000000022b72ca */ /* 0x000fe200000e0000 */
[----:B------:R-:W-:Y:S01]  /*3700*/  UMOV UR38, URZ ;  /* 0x000000ff00267c82 */ /* 0x000fe20008000000 */
[----:B------:R-:W-:Y:S01]  /*3710*/  UMOV UR37, URZ ;  /* 0x000000ff00257c82 */ /* 0x000fe20008000000 */
[----:B---3--:R-:W-:-:S02]  /*3720*/  ULEA UR41, UR4, UR41, 0x18 ;  /* 0x0000002904297291 */ /* 0x008fc4000f8ec0ff */
[----:B------:R-:W-:Y:S02]  /*3730*/  UISETP.NE.AND UP3, UPT, UR68, URZ, UPT ;  /* 0x000000ff4400728c */ /* 0x000fe4000bf65270 */
[----:B------:R-:W-:Y:S02]  /*3740*/  UIADD3 UR5, UPT, UPT, UR41, 0x10800, URZ ;  /* 0x0001080029057890 */ /* 0x000fe4000fffe0ff */
[----:B------:R-:W-:Y:S02]  /*3750*/  UIADD3 UR4, UPT, UPT, UR41, 0x20800, URZ ;  /* 0x0002080029047890 */ /* 0x000fe4000fffe0ff */
[----:B----4-:R-:W-:Y:S01]  /*3760*/  UIADD3 UR6, UPT, UPT, UR6, 0x3f, URZ ;  /* 0x0000003f06067890 */ /* 0x010fe2000fffe0ff */
[----:B--2---:R-:W1:Y:S01]  /*3770*/  LDS R3, [UR41+0x100] ;  /* 0x00010029ff037984 */ /* 0x004e620008000800 */
[----:B------:R-:W-:Y:S02]  /*3780*/  USHF.R.U32.HI UR5, URZ, 0x4, UR5 ;  /* 0x00000004ff057899 */ /* 0x000fe40008011605 */
[----:B------:R-:W-:-:S02]  /*3790*/  USHF.R.S32.HI UR64, URZ, 0x1f, UR6 ;  /* 0x0000001fff407899 */ /* 0x000fc40008011406 */
[----:B------:R-:W-:Y:S02]  /*37a0*/  USHF.R.U32.HI UR4, URZ, 0x4, UR4 ;  /* 0x00000004ff047899 */ /* 0x000fe40008011604 */
[----:B------:R-:W-:Y:S02]  /*37b0*/  ULEA.HI UR64, UR64, UR6, URZ, 0x6 ;  /* 0x0000000640407291 */ /* 0x000fe4000f8f30ff */
[----:B------:R-:W-:Y:S02]  /*37c0*/  ULOP3.LUT UR5, UR5, 0x3fff, URZ, 0xc0, !UPT ;  /* 0x00003fff05057892 */ /* 0x000fe4000f8ec0ff */
[----:B------:R-:W-:Y:S02]  /*37d0*/  USHF.R.S32.HI UR64, URZ, 0x6, UR64 ;  /* 0x00000006ff407899 */ /* 0x000fe40008011440 */
[----:B------:R-:W-:Y:S02]  /*37e0*/  ULOP3.LUT UR45, UR4, 0x3fff, URZ, 0xc0, !UPT ;  /* 0x00003fff042d7892 */ /* 0x000fe4000f8ec0ff */
[----:B------:R-:W-:Y:S01]  /*37f0*/  UISETP.LT.AND UP0, UPT, UR64, 0x1, UPT ;  /* 0x000000014000788c */ /* 0x000fe2000bf01270 */
[----:B------:R-:W-:Y:S01]  /*3800*/  UMOV UR62, 0x0 ;  /* 0x00000000003e7882 */ /* 0x000fe20000000000 */
        /* <DEDUP_REMOVED lines=9> */
[----:B------:R-:W-:-:S02]  /*38a0*/  ULOP3.LUT UR44, UR5, 0x10000, URZ, 0xfc, !UPT ;  /* 0x00010000052c7892 */ /* 0x000fc4000f8efcff */
[----:B------:R-:W-:Y:S02]  /*38b0*/  ULOP3.LUT UR45, UR45, 0x10000, URZ, 0xfc, !UPT ;  /* 0x000100002d2d7892 */ /* 0x000fe4000f8efcff */
[----:B------:R-:W-:Y:S01]  /*38c0*/  USEL UR66, UR64, 0x1, !UP0 ;  /* 0x0000000140427887 */ /* 0x000fe2000c000000 */
[----:B------:R-:W-:Y:S01]  /*38d0*/  UMOV UR52, 0x0 ;  /* 0x0000000000347882 */ /* 0x000fe20000000000 */
[----:B------:R-:W-:Y:S01]  /*38e0*/  UMOV UR53, 0x10400910 ;  /* 0x1040091000357882 */ /* 0x000fe20000000000 */
[----:B------:R-:W-:Y:S01]  /*38f0*/  UMOV UR50, 0x0 ;  /* 0x0000000000327882 */ /* 0x000fe20000000000 */
[----:B------:R-:W-:Y:S01]  /*3900*/  UMOV UR51, 0x10400910 ;  /* 0x1040091000337882 */ /* 0x000fe20000000000 */
[----:B------:R-:W-:Y:S01]  /*3910*/  UMOV UR48, 0x0 ;  /* 0x0000000000307882 */ /* 0x000fe20000000000 */
[----:B------:R-:W-:Y:S01]  /*3920*/  UMOV UR49, 0x10400910 ;  /* 0x1040091000317882 */ /* 0x000fe20000000000 */
[----:B-1----:R-:W-:Y:S02]  /*3930*/  R2UR UR67, R3 ;  /* 0x00000000034372ca */ /* 0x002fe400000e0000 */
[----:B------:R-:W-:-:S13]  /*3940*/  CS2R R2, SRZ ;  /* 0x0000000000027805 */ /* 0x000fda000001ff00 */
.L_x_76:
[C---:B------:R-:W-:Y:S02]  /*3950*/  LEA R0, R8.reuse, UR41, 0x3 ;  /* 0x0000002908007c11 */ /* 0x040fe4000f8e18ff */
[----:B------:R-:W-:Y:S02]  /*3960*/  SHF.L.U32 R5, R3, 0x1f, RZ ;  /* 0x0000001f03057819 */ /* 0x000fe400000006ff */
[----:B------:R-:W-:Y:S02]  /*3970*/  LEA R4, R8, UR41, 0x4 ;  /* 0x0000002908047c11 */ /* 0x000fe4000f8e20ff */
[----:B------:R-:W1:Y:S02]  /*3980*/  SYNCS.PHASECHK.TRANS64.TRYWAIT P0, [R0+URZ+0x70], R5 ;  /* 0x00007005000075a7 */ /* 0x000e6400080011ff */
[----:B-1-3--:R-:W-:Y:S05]  /*3990*/  @!P0 BRA `(.L_x_69) ;  /* 0x000000ac00b48947 */ /* 0x00afea0003800000 */
.L_x_199:
[----:B-1----:R-:W1:Y:S01]  /*39a0*/  LDS.128 R4, [R4+0xe0] ;  /* 0x0000e00004047984 */ /* 0x002e620000000c00 */
[----:B------:R-:W-:Y:S02]  /*39b0*/  VIADD R0, R0, 0x80 ;  /* 0x0000008000007836 */ /* 0x000fe40000000000 */
[----:B------:R-:W-:Y:S01]  /*39c0*/  VIADD R8, R8, 0x1 ;  /* 0x0000000108087836 */ /* 0x000fe20000000000 */
[----:B------:R-:W-:Y:S01]  /*39d0*/  @!PT LDS RZ, [RZ] ;  /* 0x00000000fffff984 */ /* 0x000fe20000000800 */
[----:B------:R-:W-:Y:S01]  /*39e0*/  @!PT LDS RZ, [RZ] ;  /* 0x00000000fffff984 */ /* 0x000fe20000000800 */
[----:B------:R-:W-:Y:S01]  /*39f0*/  @!PT LDS RZ, [RZ] ;  /* 0x00000000fffff984 */ /* 0x000fe20000000800 */
[----:B------:R-:W-:Y:S01]  /*3a00*/  @!PT LDS RZ, [RZ] ;  /* 0x00000000fffff984 */ /* 0x000fe20000000800 */
[----:B------:R2:W-:Y:S06]  /*3a10*/  MEMBAR.ALL.CTA ;  /* 0x0000000000007992 */ /* 0x0005ec0000008000 */
[----:B--2---:R-:W2:Y:S01]  /*3a20*/  FENCE.VIEW.ASYNC.S ;  /* 0x00000000000073c6 */ /* 0x004ea20000000000 */
[----:B------:R-:W-:-:S04]  /*3a30*/  PRMT R0, RZ, 0x654, R0 ;  /* 0x00000654ff007816 */ /* 0x000fc80000000000 */
[----:B--2---:R2:W-:Y:S01]  /*3a40*/  SYNCS.ARRIVE.TRANS64.RED.A1T0 RZ, [R0+URZ], RZ ;  /* 0x000000ff00ff79a7 */ /* 0x0045e200081004ff */
[----:B-1----:R-:W-:Y:S01]  /*3a50*/  LOP3.LUT P1, RZ, R6, 0x1, RZ, 0xc0, !PT ;  /* 0x0000000106ff7812 */ /* 0x002fe2000782c0ff */
[----:B--2---:R-:W-:-:S12]  /*3a60*/  BRA.U UP3, `(.L_x_70) ;  /* 0x0000000503587547 */ /* 0x004fd8000b800000 */
[----:B------:R-:W1:Y:S01]  /*3a70*/  LDCU UR4, c[0x0][0x38c] ;  /* 0x00007180ff0477ac */ /* 0x000e620008000800 */
[----:B------:R-:W-:Y:S02]  /*3a80*/  PLOP3.LUT P2, PT, PT, PT, PT, 0x80, 0x8 ;  /* 0x000000000008781c */ /* 0x000fe40003f4f070 */
[----:B------:R-:W-:Y:S01]  /*3a90*/  SHF.L.U32 R5, R9, 0x1f, RZ ;  /* 0x0000001f09057819 */ /* 0x000fe200000006ff */
[----:B------:R-:W-:Y:S02]  /*3aa0*/  ULEA UR46, UR47, UR41, 0x3 ;  /* 0x000000292f2e7291 */ /* 0x000fe4000f8e18ff */
[----:B------:R-:W-:Y:S02]  /*3ab0*/  ULEA UR36, UR47, UR67, 0x8 ;  /* 0x000000432f247291 */ /* 0x000fe4000f8e40ff */
[----:B-1----:R-:W-:-:S06]  /*3ac0*/  UISETP.GE.AND UP0, UPT, UR4, 0x1, UPT ;  /* 0x000000010400788c */ /* 0x002fcc000bf06270 */
[----:B------:R-:W-:-:S05]  /*3ad0*/  PLOP3.LUT P0, PT, PT, PT, UP0, 0x80, 0x8 ;  /* 0x000000000008781c */ /* 0x000fca0003f0f008 */
[----:B------:R-:W-:-:S08]  /*3ae0*/  @UP0 ULEA UR4, UR38, UR41, 0x3 ;  /* 0x0000002926040291 */ /* 0x000fd0000f8e18ff */
[----:B------:R-:W-:-:S04]  /*3af0*/  @P0 SHF.L.U32 R0, R2, 0x1f, RZ ;  /* 0x0000001f02000819 */ /* 0x000fc800000006ff */
[----:B------:R1:W2:Y:S01]  /*3b00*/  @P0 SYNCS.PHASECHK.TRANS64.TRYWAIT P2, [UR4], R0 ;  /* 0x00000000ff0005a7 */ /* 0x0002a20008041104 */
[----:B------:R-:W3:Y:S02]  /*3b10*/  SYNCS.PHASECHK.TRANS64.TRYWAIT P0, [UR46+0xa0], R5 ;  /* 0x0000a005ff0075a7 */ /* 0x000ee4000800112e */
[----:B-123--:R-:W-:Y:S05]  /*3b20*/  @!P0 BRA `(.L_x_71) ;  /* 0x000000ac00648947 */ /* 0x00efea0003800000 */
.L_x_201:
[----:B------:R-:W-:Y:S01]  /*3b30*/  UMOV UR42, UR37 ;  /* 0x00000025002a7c82 */ /* 0x000fe20008000000 */
[----:B------:R-:W-:Y:S05]  /*3b40*/  BRA.U !UP0, `(.L_x_72) ;  /* 0x0000000508107547 */ /* 0x000fea000b800000 */
[----:B------:R-:W-:Y:S02]  /*3b50*/  UIADD3 UR42, UPT, UPT, UR66, UR37, URZ ;  /* 0x00000025422a7290 */ /* 0x000fe4000fffe0ff */
[----:B------:R-:W-:Y:S01]  /*3b60*/  UPLOP3.LUT UP2, UPT, UPT, UPT, UPT, 0x40, 0x4 ;  /* 0x000000000004789c */ /* 0x000fe20003f4e870 */
[----:B------:R-:W-:Y:S01]  /*3b70*/  UMOV UR39, UR64 ;  /* 0x0000004000277c82 */ /* 0x000fe20008000000 */
[----:B------:R-:W-:-:S09]  /*3b80*/  UMOV UR5, UR38 ;  /* 0x0000002600057c82 */ /* 0x000fd20008000000 */
.L_x_75:
[----:B------:R-:W-:Y:S01]  /*3b90*/  ULEA UR7, UR5, UR41, 0x3 ;  /* 0x0000002905077291 */ /* 0x000fe2000f8e18ff */
[----:B--23--:R-:W-:Y:S11]  /*3ba0*/  @P2 BRA `(.L_x_73) ;  /* 0x00000000000c2947 */ /* 0x00cff60003800000 */
[----:B-1----:R-:W-:Y:S04]  /*3bb0*/  SHF.L.U32 R5, R2, 0x1f, RZ ;  /* 0x0000001f02057819 */ /* 0x002fe800000006ff */
[----:B------:R-:W1:Y:S02]  /*3bc0*/  SYNCS.PHASECHK.TRANS64.TRYWAIT P0, [UR7], R5 ;  /* 0x00000005ff0075a7 */ /* 0x000e640008001107 */
[----:B-1----:R-:W-:Y:S05]  /*3bd0*/  @!P0 BRA `(.L_x_74) ;  /* 0x000000ac00508947 */ /* 0x002fea0003800000 */
.L_x_73:
[----:B------:R-:W-:Y:S01]  /*3be0*/  UISETP.NE.AND UP0, UPT, UR39, 0x1, UPT ;  /* 0x000000012700788c */ /* 0x000fe2000bf05270 */
[----:B------:R-:W-:Y:S01]  /*3bf0*/  PLOP3.LUT P2, PT, PT, PT, PT, 0x80, 0x8 ;  /* 0x000000000008781c */ /* 0x000fe20003f4f070 */
[----:B------:R-:W-:Y:S02]  /*3c00*/  UIADD3 UR4, UPT, UPT, UR5, 0x1, URZ ;  /* 0x0000000105047890 */ /* 0x000fe4000fffe0ff */
[----:B------:R-:W-:Y:S02]  /*3c10*/  UIADD3 UR40, UPT, UPT, UR7, 0x10, URZ ;  /* 0x0000001007287890 */ /* 0x000fe4000fffe0ff */
[----:B------:R-:W-:Y:S01]  /*3c20*/  UISETP.NE.AND UP1, UPT, UR4, 0x2, UPT ;  /* 0x000000020400788c */ /* 0x000fe2000bf25270 */
[----:B------:R-:W-:Y:S01]  /*3c30*/  PLOP3.LUT P0, PT, PT, PT, UP0, 0x80, 0x8 ;  /* 0x000000000008781c */ /* 0x000fe20003f0f008 */
[----:B------:R-:W-:Y:S02]  /*3c40*/  UIADD3 UR37, UPT, UPT, UR37, 0x1, URZ ;  /* 0x0000000125257890 */ /* 0x000fe4000fffe0ff */
[----:B------:R-:W-:Y:S02]  /*3c50*/  USEL UR6, URZ, 0x1, UP1 ;  /* 0x00000001ff067887 */ /* 0x000fe40008800000 */
[----:B------:R-:W-:Y:S02]  /*3c60*/  USEL UR38, UR4, URZ, UP1 ;  /* 0x000000ff04267287 */ /* 0x000fe40008800000 */
[----:B------:R-:W-:Y:S02]  /*3c70*/  UIADD3 UR39, UPT, UPT, UR39, -0x1, URZ ;  /* 0xffffffff27277890 */ /* 0x000fe4000fffe0ff */
[----:B------:R-:W-:Y:S01]  /*3c80*/  @UP0 ULEA UR4, UR38, UR41, 0x3 ;  /* 0x0000002926040291 */ /* 0x000fe2000f8e18ff */
[----:B------:R-:W-:Y:S01]  /*3c90*/  LOP3.LUT R2, R2, UR6, RZ, 0x3c, !PT ;  /* 0x0000000602027c12 */ /* 0x000fe2000f8e3cff */
[----:B------:R-:W-:Y:S02]  /*3ca0*/  ULEA UR6, UR5, UR45, 0xb ;  /* 0x0000002d05067291 */ /* 0x000fe4000f8e58ff */
[----:B------:R-:W-:Y:S01]  /*3cb0*/  UISETP.NE.AND UP0, UPT, UR37, UR42, UPT ;  /* 0x0000002a2500728c */ /* 0x000fe2000bf05270 */
[----:B-1----:R-:W-:Y:S01]  /*3cc0*/  @P0 SHF.L.U32 R0, R2, 0x1f, RZ ;  /* 0x0000001f02000819 */ /* 0x002fe200000006ff */
[----:B------:R-:W-:Y:S02]  /*3cd0*/  UIADD3 UR34, UPT, UPT, UR6, 0x2, URZ ;  /* 0x0000000206227890 */ /* 0x000fe4000fffe0ff */
[----:B------:R-:W-:Y:S01]  /*3ce0*/  UIADD3 UR30, UPT, UPT, UR6, 0x4, URZ ;  /* 0x00000004061e7890 */ /* 0x000fe2000fffe0ff */
[----:B------:R2:W3:Y:S01]  /*3cf0*/  @P0 SYNCS.PHASECHK.TRANS64.TRYWAIT P2, [UR4], R0 ;  /* 0x00000000ff0005a7 */ /* 0x0004e20008041104 */
[----:B------:R-:W-:Y:S02]  /*3d00*/  ULEA UR4, UR5, UR44, 0xb ;  /* 0x0000002c05047291 */ /* 0x000fe4000f8e58ff */
[----:B------:R-:W-:Y:S02]  /*3d10*/  UIADD3 UR26, UPT, UPT, UR6, 0x6, URZ ;  /* 0x00000006061a7890 */ /* 0x000fe4000fffe0ff */
        /* <DEDUP_REMOVED lines=10> */
[----:B------:R-:W-:Y:S01]  /*3dc0*/  UIADD3 UR8, UPT, UPT, UR4, 0x406, URZ ;  /* 0x0000040604087890 */ /* 0x000fe2000fffe0ff */
[----:B------:R-:W-:Y:S01]  /*3dd0*/  UMOV UR7, 0x40004040 ;  /* 0x4000404000077882 */ /* 0x000fe20000000000 */
[----:B------:R-:W-:Y:S01]  /*3de0*/  UMOV UR5, 0x40004040 ;  /* 0x4000404000057882 */ /* 0x000fe20000000000 */
[----:B------:R-:W-:Y:S01]  /*3df0*/  UMOV UR35, 0x40004040 ;  /* 0x4000404000237882 */ /* 0x000fe20000000000 */
[----:B------:R1:W-:Y:S01]  /*3e00*/  UTCHMMA.2CTA gdesc[UR4], gdesc[UR6], tmem[UR36], tmem[UR62], idesc[UR63], UP2 ;  /* 0x00ff3e06040075ea */ /* 0x0003e20009200024 */
[----:B------:R-:W-:Y:S01]  /*3e10*/  UPLOP3.LUT UP2, UPT, UPT, UPT, UPT, 0x80, 0x8 ;  /* 0x000000000008789c */ /* 0x000fe20003f4f070 */
[----:B------:R-:W-:Y:S01]  /*3e20*/  UMOV UR33, 0x40004040 ;  /* 0x4000404000217882 */ /* 0x000fe20000000000 */
[----:B------:R-:W-:Y:S01]  /*3e30*/  UMOV UR31, 0x40004040 ;  /* 0x40004040001f7882 */ /* 0x000fe20000000000 */
[----:B------:R2:W-:Y:S01]  /*3e40*/  UTCHMMA.2CTA gdesc[UR32], gdesc[UR34], tmem[UR36], tmem[UR60], idesc[UR61], UPT ;  /* 0x00ff3c22200075ea */ /* 0x0005e2000ba00024 */
        /* <DEDUP_REMOVED lines=14> */
[----:B------:R-:W-:Y:S01]  /*3f30*/  UMOV UR9, 0x40004040 ;  /* 0x4000404000097882 */ /* 0x000fe20000000000 */
[----:B------:R2:W-:Y:S01]  /*3f40*/  UTCHMMA.2CTA gdesc[UR12], gdesc[UR14], tmem[UR36], tmem[UR50], idesc[UR51], UPT ;  /* 0x00ff320e0c0075ea */ /* 0x0005e2000ba00024 */
[----:B------:R2:W-:Y:S01]  /*3f50*/  UTCHMMA.2CTA gdesc[UR8], gdesc[UR10], tmem[UR36], tmem[UR48], idesc[UR49], UPT ;  /* 0x00ff300a080075ea */ /* 0x0005e2000ba00024 */
[----:B------:R2:W-:Y:S01]  /*3f60*/  UTCBAR.2CTA.MULTICAST [UR40], URZ, UR43 ;  /* 0x000000ff280073e9 */ /* 0x0005e2000820082b */
[----:B-1----:R-:W-:Y:S01]  /*3f70*/  UMOV UR5, UR38 ;  /* 0x0000002600057c82 */ /* 0x002fe20008000000 */
[----:B------:R-:W-:Y:S05]  /*3f80*/  BRA.U UP0, `(.L_x_75) ;  /* 0xfffffffd00007547 */ /* 0x000fea000b83ffff */
.L_x_72:
[----:B------:R-:W-:Y:S01]  /*3f90*/  UIADD3 UR4, UPT, UPT, UR46, 0x90, URZ ;  /* 0x000000902e047890 */ /* 0x000fe2000fffe0ff */
[----:B------:R-:W-:-:S08]  /*3fa0*/  UMOV UR37, UR42 ;  /* 0x0000002a00257c82 */ /* 0x000fd00008000000 */
[----:B------:R4:W-:Y:S01]  /*3fb0*/  UTCBAR.2CTA.MULTICAST [UR4], URZ, UR65 ;  /* 0x000000ff040073e9 */ /* 0x0009e20008200841 */
[----:B------:R-:W-:Y:S02]  /*3fc0*/  NOP ;  /* 0x0000000000007918 */ /* 0x000fe40000000000 */
.L_x_70:
[----:B----4-:R-:W-:Y:S01]  /*3fd0*/  UIADD3 UR4, UPT, UPT, UR47, 0x1, URZ ;  /* 0x000000012f047890 */ /* 0x010fe2000fffe0ff */
[----:B------:R-:W-:-:S03]  /*3fe0*/  ISETP.NE.AND P0, PT, R8, 0x2, PT ;  /* 0x000000020800780c */ /* 0x000fc60003f05270 */
[----:B------:R-:W-:Y:S01]  /*3ff0*/  UISETP.NE.AND UP0, UPT, UR4, 0x2, UPT ;  /* 0x000000020400788c */ /* 0x000fe2000bf05270 */
[----:B-12---:R-:W-:Y:S02]  /*4000*/  SEL R0, RZ, 0x1, P0 ;  /* 0x00000001ff007807 */ /* 0x006fe40000000000 */
[----:B------:R-:W-:Y:S01]  /*4010*/  SEL R8, R8, RZ, P0 ;  /* 0x000000ff08087207 */ /* 0x000fe20000000000 */
[----:B------:R-:W-:Y:S01]  /*4020*/  USEL UR5, URZ, 0x1, UP0 ;  /* 0x00000001ff057887 */ /* 0x000fe20008000000 */
[----:B------:R-:W-:Y:S01]  /*4030*/  LOP3.LUT R3, R3, R0, RZ, 0x3c, !PT ;  /* 0x0000000003037212 */ /* 0x000fe200078e3cff */
[----:B------:R-:W-:-:S04]  /*4040*/  USEL UR47, UR4, URZ, UP0 ;  /* 0x000000ff042f7287 */ /* 0x000fc80008000000 */
[----:B------:R-:W-:Y:S01]  /*4050*/  LOP3.LUT R9, R9, UR5, RZ, 0x3c, !PT ;  /* 0x0000000509097c12 */ /* 0x000fe2000f8e3cff */
[----:B------:R-:W-:Y:S07]  /*4060*/  @P1 BRA `(.L_x_76) ;  /* 0xfffffff800381947 */ /* 0x000fee000383ffff */
[----:B------:R-:W1:Y:S01]  /*4070*/  S2UR UR8, SR_CgaCtaId ;  /* 0x00000000000879c3 */ /* 0x000e620000008800 */
[----:B------:R-:W-:Y:S01]  /*4080*/  ELECT P0, URZ, PT ;  /* 0x0000000000ff782f */ /* 0x000fe20003800000 */
[----:B------:R-:W-:Y:S01]  /*4090*/  HFMA2 R0, -RZ, RZ, 0, 5.9604644775390625e-08 ;  /* 0x00000001ff007431 */ /* 0x000fe200000001ff */
[----:B------:R-:W-:-:S05]  /*40a0*/  UMOV UR4, 0x40 ;  /* 0x0000004000047882 */ /* 0x000fca0000000000 */
[----:B------:R-:W-:Y:S01]  /*40b0*/  UVIRTCOUNT.DEALLOC.SMPOOL 0x80 ;  /* 0x000000800000784c */ /* 0x000fe20000000000 */
[----:B------:R-:W-:Y:S02]  /*40c0*/  UISETP.NE.AND UP0, UPT, UR68, URZ, UPT ;  /* 0x000000ff4400728c */ /* 0x000fe4000bf05270 */
[----:B-1----:R-:W-:-:S09]  /*40d0*/  ULEA UR8, UR8, UR4, 0x18 ;  /* 0x0000000408087291 */ /* 0x002fd2000f8ec0ff */
[----:B------:R1:W-:Y:S01]  /*40e0*/  @P0 STS.U8 [UR8+0x1c], R0 ;  /* 0x00001c00ff000988 */ /* 0x0003e20008000008 */
[----:B------:R-:W-:Y:S05]  /*40f0*/  BRA.U UP0, `(.L_x_77) ;  /* 0x0000000100587547 */ /* 0x000fea000b800000 */
[----:B------:R-:W-:Y:S01]  /*4100*/  UIADD3 UR5, UPT, UPT, UR41, 0xa0, URZ ;  /* 0x000000a029057890 */ /* 0x000fe2000fffe0ff */
[----:B------:R-:W-:-:S03]  /*4110*/  SHF.L.U32 R3, R9, 0x1f, RZ ;  /* 0x0000001f09037819 */ /* 0x000fc600000006ff */
[----:B------:R-:W-:-:S09]  /*4120*/  ULEA UR4, UR47, UR5, 0x3 ;  /* 0x000000052f047291 */ /* 0x000fd2000f8e18ff */
[----:B------:R-:W2:Y:S02]  /*4130*/  SYNCS.PHASECHK.TRANS64.TRYWAIT P0, [UR4], R3 ;  /* 0x00000003ff0075a7 */ /* 0x000ea40008001104 */
[----:B--2---:R-:W-:Y:S05]  /*4140*/  @!P0 BRA `(.L_x_78) ;  /* 0x000000a8000c8947 */ /* 0x004fea0003800000 */
.L_x_204:
[----:B------:R-:W-:-:S04]  /*4150*/  UIADD3 UR4, UPT, UPT, UR47, 0x1, URZ ;  /* 0x000000012f047890 */ /* 0x000fc8000fffe0ff */
[----:B------:R-:W-:-:S04]  /*4160*/  UISETP.NE.AND UP1, UPT, UR4, 0x2, UPT ;  /* 0x000000020400788c */ /* 0x000fc8000bf25270 */
[----:B------:R-:W-:Y:S02]  /*4170*/  USEL UR6, URZ, 0x1, UP1 ;  /* 0x00000001ff067887 */ /* 0x000fe40008800000 */
[----:B------:R-:W-:-:S04]  /*4180*/  USEL UR4, UR4, URZ, UP1 ;  /* 0x000000ff04047287 */ /* 0x000fc80008800000 */
[----:B------:R-:W-:Y:S01]  /*4190*/  ULEA UR4, UR4, UR5, 0x3 ;  /* 0x0000000504047291 */ /* 0x000fe2000f8e18ff */
[----:B-1----:R-:W-:-:S04]  /*41a0*/  LOP3.LUT R3, R9, UR6, RZ, 0x3c, !PT ;  /* 0x0000000609037c12 */ /* 0x002fc8000f8e3cff */
[----:B------:R-:W-:Y:S01]  /*41b0*/  SHF.L.U32 R3, R3, 0x1f, RZ ;  /* 0x0000001f03037819 */ /* 0x000fe200000006ff */
[----:B------:R-:W-:-:S04]  /*41c0*/  IMAD.U32 R0, RZ, RZ, UR4 ;  /* 0x00000004ff007e24 */ /* 0x000fc8000f8e00ff */
[----:B------:R1:W2:Y:S03]  /*41d0*/  SYNCS.PHASECHK.TRANS64.TRYWAIT P0, [R0+URZ], R3 ;  /* 0x00000003000075a7 */ /* 0x0002a600080011ff */
[----:B--2---:R-:W-:Y:S05]  /*41e0*/  @!P0 NANOSLEEP.SYNCS 0x989680 ;  /* 0x009896800000895d */ /* 0x004fea0003900000 */
[----:B------:R-:W2:Y:S02]  /*41f0*/  @!P0 SYNCS.PHASECHK.TRANS64 P0, [R0+URZ], R3 ;  /* 0x00000003000085a7 */ /* 0x000ea400080010ff */
[----:B--2---:R-:W-:Y:S05]  /*4200*/  @P0 BRA `(.L_x_79) ;  /* 0x0000000000200947 */ /* 0x004fea0003800000 */
.L_x_80:
[----:B--2---:R2:W4:Y:S02]  /*4210*/  SYNCS.PHASECHK.TRANS64.TRYWAIT P0, [R0+URZ], R3 ;  /* 0x00000003000075a7 */ /* 0x00452400080011ff */
[----:B----4-:R-:W-:Y:S05]  /*4220*/  @!P0 NANOSLEEP.SYNCS 0x989680 ;  /* 0x009896800000895d */ /* 0x010fea0003900000 */
[----:B------:R-:W4:Y:S02]  /*4230*/  @!P0 SYNCS.PHASECHK.TRANS64 P0, [R0+URZ], R3 ;  /* 0x00000003000085a7 */ /* 0x000f2400080010ff */
[----:B----4-:R-:W-:Y:S05]  /*4240*/  @!P0 BRA `(.L_x_80) ;  /* 0xfffffffc00f08947 */ /* 0x010fea000383ffff */
[----:B------:R-:W-:Y:S05]  /*4250*/  BRA `(.L_x_79) ;  /* 0x00000000000c7947 */ /* 0x000fea0003800000 */
.L_x_77:
[----:B------:R-:W-:-:S04]  /*4260*/  UIADD3 UR4, UPT, UPT, UR41, 0xd0, URZ ;  /* 0x000000d029047890 */ /* 0x000fc8000fffe0ff */
[----:B------:R-:W-:-:S09]  /*4270*/  UPRMT UR4, UR69, 0x654, UR4 ;  /* 0x0000065445047896 */ /* 0x000fd20008000004 */
[----:B------:R-:W-:Y:S03]  /*4280*/  SYNCS.ARRIVE.TRANS64.RED.A1T0 RZ, [UR4], RZ ;  /* 0x000000ffffff79a7 */ /* 0x000fe60008100404 */
.L_x_79:
[----:B-12---:R-:W-:Y:S01]  /*4290*/  SHF.L.U32 R3, RZ, 0x1f, RZ ;  /* 0x0000001fff037819 */ /* 0x006fe200000006ff */
[----:B------:R-:W-:Y:S01]  /*42a0*/  UIADD3 UR4, UPT, UPT, UR41, 0xd0, URZ ;  /* 0x000000d029047890 */ /* 0x000fe2000fffe0ff */
[----:B------:R-:W-:Y:S02]  /*42b0*/  PLOP3.LUT P0, PT, PT, PT, UP0, 0x80, 0x8 ;  /* 0x000000000008781c */ /* 0x000fe40003f0f008 */
[----:B------:R-:W1:Y:S02]  /*42c0*/  SYNCS.PHASECHK.TRANS64.TRYWAIT P1, [UR41+0xd0], R3 ;  /* 0x0000d003ff0075a7 */ /* 0x000e640008021129 */
[----:B-1----:R-:W-:Y:S09]  /*42d0*/  @!P1 BRA `(.L_x_81) ;  /* 0x000000a400c09947 */ /* 0x002ff20003800000 */
.L_x_206:
[----:B------:R-:W-:Y:S01]  /*42e0*/  @!UP0 UPRMT UR4, UR69, 0x654, UR4 ;  /* 0x0000065445048896 */ /* 0x000fe20008000004 */
[----:B------:R-:W-:Y:S01]  /*42f0*/  UMOV UR5, 0xffff ;  /* 0x0000ffff00057882 */ /* 0x000fe20000000000 */
[----:B------:R-:W-:-:S07]  /*4300*/  UMOV UR6, 0x1 ;  /* 0x0000000100067882 */ /* 0x000fce0000000000 */
[----:B------:R-:W-:Y:S01]  /*4310*/  @!P0 SYNCS.ARRIVE.TRANS64.RED.A1T0 RZ, [UR4], RZ ;  /* 0x000000ffffff89a7 */ /* 0x000fe20008100404 */
[----:B------:R-:W-:Y:S01]  /*4320*/  NOP ;  /* 0x0000000000007918 */ /* 0x000fe20000000000 */
[----:B-1----:R-:W1:Y:S01]  /*4330*/  LDS R0, [UR8+0x14] ;  /* 0x00001408ff007984 */ /* 0x002e620008000800 */
[----:B------:R-:W-:-:S04]  /*4340*/  ULOP3.LUT UR4, UR67, 0xffff, URZ, 0xc0, !UPT ;  /* 0x0000ffff43047892 */ /* 0x000fc8000f8ec0ff */
[----:B------:R-:W-:-:S04]  /*4350*/  USHF.R.U32.HI UR4, URZ, 0x5, UR4 ;  /* 0x00000005ff047899 */ /* 0x000fc80008011604 */
[----:B------:R-:W-:Y:S02]  /*4360*/  USHF.L.U32 UR5, UR5, UR4, URZ ;  /* 0x0000000405057299 */ /* 0x000fe400080006ff */
[----:B------:R-:W-:-:S04]  /*4370*/  USHF.L.U32 UR4, UR6, UR4, URZ ;  /* 0x0000000406047299 */ /* 0x000fc800080006ff */
[----:B-1----:R-:W-:-:S04]  /*4380*/  LOP3.LUT R0, R0, UR5, RZ, 0xc0, !PT ;  /* 0x0000000500007c12 */ /* 0x002fc8000f8ec0ff */
[----:B------:R-:W-:-:S13]  /*4390*/  ISETP.NE.AND P0, PT, R0, UR5, PT ;  /* 0x0000000500007c0c */ /* 0x000fda000bf05270 */
[----:B------:R-:W-:Y:S05]  /*43a0*/  @P0 BRA `(.L_x_82) ;  /* 0x0000000000580947 */ /* 0x000fea0003800000 */
[----:B------:R-:W1:Y:S02]  /*43b0*/  LDS R0, [UR8+0x18] ;  /* 0x00001808ff007984 */ /* 0x000e640008000800 */
[----:B-1----:R-:W-:-:S04]  /*43c0*/  LOP3.LUT R0, R0, UR4, RZ, 0xc0, !PT ;  /* 0x0000000400007c12 */ /* 0x002fc8000f8ec0ff */
[----:B------:R-:W-:-:S13]  /*43d0*/  ISETP.NE.AND P0, PT, R0, UR4, PT ;  /* 0x0000000400007c0c */ /* 0x000fda000bf05270 */
[----:B------:R-:W-:Y:S05]  /*43e0*/  @P0 BRA `(.L_x_83) ;  /* 0x00000000003c0947 */ /* 0x000fea0003800000 */
[----:B------:R-:W1:Y:S01]  /*43f0*/  S2R R2, SR_LANEID ;  /* 0x0000000000027919 */ /* 0x000e620000000000 */
[----:B------:R-:W-:Y:S01]  /*4400*/  ULOP3.LUT UR5, URZ, UR5, URZ, 0x33, !UPT ;  /* 0x00000005ff057292 */ /* 0x000fe2000f8e33ff */
[----:B------:R-:W-:Y:S01]  /*4410*/  LOP3.LUT R4, RZ, UR4, RZ, 0x33, !PT ;  /* 0x00000004ff047c12 */ /* 0x000fe2000f8e33ff */
[----:B------:R-:W-:Y:S02]  /*4420*/  VOTEU.ANY UR4, UPT, PT ;  /* 0x0000000000047886 */ /* 0x000fe400038e0100 */
[----:B------:R-:W-:Y:S01]  /*4430*/  UFLO.U32 UR4, UR4 ;  /* 0x00000004000472bd */ /* 0x000fe200080e0000 */
[----:B------:R-:W2:Y:S01]  /*4440*/  REDUX UR6, R4 ;  /* 0x00000000040673c4 */ /* 0x000ea20000000000 */
[----:B------:R-:W-:-:S06]  /*4450*/  IMAD.U32 R0, RZ, RZ, UR5 ;  /* 0x00000005ff007e24 */ /* 0x000fcc000f8e00ff */
[----:B------:R4:W-:Y:S01]  /*4460*/  UTCATOMSWS.AND URZ, UR5 ;  /* 0x0000000500ff79e3 */ /* 0x0009e20008000000 */
[----:B------:R-:W3:Y:S01]  /*4470*/  REDUX UR7, R0 ;  /* 0x00000000000773c4 */ /* 0x000ee20000000000 */
[----:B-1----:R-:W-:Y:S01]  /*4480*/  ISETP.EQ.U32.AND P0, PT, R2, UR4, PT ;  /* 0x0000000402007c0c */ /* 0x002fe2000bf02070 */
[----:B--2---:R-:W-:Y:S01]  /*4490*/  IMAD.U32 R2, RZ, RZ, UR6 ;  /* 0x00000006ff027e24 */ /* 0x004fe2000f8e00ff */
[----:B---3--:R-:W-:-:S11]  /*44a0*/  MOV R3, UR7 ;  /* 0x0000000700037c02 */ /* 0x008fd60008000f00 */
[----:B------:R4:W-:Y:S04]  /*44b0*/  @P0 ATOMS.AND RZ, [UR8+0x14], R3 ;  /* 0x00001403ffff098c */ /* 0x0009e8000a800008 */
[----:B------:R4:W-:Y:S01]  /*44c0*/  @P0 ATOMS.AND RZ, [UR8+0x18], R2 ;  /* 0x00001802ffff098c */ /* 0x0009e2000a800008 */
[----:B------:R-:W-:Y:S05]  /*44d0*/  BRA `(.L_x_84) ;  /* 0x0000000000147947 */ /* 0x000fea0003800000 */
.L_x_83:
[----:B------:R-:W-:Y:S02]  /*44e0*/  MOV R2, 0x4500 ;  /* 0x0000450000027802 */ /* 0x000fe40000000f00 */
[----:B---3-5:R-:W-:Y:S05]  /*44f0*/  CALL.REL.NOINC `($__internal_0_$__cuda_sm10x_tcgen05_guardrail_trap_col_being_dealloced_not_returned_by_alloc) ;  /* 0x000000ac00507944 */ /* 0x028fea0003c00000 */
[----:B------:R-:W-:Y:S05]  /*4500*/  BRA `(.L_x_84) ;  /* 0x0000000000087947 */ /* 0x000fea0003800000 */
.L_x_82:
[----:B------:R-:W-:Y:S02]  /*4510*/  MOV R2, 0x4530 ;  /* 0x0000453000027802 */ /* 0x000fe40000000f00 */
[----:B---3-5:R-:W-:Y:S05]  /*4520*/  CALL.REL.NOINC `($__internal_2_$__cuda_sm10x_tcgen05_guardrail_trap_unallocated_columns_being_dealloced) ;  /* 0x000000ac005c7944 */ /* 0x028fea0003c00000 */
.L_x_84:
[----:B------:R-:W-:Y:S01]  /*4530*/  NOP ;  /* 0x0000000000007918 */ /* 0x000fe20000000000 */
[----:B----4-:R-:W-:Y:S05]  /*4540*/  EXIT ;  /* 0x000000000000794d */ /* 0x010fea0003800000 */
.L_x_57:
[----:B------:R-:W-:-:S09]  /*4550*/  UISETP.NE.OR UP0, UPT, UR17, 0x3, !UP3 ;  /* 0x000000031100788c */ /* 0x000fd2000df05670 */
[----:B------:R-:W-:Y:S05]  /*4560*/  BRA.U UP0, `(.L_x_85) ;  /* 0x0000001500d47547 */ /* 0x000fea000b800000 */
[----:B------:R-:W1:Y:S01]  /*4570*/  LDCU UR37, c[0x0][0x370] ;  /* 0x00006e00ff2577ac */ /* 0x000e620008000800 */
[----:B------:R-:W2:Y:S01]  /*4580*/  LDC.64 R16, c[0x0][0x348] ;  /* 0x0000d200ff107b82 */ /* 0x000ea20000000a00 */
[----:B------:R-:W-:Y:S01]  /*4590*/  HFMA2 R14, -RZ, RZ, 0, 0 ;  /* 0x00000000ff0e7431 */ /* 0x000fe200000001ff */
[----:B------:R-:W-:Y:S01]  /*45a0*/  MOV R13, RZ ;  /* 0x000000ff000d7202 */ /* 0x000fe20000000f00 */
[----:B------:R-:W1:Y:S01]  /*45b0*/  LDCU.128 UR48, c[0x0][0xb10] ;  /* 0x00016200ff3077ac */ /* 0x000e620008000c00 */
[----:B------:R-:W-:Y:S01]  /*45c0*/  HFMA2 R7, -RZ, RZ, 0, 2 ;  /* 0x00004000ff077431 */ /* 0x000fe200000001ff */
[----:B------:R-:W3:Y:S03]  /*45d0*/  LDCU UR31, c[0x0][0x374] ;  /* 0x00006e80ff1f77ac */ /* 0x000ee60008000800 */
[----:B------:R-:W4:Y:S01]  /*45e0*/  LDC.64 R2, c[0x0][0x888] ;  /* 0x00022200ff027b82 */ /* 0x000f220000000a00 */
[----:B------:R-:W3:Y:S01]  /*45f0*/  LDCU UR15, c[0x0][0xb0c] ;  /* 0x00016180ff0f77ac */ /* 0x000ee20008000800 */
[----:B------:R-:W2:Y:S06]  /*4600*/  LDCU UR47, c[0x0][0xb20] ;  /* 0x00016400ff2f77ac */ /* 0x000eac0008000800 */
[----:B------:R-:W4:Y:S01]  /*4610*/  LDC.64 R4, c[0x0][0x890] ;  /* 0x00022400ff047b82 */ /* 0x000f220000000a00 */
[----:B------:R-:W2:Y:S01]  /*4620*/  LDCU UR4, c[0x0][0xb30] ;  /* 0x00016600ff0477ac */ /* 0x000ea20008000800 */
[----:B-1----:R-:W-:-:S02]  /*4630*/  UIMAD.WIDE.U32 UR6, UR37, UR48, URZ ;  /* 0x00000030250672a5 */ /* 0x002fc4000f8e00ff */
[----:B---3--:R-:W-:Y:S01]  /*4640*/  UIMAD.WIDE.U32 UR8, UR31, UR51, URZ ;  /* 0x000000331f0872a5 */ /* 0x008fe2000f8e00ff */
[----:B------:R-:W-:Y:S01]  /*4650*/  UMOV UR21, 0x400 ;  /* 0x0000040000157882 */ /* 0x000fe20000000000 */
[----:B------:R-:W-:Y:S02]  /*4660*/  UPLOP3.LUT UP1, UPT, UPT, UPT, UPT, 0x40, 0x4 ;  /* 0x000000000004789c */ /* 0x000fe40003f2e870 */
[----:B------:R-:W-:Y:S01]  /*4670*/  ULEA UR21, UR52, UR21, 0x18 ;  /* 0x0000001534157291 */ /* 0x000fe2000f8ec0ff */
[----:B------:R-:W-:Y:S02]  /*4680*/  UMOV UR6, UR7 ;  /* 0x0000000700067c82 */ /* 0x000fe40008000000 */
[----:B------:R-:W-:Y:S01]  /*4690*/  UMOV UR38, UR9 ;  /* 0x0000000900267c82 */ /* 0x000fe20008000000 */
[----:B------:R-:W-:Y:S02]  /*46a0*/  UISETP.GE.AND UP0, UPT, UR45, 0x1, UPT ;  /* 0x000000012d00788c */ /* 0x000fe4000bf06270 */
[----:B------:R-:W-:Y:S01]  /*46b0*/  UISETP.NE.AND UP4, UPT, UR45, 0x1, UPT ;  /* 0x000000012d00788c */ /* 0x000fe2000bf85270 */
[----:B------:R-:W1:Y:S01]  /*46c0*/  LDCU.64 UR22, c[0x0][0xb28] ;  /* 0x00016500ff1677ac */ /* 0x000e620008000a00 */
[----:B------:R-:W-:-:S02]  /*46d0*/  UISETP.NE.AND UP6, UPT, UR15, 0x1, UPT ;  /* 0x000000010f00788c */ /* 0x000fc4000bfc5270 */
[----:B------:R-:W-:Y:S02]  /*46e0*/  UISETP.NE.AND UP5, UPT, UR50, 0x1, UPT ;  /* 0x000000013200788c */ /* 0x000fe4000bfa5270 */
[----:B------:R-:W-:Y:S02]  /*46f0*/  UIADD3 UR41, UPT, UPT, UR21, 0x20, URZ ;  /* 0x0000002015297890 */ /* 0x000fe4000fffe0ff */
[----:B------:R-:W-:Y:S02]  /*4700*/  UIADD3 UR33, UPT, UPT, UR21, 0x28, URZ ;  /* 0x0000002815217890 */ /* 0x000fe4000fffe0ff */
[----:B------:R-:W-:Y:S02]  /*4710*/  UIADD3 UR25, UPT, UPT, UR21, 0x30, URZ ;  /* 0x0000003015197890 */ /* 0x000fe4000fffe0ff */
[----:B------:R-:W-:Y:S02]  /*4720*/  UIADD3 UR17, UPT, UPT, UR21, 0x38, URZ ;  /* 0x0000003815117890 */ /* 0x000fe4000fffe0ff */
[----:B------:R-:W-:-:S02]  /*4730*/  USHF.R.U32.HI UR39, URZ, UR49, UR6 ;  /* 0x00000031ff277299 */ /* 0x000fc40008011606 */
[----:B--2---:R-:W-:Y:S02]  /*4740*/  USHF.R.U32.HI UR38, URZ, UR47, UR38 ;  /* 0x0000002fff267299 */ /* 0x004fe40008011626 */
[----:B------:R-:W-:-:S11]  /*4750*/  UISETP.NE.AND UP3, UPT, UR4, 0x1, UPT ;  /* 0x000000010400788c */ /* 0x000fd6000bf65270 */
.L_x_100:
[C---:B------:R-:W-:Y:S02]  /*4760*/  LEA R12, R14.reuse, UR21, 0x3 ;  /* 0x000000150e0c7c11 */ /* 0x040fe4000f8e18ff */
[----:B------:R-:W-:Y:S02]  /*4770*/  SHF.L.U32 R9, R13, 0x1f, RZ ;  /* 0x0000001f0d097819 */ /* 0x000fe400000006ff */
[----:B------:R-:W-:Y:S02]  /*4780*/  LEA R10, R14, UR21, 0x4 ;  /* 0x000000150e0a7c11 */ /* 0x000fe4000f8e20ff */
[----:B--2---:R-:W2:Y:S02]  /*4790*/  SYNCS.PHASECHK.TRANS64.TRYWAIT P0, [R12+URZ+0x70], R9 ;  /* 0x000070090c0075a7 */ /* 0x004ea400080011ff */
[----:B--2---:R-:W-:Y:S05]  /*47a0*/  @!P0 BRA `(.L_x_86) ;  /* 0x000000a000a48947 */ /* 0x004fea0003800000 */
.L_x_207:
[----:B--2---:R-:W2:Y:S01]  /*47b0*/  LDS.128 R8, [R10+0xe0] ;  /* 0x0000e0000a087984 */ /* 0x004ea20000000c00 */
[----:B------:R-:W-:Y:S01]  /*47c0*/  UISETP.GE.AND UP0, UPT, UR45, 0x1, UPT ;  /* 0x000000012d00788c */ /* 0x000fe2000bf06270 */
[----:B------:R-:W-:Y:S01]  /*47d0*/  @!PT LDS RZ, [RZ] ;  /* 0x00000000fffff984 */ /* 0x000fe20000000800 */
[----:B------:R-:W-:Y:S01]  /*47e0*/  @!PT LDS RZ, [RZ] ;  /* 0x00000000fffff984 */ /* 0x000fe20000000800 */
[----:B------:R-:W-:Y:S01]  /*47f0*/  @!PT LDS RZ, [RZ] ;  /* 0x00000000fffff984 */ /* 0x000fe20000000800 */
[----:B------:R-:W-:Y:S01]  /*4800*/  @!PT LDS RZ, [RZ] ;  /* 0x00000000fffff984 */ /* 0x000fe20000000800 */
[----:B------:R3:W-:Y:S06]  /*4810*/  MEMBAR.ALL.CTA ;  /* 0x0000000000007992 */ /* 0x0007ec0000008000 */
[----:B---3--:R-:W3:Y:S01]  /*4820*/  FENCE.VIEW.ASYNC.S ;  /* 0x00000000000073c6 */ /* 0x008ee20000000000 */
[----:B--2---:R-:W-:Y:S11]  /*4830*/  LOP3.LUT P0, RZ, R10, 0x1, RZ, 0xc0, !PT ;  /* 0x000000010aff7812 */ /* 0x004ff6000780c0ff */
[----:B------:R-:W-:Y:S02]  /*4840*/  @!UPT UIADD3 URZ, UPT, UPT, URZ, URZ, URZ ;  /* 0x000000fffffff290 */ /* 0x000fe4000fffe0ff */
[----:B---3--:R-:W-:Y:S01]  /*4850*/  VOTEU.ANY UP2, P0 ;  /* 0x0000000000ff7886 */ /* 0x008fe20000040100 */
[----:B------:R-:W-:Y:S11]  /*4860*/  PLOP3.LUT P0, PT, PT, PT, UP2, 0x80, 0x8 ;  /* 0x000000000008781c */ /* 0x000ff60003f0f028 */
[----:B------:R-:W-:Y:S02]  /*4870*/  @!UPT UIADD3 URZ, UPT, UPT, URZ, URZ, URZ ;  /* 0x000000fffffff290 */ /* 0x000fe4000fffe0ff */
[----:B------:R-:W-:Y:S02]  /*4880*/  @P0 SHF.R.U32.HI R0, RZ, 0x10, R9 ;  /* 0x00000010ff000819 */ /* 0x000fe40000011609 */
[----:B------:R-:W-:Y:S02]  /*4890*/  @P0 MOV R6, R8 ;  /* 0x0000000800060202 */ /* 0x000fe40000000f00 */
[----:B------:R-:W-:Y:S01]  /*48a0*/  @P0 R2UR UR4, R0 ;  /* 0x00000000000402ca */ /* 0x000fe200000e0000 */
[----:B------:R-:W-:Y:S01]  /*48b0*/  VIADD R0, R12, 0x80 ;  /* 0x000000800c007836 */ /* 0x000fe20000000000 */
[----:B------:R-:W-:Y:S02]  /*48c0*/  @P0 LOP3.LUT R8, R9, 0xffff, RZ, 0xc0, !PT ;  /* 0x0000ffff09080812 */ /* 0x000fe400078ec0ff */
[----:B------:R-:W-:Y:S02]  /*48d0*/  @P0 R2UR UR6, R6 ;  /* 0x00000000060602ca */ /* 0x000fe400000e0000 */
[----:B------:R-:W-:Y:S02]  /*48e0*/  PRMT R0, RZ, 0x654, R0 ;  /* 0x00000654ff007816 */ /* 0x000fe40000000000 */
[----:B------:R-:W-:Y:S02]  /*48f0*/  @P0 R2UR UR5, R8 ;  /* 0x00000000080502ca */ /* 0x000fe400000e0000 */
[----:B------:R2:W-:Y:S03]  /*4900*/  SYNCS.ARRIVE.TRANS64.RED.A1T0 RZ, [R0+URZ], RZ ;  /* 0x000000ff00ff79a7 */ /* 0x0005e600081004ff */
[----:B------:R-:W-:Y:S04]  /*4910*/  @UP2 UMOV UR30, UR4 ;  /* 0x00000004001e2c82 */ /* 0x000fe80008000000 */
[----:B------:R-:W-:Y:S04]  /*4920*/  @UP2 UMOV UR14, UR6 ;  /* 0x00000006000e2c82 */ /* 0x000fe80008000000 */
[----:B------:R-:W-:Y:S01]  /*4930*/  @UP2 UMOV UR13, UR5 ;  /* 0x00000005000d2c82 */ /* 0x000fe20008000000 */
[----:B------:R-:W-:Y:S05]  /*4940*/  BRA.U !UP0, `(.L_x_87) ;  /* 0x0000000108a47547 */ /* 0x000fea000b800000 */
[----:B------:R-:W-:Y:S02]  /*4950*/  UIMAD.WIDE.U32 UR18, UR13, UR51, URZ ;  /* 0x000000330d1272a5 */ /* 0x000fe4000f8e00ff */
[----:B------:R-:W-:Y:S02]  /*4960*/  UIMAD.WIDE.U32 UR26, UR14, UR48, URZ ;  /* 0x000000300e1a72a5 */ /* 0x000fe4000f8e00ff */
[----:B------:R-:W-:Y:S02]  /*4970*/  USEL UR4, UR31, UR38, !UP5 ;  /* 0x000000261f047287 */ /* 0x000fe4000e800000 */
[----:B------:R-:W-:Y:S02]  /*4980*/  USEL UR7, UR37, UR39, !UP6 ;  /* 0x0000002725077287 */ /* 0x000fe4000f000000 */
[----:B-1----:R-:W-:Y:S02]  /*4990*/  UIMAD.WIDE.U32 UR8, UR4, UR22, URZ ;  /* 0x00000016040872a5 */ /* 0x002fe4000f8e00ff */
[----:B------:R-:W-:Y:S01]  /*49a0*/  UIMAD.WIDE.U32 UR10, UR7, UR22, URZ ;  /* 0x00000016070a72a5 */ /* 0x000fe2000f8e00ff */
[----:B------:R-:W-:Y:S02]  /*49b0*/  UMOV UR5, UR19 ;  /* 0x0000001300057c82 */ /* 0x000fe40008000000 */
[----:B------:R-:W-:Y:S03]  /*49c0*/  USHF.R.U32.HI UR6, URZ, UR47, UR5 ;  /* 0x0000002fff067299 */ /* 0x000fe60008011605 */
[----:B------:R-:W-:Y:S01]  /*49d0*/  UMOV UR5, UR27 ;  /* 0x0000001b00057c82 */ /* 0x000fe20008000000 */
[----:B------:R-:W-:Y:S02]  /*49e0*/  USEL UR6, UR13, UR6, !UP5 ;  /* 0x000000060d067287 */ /* 0x000fe4000e800000 */
[----:B------:R-:W-:Y:S03]  /*49f0*/  USHF.R.U32.HI UR12, URZ, UR49, UR5 ;  /* 0x00000031ff0c7299 */ /* 0x000fe60008011605 */
[----:B------:R-:W-:Y:S02]  /*4a00*/  UMOV UR5, UR9 ;  /* 0x0000000900057c82 */ /* 0x000fe40008000000 */
[----:B------:R-:W-:Y:S03]  /*4a10*/  @UP4 USHF.R.U32.HI UR4, URZ, UR23, UR5 ;  /* 0x00000017ff044299 */ /* 0x000fe60008011605 */
[----:B------:R-:W-:Y:S01]  /*4a20*/  UMOV UR5, UR11 ;  /* 0x0000000b00057c82 */ /* 0x000fe20008000000 */
[----:B------:R-:W-:Y:S02]  /*4a30*/  UIMAD UR4, UR45, UR4, URZ ;  /* 0x000000042d0472a4 */ /* 0x000fe4000f8e02ff */
[----:B------:R-:W-:Y:S02]  /*4a40*/  @UP4 USHF.R.U32.HI UR7, URZ, UR23, UR5 ;  /* 0x00000017ff074299 */ /* 0x000fe40008011605 */
[----:B------:R-:W-:Y:S02]  /*4a50*/  UIMAD.WIDE.U32 UR10, UR6, UR22, URZ ;  /* 0x00000016060a72a5 */ /* 0x000fe4000f8e00ff */
[----:B------:R-:W-:Y:S02]  /*4a60*/  USEL UR5, UR14, UR12, !UP6 ;  /* 0x0000000c0e057287 */ /* 0x000fe4000f000000 */
[----:B------:R-:W-:Y:S02]  /*4a70*/  UIMAD UR8, UR45, UR7, URZ ;  /* 0x000000072d0872a4 */ /* 0x000fe4000f8e02ff */
[----:B------:R-:W-:Y:S03]  /*4a80*/  UISETP.GE.AND UP0, UPT, UR6, UR4, UPT ;  /* 0x000000040600728c */ /* 0x000fe6000bf06270 */
[----:B------:R-:W-:Y:S01]  /*4a90*/  UMOV UR4, UR11 ;  /* 0x0000000b00047c82 */ /* 0x000fe20008000000 */
[----:B------:R-:W-:Y:S02]  /*4aa0*/  UISETP.GE.OR UP0, UPT, UR5, UR8, UP0 ;  /* 0x000000080500728c */ /* 0x000fe40008706670 */
[----:B------:R-:W-:Y:S02]  /*4ab0*/  USHF.R.U32.HI UR4, URZ, UR23, UR4 ;  /* 0x00000017ff047299 */ /* 0x000fe40008011604 */
[----:B------:R-:W-:Y:S02]  /*4ac0*/  UIMAD.WIDE.U32 UR8, UR5, UR22, URZ ;  /* 0x00000016050872a5 */ /* 0x000fe4000f8e00ff */
[----:B------:R-:W-:Y:S04]  /*4ad0*/  USEL UR10, UR6, UR4, !UP4 ;  /* 0x00000004060a7287 */ /* 0x000fe8000e000000 */
[----:B------:R-:W-:Y:S01]  /*4ae0*/  UIADD3 UR11, UPT, UPT, -UR10, URZ, URZ ;  /* 0x000000ff0a0b7290 */ /* 0x000fe2000fffe1ff */
[----:B------:R-:W-:Y:S02]  /*4af0*/  @!UP0 UMOV UR4, UR9 ;  /* 0x0000000900048c82 */ /* 0x000fe40008000000 */
[----:B------:R-:W-:Y:S02]  /*4b00*/  @!UP0 USHF.R.U32.HI UR4, URZ, UR23, UR4 ;  /* 0x00000017ff048299 */ /* 0x000fe40008011604 */
[----:B------:R-:W-:Y:S02]  /*4b10*/  UIMAD UR8, UR45, UR11, UR6 ;  /* 0x0000000b2d0872a4 */ /* 0x000fe4000f8e0206 */
[----:B------:R-:W-:Y:S04]  /*4b20*/  @!UP0 USEL UR4, UR5, UR4, !UP4 ;  /* 0x0000000405048287 */ /* 0x000fe8000e000000 */
[----:B------:R-:W-:Y:S02]  /*4b30*/  @!UP0 UIMAD UR7, UR7, UR8, UR4 ;  /* 0x00000008070782a4 */ /* 0x000fe4000f8e0204 */
[----:B------:R-:W-:Y:S02]  /*4b40*/  @!UP0 UIADD3 UR9, UPT, UPT, UR10, -UR4, URZ ;  /* 0x800000040a098290 */ /* 0x000fe4000fffe0ff */
[----:B------:R-:W-:Y:S02]  /*4b50*/  UIADD3 UR8, UPT, UPT, -UR6, URZ, URZ ;  /* 0x000000ff06087290 */ /* 0x000fe4000fffe1ff */
[----:B------:R-:W-:Y:S02]  /*4b60*/  UIADD3 UR4, UPT, UPT, -UR5, URZ, URZ ;  /* 0x000000ff05047290 */ /* 0x000fe4000fffe1ff */
[----:B------:R-:W-:Y:S03]  /*4b70*/  @!UP0 UIMAD UR6, UR9, UR45, UR5 ;  /* 0x0000002d090682a4 */ /* 0x000fe6000f8e0205 */
[----:B------:R-:W-:Y:S01]  /*4b80*/  @!UP0 UMOV UR5, UR7 ;  /* 0x0000000700058c82 */ /* 0x000fe20008000000 */
[----:B------:R-:W-:Y:S02]  /*4b90*/  UIMAD UR7, UR15, UR4, UR14 ;  /* 0x000000040f0772a4 */ /* 0x000fe4000f8e020e */
[----:B------:R-:W-:Y:S02]  /*4ba0*/  UIMAD UR4, UR50, UR8, UR13 ;  /* 0x00000008320472a4 */ /* 0x000fe4000f8e020d */
[----:B------:R-:W-:Y:S02]  /*4bb0*/  UIMAD UR14, UR5, UR15, UR7 ;  /* 0x0000000f050e72a4 */ /* 0x000fe4000f8e0207 */
[----:B------:R-:W-:Y:S11]  /*4bc0*/  UIMAD UR13, UR6, UR50, UR4 ;  /* 0x00000032060d72a4 */ /* 0x000ff6000f8e0204 */
[----:B------:R-:W-:Y:S01]  /*4bd0*/  @!UPT UIADD3 URZ, UPT, UPT, URZ, URZ, URZ ;  /* 0x000000fffffff290 */ /* 0x000fe2000fffe0ff */
.L_x_87:
[----:B------:R-:W3:Y:S01]  /*4be0*/  @!UP3 LDCU.128 UR8, c[0x0][0xb10] ;  /* 0x00016200ff08b7ac */ /* 0x000ee20008000c00 */
[----:B------:R-:W-:Y:S01]  /*4bf0*/  IMAD.MOV.U32 R10, RZ, RZ, 0x1 ;  /* 0x00000001ff0a7424 */ /* 0x000fe200078e00ff */
[C---:B----4-:R-:W-:Y:S02]  /*4c00*/  ISETP.NE.U32.AND P1, PT, R4.reuse, RZ, PT ;  /* 0x000000ff0400720c */ /* 0x050fe40003f25070 */
[----:B------:R-:W-:Y:S02]  /*4c10*/  ISETP.NE.U32.AND P0, PT, R4, RZ, PT ;  /* 0x000000ff0400720c */ /* 0x000fe40003f05070 */
[C---:B------:R-:W-:Y:S01]  /*4c20*/  ISETP.NE.AND.EX P1, PT, R5.reuse, RZ, PT, P1 ;  /* 0x000000ff0500720c */ /* 0x040fe20003f25310 */
[----:B------:R-:W4:Y:S01]  /*4c30*/  @!UP3 LDCU UR5, c[0x0][0xb0c] ;  /* 0x00016180ff05b7ac */ /* 0x000f220008000800 */
[----:B------:R-:W-:Y:S02]  /*4c40*/  ISETP.NE.AND.EX P0, PT, R5, RZ, PT, P0 ;  /* 0x000000ff0500720c */ /* 0x000fe40003f05300 */
[----:B------:R-:W-:Y:S01]  /*4c50*/  SHF.L.U32 R10, R10, 0x1f, RZ ;  /* 0x0000001f0a0a7819 */ /* 0x000fe200000006ff */
[----:B------:R-:W-:Y:S02]  /*4c60*/  USHF.L.U32 UR43, UR16, 0x7, URZ ;  /* 0x00000007102b7899 */ /* 0x000fe400080006ff */
[----:B------:R-:W-:Y:S02]  /*4c70*/  USHF.L.U32 UR42, UR20, 0x8, URZ ;  /* 0x00000008142a7899 */ /* 0x000fe400080006ff */
[----:B---3--:R-:W-:Y:S07]  /*4c80*/  UIMAD.WIDE.U32 UR6, UR14, UR8, URZ ;  /* 0x000000080e0672a5 */ /* 0x008fee000f8e00ff */
[----:B------:R-:W-:Y:S01]  /*4c90*/  @!UP3 UMOV UR4, UR7 ;  /* 0x000000070004bc82 */ /* 0x000fe20008000000 */
[----:B----4-:R-:W-:Y:S02]  /*4ca0*/  @!UP3 UISETP.NE.AND UP0, UPT, UR5, 0x1, UPT ;  /* 0x000000010500b88c */ /* 0x010fe4000bf05270 */
[----:B------:R-:W-:Y:S02]  /*4cb0*/  @!UP3 USHF.R.U32.HI UR4, URZ, UR9, UR4 ;  /* 0x00000009ff04b299 */ /* 0x000fe40008011604 */
[----:B------:R-:W-:Y:S02]  /*4cc0*/  UIMAD.WIDE.U32 UR6, UR13, UR11, URZ ;  /* 0x0000000b0d0672a5 */ /* 0x000fe4000f8e00ff */
[----:B------:R-:W-:Y:S02]  /*4cd0*/  @!UP3 USEL UR8, UR14, UR4, !UP0 ;  /* 0x000000040e08b287 */ /* 0x000fe4000c000000 */
[----:B------:R-:W-:Y:S03]  /*4ce0*/  @!UP3 UISETP.NE.AND UP0, UPT, UR10, 0x1, UPT ;  /* 0x000000010a00b88c */ /* 0x000fe6000bf05270 */
[----:B------:R-:W-:Y:S02]  /*4cf0*/  @!UP3 UMOV UR6, UR7 ;  /* 0x000000070006bc82 */ /* 0x000fe40008000000 */
[----:B------:R-:W3:Y:S02]  /*4d00*/  @!UP3 LDCU UR4, c[0x0][0xb20] ;  /* 0x00016400ff04b7ac */ /* 0x000ee40008000800 */
[----:B---3--:R-:W-:Y:S04]  /*4d10*/  @!UP3 USHF.R.U32.HI UR6, URZ, UR4, UR6 ;  /* 0x00000004ff06b299 */ /* 0x008fe80008011606 */
[----:B------:R-:W-:Y:S04]  /*4d20*/  @!UP3 USEL UR6, UR13, UR6, !UP0 ;  /* 0x000000060d06b287 */ /* 0x000fe8000c000000 */
[----:B------:R-:W-:Y:S02]  /*4d30*/  @!UP3 UIADD3 UR4, UPT, UPT, -UR8, UR6, URZ ;  /* 0x000000060804b290 */ /* 0x000fe4000fffe1ff */
[----:B------:R-:W-:Y:S02]  /*4d40*/  @!UP3 UIADD3 UR6, UPT, UPT, UR8, -UR6, URZ ;  /* 0x800000060806b290 */ /* 0x000fe4000fffe0ff */
[----:B------:R-:W-:Y:S02]  /*4d50*/  @!UP3 UIMAD UR14, UR4, UR5, UR14 ;  /* 0x00000005040eb2a4 */ /* 0x000fe4000f8e020e */
[----:B------:R-:W-:Y:S01]  /*4d60*/  @!UP3 UIMAD UR13, UR6, UR10, UR13 ;  /* 0x0000000a060db2a4 */ /* 0x000fe2000f8e020d */
[----:B------:R-:W-:Y:S11]  /*4d70*/  BRA.U UP1, `(.L_x_88) ;  /* 0x0000000101107547 */ /* 0x000ff6000b800000 */
[----:B--2---:R-:W-:Y:S04]  /*4d80*/  MOV R0, UR46 ;  /* 0x0000002e00007c02 */ /* 0x004fe80008000f00 */
[----:B------:R-:W-:Y:S04]  /*4d90*/  SHF.L.U32 R9, R0, 0x1f, RZ ;  /* 0x0000001f00097819 */ /* 0x000fe800000006ff */
[----:B------:R-:W2:Y:S02]  /*4da0*/  SYNCS.PHASECHK.TRANS64.TRYWAIT P2, [UR21+0x68], R9 ;  /* 0x00006809ff0075a7 */ /* 0x000ea40008041115 */
[----:B--2---:R-:W-:Y:S05]  /*4db0*/  @!P2 BRA `(.L_x_89) ;  /* 0x0000009c0034a947 */ /* 0x004fea0003800000 */
.L_x_88:
[----:B------:R-:W-:Y:S05]  /*4dc0*/  @!P1 BRA `(.L_x_90) ;  /* 0x0000000000309947 */ /* 0x000fea0003800000 */
[----:B------:R-:W-:Y:S01]  /*4dd0*/  ISETP.NE.U32.AND P1, PT, R2, RZ, PT ;  /* 0x000000ff0200720c */ /* 0x000fe20003f25070 */
[----:B------:R-:W3:Y:S01]  /*4de0*/  LDCU.64 UR4, c[0x0][0x358] ;  /* 0x00006b00ff0477ac */ /* 0x000ee20008000a00 */
[----:B------:R-:W-:Y:S02]  /*4df0*/  IMAD.MOV.U32 R90, RZ, RZ, 0x1 ;  /* 0x00000001ff5a7424 */ /* 0x000fe400078e00ff */
[----:B------:R-:W-:Y:S11]  /*4e00*/  ISETP.NE.AND.EX P1, PT, R3, RZ, PT, P1 ;  /* 0x000000ff0300720c */ /* 0x000ff60003f25310 */
[----:B------:R-:W-:Y:S02]  /*4e10*/  @!UPT UIADD3 URZ, UPT, UPT, URZ, URZ, URZ ;  /* 0x000000fffffff290 */ /* 0x000fe4000fffe0ff */
[----:B--2---:R-:W2:Y:S01]  /*4e20*/  @P1 LDC.64 R8, c[0x0][0x888] ;  /* 0x00022200ff081b82 */ /* 0x004ea20000000a00 */
[----:B------:R-:W-:Y:S04]  /*4e30*/  @P1 IMAD R0, R4, UR36, RZ ;  /* 0x0000002404001c24 */ /* 0x000fe8000f8e02ff */
[----:B--2---:R-:W-:Y:S04]  /*4e40*/  @P1 IMAD.WIDE R8, R0, 0x4, R8 ;  /* 0x0000000400081825 */ /* 0x004fe800078e0208 */
[----:B------:R-:W-:Y:S01]  /*4e50*/  HFMA2 R0, -RZ, RZ, 0, 5.9604644775390625e-08 ;  /* 0x00000001ff007431 */ /* 0x000fe200000001ff */
[----:B---3-5:R3:W5:Y:S04]  /*4e60*/  @P1 LDG.E R45, desc[UR4][R8.64] ;  /* 0x00000004082d1981 */ /* 0x028768000c1e1900 */
[----:B------:R-:W-:Y:S01]  /*4e70*/  @!P1 PRMT R90, R0, 0x7610, R90 ;  /* 0x00007610005a9816 */ /* 0x000fe2000000005a */
[----:B---3--:R-:W4:Y:S06]  /*4e80*/  @!P1 LDC R45, c[0x0][0x880] ;  /* 0x00022000ff2d9b82 */ /* 0x008f2c0000000800 */
.L_x_90:
[----:B----45:R-:W-:Y:S01]  /*4e90*/  @!P0 FSETP.EQ.AND P1, PT, R45, RZ, PT ;  /* 0x000000ff2d00820b */ /* 0x030fe20003f22000 */
[----:B------:R-:W-:Y:S01]  /*4ea0*/  @!UPT UIADD3 URZ, UPT, UPT, URZ, URZ, URZ ;  /* 0x000000fffffff290 */ /* 0x000fe2000fffe0ff */
[----:B------:R-:W-:Y:S11]  /*4eb0*/  @!P0 BRA `(.L_x_91) ;  /* 0x0000000000188947 */ /* 0x000ff60003800000 */
[----:B------:R-:W-:Y:S02]  /*4ec0*/  LOP3.LUT P0, RZ, R90, 0xff, RZ, 0xc0, !PT ;  /* 0x000000ff5aff7812 */ /* 0x000fe4000780c0ff */
[----:B------:R-:W-:Y:S04]  /*4ed0*/  ISETP.NE.U32.AND P1, PT, R2, RZ, PT ;  /* 0x000000ff0200720c */ /* 0x000fe80003f25070 */
[----:B------:R-:W-:Y:S04]  /*4ee0*/  ISETP.NE.AND.EX P1, PT, R3, RZ, PT, P1 ;  /* 0x000000ff0300720c */ /* 0x000fe80003f25310 */
[----:B------:R-:W-:Y:S03]  /*4ef0*/  PLOP3.LUT P1, PT, P1, PT, PT, 0x8, 0x80 ;  /* 0x000000000080781c */ /* 0x000fe60000f2e170 */
[----:B------:R-:W-:Y:S11]  /*4f00*/  @P0 FSETP.EQ.AND P1, PT, R45, RZ, PT ;  /* 0x000000ff2d00020b */ /* 0x000ff60003f22000 */
[----:B------:R-:W-:Y:S02]  /*4f10*/  @!UPT UIADD3 URZ, UPT, UPT, URZ, URZ, URZ ;  /* 0x000000fffffff290 */ /* 0x000fe4000fffe0ff */
.L_x_91:
[----:B------:R-:W3:Y:S01]  /*4f20*/  SYNCS.PHASECHK.TRANS64.TRYWAIT P2, [UR21+0x40], R10 ;  /* 0x0000400aff0075a7 */ /* 0x000ee20008041115 */
[----:B------:R-:W-:Y:S04]  /*4f30*/  ELECT P0, URZ, PT ;  /* 0x0000000000ff782f */ /* 0x000fe80003800000 */
[----:B------:R-:W-:Y:S11]  /*4f40*/  PLOP3.LUT P1, PT, P1, P0, PT, 0xf2, 0x2f ;  /* 0x00000000002f781c */ /* 0x000ff60000f21e72 */
[----:B------:R-:W-:Y:S02]  /*4f50*/  @!UPT UIADD3 URZ, UPT, UPT, URZ, URZ, URZ ;  /* 0x000000fffffff290 */ /* 0x000fe4000fffe0ff */
[----:B------:R-:W-:Y:S05]  /*4f60*/  @!P1 IADD3 R6, P0, PT, R16, 0x580, RZ ;  /* 0x0000058010069810 */ /* 0x000fea0007f1e0ff */
[----:B--2---:R-:W-:Y:S01]  /*4f70*/  @!P1 IMAD.X R0, RZ, RZ, R17, P0 ;  /* 0x000000ffff009224 */ /* 0x004fe200000e0611 */
[----:B---3--:R-:W-:Y:S07]  /*4f80*/  @!P2 BRA `(.L_x_92) ;  /* 0x0000009800d8a947 */ /* 0x008fee0003800000 */
.L_x_210:
[----:B------:R-:W-:Y:S01]  /*4f90*/  @!P1 R2UR UR5, R6 ;  /* 0x00000000060592ca */ /* 0x000fe200000e0000 */
[----:B------:R-:W-:Y:S01]  /*4fa0*/  VOTEU.ALL UP0, P1 ;  /* 0x0000000000ff7886 */ /* 0x000fe20000800000 */
[----:B------:R-:W-:Y:S01]  /*4fb0*/  @!P1 R2UR UR4, R0 ;  /* 0x00000000000492ca */ /* 0x000fe200000e0000 */
[----:B------:R-:W-:Y:S01]  /*4fc0*/  @!P1 IMAD.MOV.U32 R0, RZ, RZ, 0x4000 ;  /* 0x00004000ff009424 */ /* 0x000fe200078e00ff */
[----:B------:R-:W-:Y:S01]  /*4fd0*/  UMOV UR8, 0x0 ;  /* 0x0000000000087882 */ /* 0x000fe20000000000 */
[----:B------:R-:W-:Y:S01]  /*4fe0*/  UMOV UR9, 0x10000000 ;  /* 0x1000000000097882 */ /* 0x000fe20000000000 */
[----:B------:R-:W-:Y:S01]  /*4ff0*/  @!UP0 UIADD3 UR40, UPT, UPT, UR21, 0x400, URZ ;  /* 0x0000040015288890 */ /* 0x000fe2000fffe0ff */
[----:B------:R-:W-:Y:S01]  /*5000*/  @!P1 IADD3 R6, P0, PT, R16, 0x580, RZ ;  /* 0x0000058010069810 */ /* 0x000fe20007f1e0ff */
[----:B------:R-:W-:Y:S01]  /*5010*/  VOTEU.ALL UP0, P1 ;  /* 0x0000000000ff7886 */ /* 0x000fe20000800000 */
[----:B------:R-:W-:Y:S01]  /*5020*/  UMOV UR44, UR36 ;  /* 0x00000024002c7c82 */ /* 0x000fe20008000000 */
[----:B------:R-:W-:Y:S03]  /*5030*/  UPRMT UR6, UR52, 0x654, UR41 ;  /* 0x0000065434067896 */ /* 0x000fe60008000029 */
[----:B------:R-:W-:Y:S02]  /*5040*/  IMAD.U32 R8, RZ, RZ, UR5 ;  /* 0x00000005ff087e24 */ /* 0x000fe4000f8e00ff */
[----:B--2---:R-:W-:Y:S03]  /*5050*/  IMAD.U32 R9, RZ, RZ, UR4 ;  /* 0x00000004ff097e24 */ /* 0x004fe6000f8e00ff */
[----:B------:R-:W-:Y:S02]  /*5060*/  @!P1 R2UR UR4, R8 ;  /* 0x00000000080492ca */ /* 0x000fe400000e0000 */
[----:B------:R-:W-:Y:S11]  /*5070*/  @!P1 R2UR UR5, R9 ;  /* 0x00000000090592ca */ /* 0x000ff600000e0000 */
[----:B------:R-:W-:Y:S02]  /*5080*/  @!UPT UIADD3 URZ, UPT, UPT, URZ, URZ, URZ ;  /* 0x000000fffffff290 */ /* 0x000fe4000fffe0ff */
[----:B------:R2:W-:Y:S01]  /*5090*/  @!UP0 UTMALDG.3D [UR40], [UR4], desc[UR8] ;  /* 0x00000828040085b4 */ /* 0x0005e20008011000 */
[----:B------:R3:W-:Y:S01]  /*50a0*/  @!P1 SYNCS.ARRIVE.TRANS64.RED.A0TR RZ, [UR21+0x20], R0 ;  /* 0x00002000ffff99a7 */ /* 0x0007e20008300415 */
[----:B------:R-:W-:Y:S01]  /*50b0*/  SYNCS.ARRIVE.TRANS64.RED.A1T0 RZ, [UR6], RZ ;  /* 0x000000ffffff79a7 */ /* 0x000fe20008100406 */
[----:B---3--:R-:W-:Y:S01]  /*50c0*/  @!P1 IMAD.X R0, RZ, RZ, R17, P0 ;  /* 0x000000ffff009224 */ /* 0x008fe200000e0611 */
[----:B------:R-:W3:Y:S02]  /*50d0*/  SYNCS.PHASECHK.TRANS64.TRYWAIT P2, [UR21+0x48], R10 ;  /* 0x0000480aff0075a7 */ /* 0x000ee40008041115 */
[----:B--23--:R-:W-:Y:S05]  /*50e0*/  @!P2 BRA `(.L_x_93) ;  /* 0x000000980098a947 */ /* 0x00cfea0003800000 */
.L_x_212:
        /* <DEDUP_REMOVED lines=8> */
[----:B------:R-:W-:Y:S01]  /*5170*/  @!UP0 UIADD3 UR32, UPT, UPT, UR21, 0x4400, URZ ;  /* 0x0000440015208890 */ /* 0x000fe2000fffe0ff */
[----:B------:R-:W-:Y:S01]  /*5180*/  VOTEU.ALL UP0, P1 ;  /* 0x0000000000ff7886 */ /* 0x000fe20000800000 */
[----:B------:R-:W-:Y:S01]  /*5190*/  UMOV UR35, UR43 ;  /* 0x0000002b00237c82 */ /* 0x000fe20008000000 */
[----:B------:R-:W-:Y:S02]  /*51a0*/  UPRMT UR7, UR52, 0x654, UR33 ;  /* 0x0000065434077896 */ /* 0x000fe40008000021 */
        /* <DEDUP_REMOVED lines=11> */
.L_x_214:
        /* <DEDUP_REMOVED lines=11> */
[----:B------:R-:W-:Y:S02]  /*5310*/  UMOV UR28, UR36 ;  /* 0x00000024001c7c82 */ /* 0x000fe40008000000 */
[----:B------:R-:W-:Y:S01]  /*5320*/  IMAD.U32 R8, RZ, RZ, UR5 ;  /* 0x00000005ff087e24 */ /* 0x000fe2000f8e00ff */
[----:B------:R-:W-:Y:S01]  /*5330*/  UPRMT UR29, UR52, 0x654, UR25 ;  /* 0x00000654341d7896 */ /* 0x000fe20008000019 */
        /* <DEDUP_REMOVED lines=10> */
.L_x_216:
[----:B------:R-:W-:Y:S01]  /*53e0*/  @!P1 R2UR UR5, R6 ;  /* 0x00000000060592ca */ /* 0x000fe200000e0000 */
[----:B------:R-:W-:Y:S01]  /*53f0*/  VOTEU.ALL UP0, P1 ;  /* 0x0000000000ff7886 */ /* 0x000fe20000800000 */
[----:B------:R-:W-:Y:S01]  /*5400*/  @!P1 R2UR UR4, R0 ;  /* 0x00000000000492ca */ /* 0x000fe200000e0000 */
[----:B------:R-:W-:Y:S01]  /*5410*/  @!P1 IMAD.MOV.U32 R0, RZ, RZ, 0x4000 ;  /* 0x00004000ff009424 */ /* 0x000fe200078e00ff */
[----:B------:R-:W-:Y:S01]  /*5420*/  UMOV UR8, 0x0 ;  /* 0x0000000000087882 */ /* 0x000fe20000000000 */
[----:B------:R-:W-:Y:S01]  /*5430*/  UMOV UR9, 0x10000000 ;  /* 0x1000000000097882 */ /* 0x000fe20000000000 */
[----:B------:R-:W-:Y:S01]  /*5440*/  @!UP0 UIADD3 UR18, UPT, UPT, UR42, 0x60, URZ ;  /* 0x000000602a128890 */ /* 0x000fe2000fffe0ff */
[----:B--2---:R-:W-:Y:S01]  /*5450*/  SHF.L.U32 R9, RZ, 0x1f, RZ ;  /* 0x0000001fff097819 */ /* 0x004fe200000006ff */
[----:B------:R-:W-:Y:S01]  /*5460*/  @!UP0 UIADD3 UR16, UPT, UPT, UR21, 0xc400, URZ ;  /* 0x0000c40015108890 */ /* 0x000fe2000fffe0ff */
[----:B------:R-:W-:Y:S01]  /*5470*/  @!P1 IADD3 R8, P0, PT, R16, 0x580, RZ ;  /* 0x0000058010089810 */ /* 0x000fe20007f1e0ff */
[----:B------:R-:W-:Y:S01]  /*5480*/  VOTEU.ALL UP0, P1 ;  /* 0x0000000000ff7886 */ /* 0x000fe20000800000 */
[----:B------:R-:W-:Y:S01]  /*5490*/  UMOV UR19, UR43 ;  /* 0x0000002b00137c82 */ /* 0x000fe20008000000 */
[----:B------:R-:W-:Y:S01]  /*54a0*/  UMOV UR20, UR36 ;  /* 0x0000002400147c82 */ /* 0x000fe20008000000 */
[----:B------:R-:W-:Y:S01]  /*54b0*/  IMAD.U32 R18, RZ, RZ, UR5 ;  /* 0x00000005ff127e24 */ /* 0x000fe2000f8e00ff */
[----:B------:R-:W-:Y:S01]  /*54c0*/  UPRMT UR24, UR52, 0x654, UR17 ;  /* 0x0000065434187896 */ /* 0x000fe20008000011 */
[----:B------:R-:W-:Y:S02]  /*54d0*/  IMAD.U32 R19, RZ, RZ, UR4 ;  /* 0x00000004ff137e24 */ /* 0x000fe4000f8e00ff */
[----:B------:R-:W-:Y:S01]  /*54e0*/  @!P1 IMAD.X R6, RZ, RZ, R17, P0 ;  /* 0x000000ffff069224 */ /* 0x000fe200000e0611 */
[----:B------:R-:W-:Y:S02]  /*54f0*/  @!P1 R2UR UR4, R18 ;  /* 0x00000000120492ca */ /* 0x000fe400000e0000 */
[----:B------:R-:W-:Y:S11]  /*5500*/  @!P1 R2UR UR5, R19 ;  /* 0x00000000130592ca */ /* 0x000ff600000e0000 */
[----:B------:R-:W-:Y:S02]  /*5510*/  @!UPT UIADD3 URZ, UPT, UPT, URZ, URZ, URZ ;  /* 0x000000fffffff290 */ /* 0x000fe4000fffe0ff */
[----:B------:R2:W-:Y:S01]  /*5520*/  @!UP0 UTMALDG.3D [UR16], [UR4], desc[UR8] ;  /* 0x00000810040085b4 */ /* 0x0005e20008011000 */
[----:B------:R2:W-:Y:S01]  /*5530*/  @!P1 SYNCS.ARRIVE.TRANS64.RED.A0TR RZ, [UR21+0x38], R0 ;  /* 0x00003800ffff99a7 */ /* 0x0005e20008300415 */
[----:B------:R-:W-:Y:S01]  /*5540*/  SYNCS.ARRIVE.TRANS64.RED.A1T0 RZ, [UR24], RZ ;  /* 0x000000ffffff79a7 */ /* 0x000fe20008100418 */
[----:B------:R-:W3:Y:S02]  /*5550*/  SYNCS.PHASECHK.TRANS64.TRYWAIT P2, [UR21+0x40], R9 ;  /* 0x00004009ff0075a7 */ /* 0x000ee40008041115 */
[----:B--23--:R-:W-:Y:S05]  /*5560*/  @!P2 BRA `(.L_x_96) ;  /* 0x0000009400c0a947 */ /* 0x00cfea0003800000 */
.L_x_218:
[----:B------:R-:W-:Y:S01]  /*5570*/  @!P1 R2UR UR5, R8 ;  /* 0x00000000080592ca */ /* 0x000fe200000e0000 */
[----:B------:R-:W-:Y:S01]  /*5580*/  VOTEU.ALL UP0, P1 ;  /* 0x0000000000ff7886 */ /* 0x000fe20000800000 */
[----:B------:R-:W-:Y:S01]  /*5590*/  @!P1 R2UR UR4, R6 ;  /* 0x00000000060492ca */ /* 0x000fe200000e0000 */
[----:B--2---:R-:W-:Y:S01]  /*55a0*/  @!P1 IMAD.MOV.U32 R0, RZ, RZ, 0x4000 ;  /* 0x00004000ff009424 */ /* 0x004fe200078e00ff */
        /* <DEDUP_REMOVED lines=9> */
[----:B------:R-:W-:Y:S01]  /*5640*/  UMOV UR12, UR36 ;  /* 0x00000024000c7c82 */ /* 0x000fe20008000000 */
        /* <DEDUP_REMOVED lines=10> */
.L_x_220:
        /* <DEDUP_REMOVED lines=24> */
.L_x_222:
[----:B------:R-:W-:Y:S01]  /*5870*/  @!P1 R2UR UR5, R8 ;  /* 0x00000000080592ca */ /* 0x000fe200000e0000 */
[----:B------:R-:W-:Y:S01]  /*5880*/  VOTEU.ALL UP0, P1 ;  /* 0x0000000000ff7886 */ /* 0x000fe20000800000 */
[----:B------:R-:W-:Y:S01]  /*5890*/  @!P1 R2UR UR4, R6 ;  /* 0x00000000060492ca */ /* 0x000fe200000e0000 */
[----:B--2---:R-:W-:Y:S01]  /*58a0*/  @!P1 IMAD.MOV.U32 R0, RZ, RZ, 0x4000 ;  /* 0x00004000ff009424 */ /* 0x004fe200078e00ff */
[----:B------:R-:W-:Y:S01]  /*58b0*/  UMOV UR6, 0x0 ;  /* 0x0000000000067882 */ /* 0x000fe20000000000 */
[----:B------:R-:W-:Y:S01]  /*58c0*/  UMOV UR7, 0x10000000 ;  /* 0x1000000000077882 */ /* 0x000fe20000000000 */
[----:B------:R-:W-:Y:S01]  /*58d0*/  @!UP0 UIADD3 UR10, UPT, UPT, UR42, 0xc0, URZ ;  /* 0x000000c02a0a8890 */ /* 0x000fe2000fffe0ff */
[----:B------:R-:W-:Y:S01]  /*58e0*/  VIADD R14, R14, 0x1 ;  /* 0x000000010e0e7836 */ /* 0x000fe20000000000 */
[----:B------:R-:W-:Y:S01]  /*58f0*/  @!UP0 UIADD3 UR8, UPT, UPT, UR21, 0x8400, URZ ;  /* 0x0000840015088890 */ /* 0x000fe2000fffe0ff */
[----:B------:R-:W-:Y:S01]  /*5900*/  VOTEU.ALL UP0, P1 ;  /* 0x0000000000ff7886 */ /* 0x000fe20000800000 */
[----:B------:R-:W-:Y:S01]  /*5910*/  UMOV UR9, UR25 ;  /* 0x0000001900097c82 */ /* 0x000fe20008000000 */
[----:B------:R-:W-:Y:S02]  /*5920*/  UMOV UR11, UR43 ;  /* 0x0000002b000b7c82 */ /* 0x000fe40008000000 */
[----:B------:R-:W-:Y:S01]  /*5930*/  IMAD.U32 R18, RZ, RZ, UR5 ;  /* 0x00000005ff127e24 */ /* 0x000fe2000f8e00ff */
[----:B------:R-:W-:Y:S01]  /*5940*/  UMOV UR12, UR36 ;  /* 0x00000024000c7c82 */ /* 0x000fe20008000000 */
[----:B------:R-:W-:Y:S03]  /*5950*/  IMAD.U32 R19, RZ, RZ, UR4 ;  /* 0x00000004ff137e24 */ /* 0x000fe6000f8e00ff */
        /* <DEDUP_REMOVED lines=8> */
.L_x_224:
[----:B------:R-:W-:Y:S01]  /*59e0*/  @!P1 IADD3 R6, P0, PT, R16, 0x580, RZ ;  /* 0x0000058010069810 */ /* 0x000fe20007f1e0ff */
[----:B------:R-:W-:Y:S01]  /*59f0*/  VOTEU.ALL UP0, P1 ;  /* 0x0000000000ff7886 */ /* 0x000fe20000800000 */
[----:B------:R-:W-:Y:S01]  /*5a00*/  UMOV UR6, 0x0 ;  /* 0x0000000000067882 */ /* 0x000fe20000000000 */
[----:B------:R-:W-:Y:S01]  /*5a10*/  UMOV UR7, 0x10000000 ;  /* 0x1000000000077882 */ /* 0x000fe20000000000 */
[----:B------:R-:W-:Y:S01]  /*5a20*/  @!P1 R2UR UR5, R6 ;  /* 0x00000000060592ca */ /* 0x000fe200000e0000 */
[----:B--2---:R-:W-:Y:S01]  /*5a30*/  @!P1 IMAD.X R0, RZ, RZ, R17, P0 ;  /* 0x000000ffff009224 */ /* 0x004fe200000e0611 */
[----:B------:R-:W-:Y:S01]  /*5a40*/  @!UP0 UIADD3 UR10, UPT, UPT, UR42, 0xe0, URZ ;  /* 0x000000e02a0a8890 */ /* 0x000fe2000fffe0ff */
[----:B------:R-:W-:Y:S01]  /*5a50*/  R2UR UR18, R92 ;  /* 0x000000005c1272ca */ /* 0x000fe200000e0000 */
[----:B------:R-:W-:Y:S01]  /*5a60*/  @!UP0 UIADD3 UR8, UPT, UPT, UR21, 0xc400, URZ ;  /* 0x0000c40015088890 */ /* 0x000fe2000fffe0ff */
[----:B------:R-:W-:Y:S01]  /*5a70*/  R2UR UR16, R93 ;  /* 0x000000005d1072ca */ /* 0x000fe200000e0000 */
[----:B------:R-:W-:Y:S01]  /*5a80*/  VOTEU.ALL UP0, P1 ;  /* 0x0000000000ff7886 */ /* 0x000fe20000800000 */
[----:B------:R-:W-:Y:S01]  /*5a90*/  @!P1 R2UR UR4, R0 ;  /* 0x00000000000492ca */ /* 0x000fe200000e0000 */
[----:B------:R-:W-:Y:S01]  /*5aa0*/  UMOV UR9, UR17 ;  /* 0x0000001100097c82 */ /* 0x000fe20008000000 */
[----:B------:R-:W-:Y:S01]  /*5ab0*/  UMOV UR11, UR43 ;  /* 0x0000002b000b7c82 */ /* 0x000fe20008000000 */
[----:B------:R-:W-:Y:S01]  /*5ac0*/  UMOV UR12, UR36 ;  /* 0x00000024000c7c82 */ /* 0x000fe20008000000 */
[C---:B------:R-:W-:Y:S01]  /*5ad0*/  ISETP.NE.AND P0, PT, R14.reuse, 0x2, PT ;  /* 0x000000020e00780c */ /* 0x040fe20003f05270 */
[----:B------:R-:W-:Y:S01]  /*5ae0*/  UPLOP3.LUT UP1, UPT, UPT, UPT, UPT, 0x80, 0x8 ;  /* 0x000000000008789c */ /* 0x000fe20003f2f070 */
[----:B------:R-:W-:Y:S01]  /*5af0*/  IMAD.U32 R8, RZ, RZ, UR5 ;  /* 0x00000005ff087e24 */ /* 0x000fe2000f8e00ff */
[----:B------:R-:W-:Y:S01]  /*5b00*/  UMOV UR36, UR30 ;  /* 0x0000001e00247c82 */ /* 0x000fe20008000000 */
[----:B------:R-:W-:Y:S01]  /*5b10*/  SEL R0, RZ, 0x1, P0 ;  /* 0x00000001ff007807 */ /* 0x000fe20000000000 */
[----:B------:R-:W-:Y:S01]  /*5b20*/  UIADD3 UR20, UPT, UPT, UR13, UR18, URZ ;  /* 0x000000120d147290 */ /* 0x000fe2000fffe0ff */
[----:B------:R-:W-:Y:S01]  /*5b30*/  SEL R14, R14, RZ, P0 ;  /* 0x000000ff0e0e7207 */ /* 0x000fe20000000000 */
[----:B------:R-:W-:Y:S01]  /*5b40*/  UIADD3 UR16, UPT, UPT, UR14, UR16, URZ ;  /* 0x000000100e107290 */ /* 0x000fe2000fffe0ff */
[----:B------:R-:W-:Y:S01]  /*5b50*/  LOP3.LUT R13, R13, R0, RZ, 0x3c, !PT ;  /* 0x000000000d0d7212 */ /* 0x000fe200078e3cff */
[----:B------:R-:W-:Y:S01]  /*5b60*/  IMAD.U32 R9, RZ, RZ, UR4 ;  /* 0x00000004ff097e24 */ /* 0x000fe2000f8e00ff */
[----:B------:R-:W-:Y:S04]  /*5b70*/  @!P1 R2UR UR4, R8 ;  /* 0x00000000080492ca */ /* 0x000fe800000e0000 */
[----:B------:R-:W-:Y:S11]  /*5b80*/  @!P1 R2UR UR5, R9 ;  /* 0x00000000090592ca */ /* 0x000ff600000e0000 */
[----:B------:R-:W-:Y:S02]  /*5b90*/  @!UPT UIADD3 URZ, UPT, UPT, URZ, URZ, URZ ;  /* 0x000000fffffff290 */ /* 0x000fe4000fffe0ff */
[----:B------:R2:W-:Y:S01]  /*5ba0*/  @!UP0 UTMALDG.3D [UR8], [UR4], desc[UR6] ;  /* 0x00000608040085b4 */ /* 0x0005e20008011000 */
[----:B------:R2:W-:Y:S01]  /*5bb0*/  @!P1 SYNCS.ARRIVE.TRANS64.RED.A0TR RZ, [UR21+0x38], R7 ;  /* 0x00003807ffff99a7 */ /* 0x0005e20008300415 */
[----:B------:R-:W-:Y:S01]  /*5bc0*/  SYNCS.ARRIVE.TRANS64.RED.A1T0 RZ, [UR24], RZ ;  /* 0x000000ffffff79a7 */ /* 0x000fe20008100418 */
[----:B------:R-:W-:Y:S05]  /*5bd0*/  BRA.U UP2, `(.L_x_100) ;  /* 0xffffffe902e07547 */ /* 0x000fea000b83ffff */
[----:B------:R-:W3:Y:S02]  /*5be0*/  SYNCS.PHASECHK.TRANS64.TRYWAIT P0, [UR21+0x40], R10 ;  /* 0x0000400aff0075a7 */ /* 0x000ee40008001115 */
[----:B---3--:R-:W-:Y:S05]  /*5bf0*/  @!P0 BRA `(.L_x_101) ;  /* 0x00000090007c8947 */ /* 0x008fea0003800000 */
.L_x_226:
[----:B------:R-:W4:Y:S02]  /*5c00*/  SYNCS.PHASECHK.TRANS64.TRYWAIT P0, [UR21+0x48], R10 ;  /* 0x0000480aff0075a7 */ /* 0x000f240008001115 */
[----:B----4-:R-:W-:Y:S05]  /*5c10*/  @!P0 BRA `(.L_x_102) ;  /* 0x00000090008c8947 */ /* 0x010fea0003800000 */
.L_x_228:
[----:B------:R-:W4:Y:S01]  /*5c20*/  SYNCS.PHASECHK.TRANS64.TRYWAIT P0, [UR21+0x50], R10 ;  /* 0x0000500aff0075a7 */ /* 0x000f220008001115 */
[----:B------:R-:W-:Y:S01]  /*5c30*/  HFMA2 R0, -RZ, RZ, 0, 5.9604644775390625e-08 ;  /* 0x00000001ff007431 */ /* 0x000fe200000001ff */
[----:B----4-:R-:W-:Y:S06]  /*5c40*/  @!P0 BRA `(.L_x_103) ;  /* 0x0000009000988947 */ /* 0x010fec0003800000 */
.L_x_230:
[----:B------:R-:W-:Y:S02]  /*5c50*/  MOV R2, UR21 ;  /* 0x0000001500027c02 */ /* 0x000fe40008000f00 */
[----:B---3--:R-:W-:-:S07]  /*5c60*/  SHF.L.U32 R3, R0, 0x1f, RZ ;  /* 0x0000001f00037819 */ /* 0x008fce00000006ff */
.L_x_104:
[----:B---3--:R3:W4:Y:S02]  /*5c70*/  SYNCS.PHASECHK.TRANS64.TRYWAIT P0, [R2+URZ+0x58], R3 ;  /* 0x00005803020075a7 */ /* 0x00872400080011ff */
[----:B----4-:R-:W-:Y:S05]  /*5c80*/  @!P0 NANOSLEEP.SYNCS 0x989680 ;  /* 0x009896800000895d */ /* 0x010fea0003900000 */
[----:B------:R-:W4:Y:S02]  /*5c90*/  @!P0 SYNCS.PHASECHK.TRANS64 P0, [R2+URZ+0x58], R3 ;  /* 0x00005803020085a7 */ /* 0x000f2400080010ff */
[----:B-12-4-:R-:W-:Y:S05]  /*5ca0*/  @P0 EXIT ;  /* 0x000000000000094d */ /* 0x016fea0003800000 */
[----:B------:R-:W-:Y:S05]  /*5cb0*/  BRA `(.L_x_104) ;  /* 0xfffffffc00ec7947 */ /* 0x000fea000383ffff */
.L_x_85:
[----:B------:R-:W-:-:S06]  /*5cc0*/  UISETP.GE.AND UP0, UPT, UR17, 0x4, UPT ;  /* 0x000000041100788c */ /* 0x000fcc000bf06270 */
[----:B------:R-:W-:-:S13]  /*5cd0*/  PLOP3.LUT P0, PT, PT, PT, UP0, 0x80, 0x8 ;  /* 0x000000000008781c */ /* 0x000fda0003f0f008 */
[----:B------:R-:W-:Y:S05]  /*5ce0*/  @!P0 EXIT ;  /* 0x000000000000894d */ /* 0x000fea0003800000 */
[----:B------:R-:W-:Y:S01]  /*5cf0*/  BAR.SYNC.DEFER_BLOCKING 0x6, 0xa0 ;  /* 0x0182800000007b1d */ /* 0x000fe20000010000 */
[C---:B------:R-:W-:Y:S01]  /*5d00*/  IMAD.SHL.U32 R3, R107.reuse, 0x20, RZ ;  /* 0x000000206b037824 */ /* 0x040fe200078e00ff */
[C---:B------:R-:W-:Y:S01]  /*5d10*/  LOP3.LUT R89, R107.reuse, 0x1, RZ, 0xc0, !PT ;  /* 0x000000016b597812 */ /* 0x040fe200078ec0ff */
[C---:B------:R-:W-:Y:S01]  /*5d20*/  IMAD.U32 R37, R107.reuse, 0x10000, RZ ;  /* 0x000100006b257824 */ /* 0x040fe200078e00ff */
[----:B------:R-:W-:Y:S01]  /*5d30*/  MOV R106, 0x2 ;  /* 0x00000002006a7802 */ /* 0x000fe20000000f00 */
[----:B------:R-:W-:Y:S01]  /*5d40*/  IMAD.SHL.U32 R88, R107, 0x4, RZ ;  /* 0x000000046b587824 */ /* 0x000fe200078e00ff */
[----:B------:R-:W-:Y:S01]  /*5d50*/  UMOV UR43, 0x400 ;  /* 0x00000400002b7882 */ /* 0x000fe20000000000 */
[----:B------:R-:W1:Y:S01]  /*5d60*/  LDCU.64 UR4, c[0x0][0x890] ;  /* 0x00011200ff0477ac */ /* 0x000e620008000a00 */
[----:B------:R-:W2:Y:S01]  /*5d70*/  LDC.64 R86, c[0x0][0x8b0] ;  /* 0x00022c00ff567b82 */ /* 0x000ea20000000a00 */
[----:B------:R-:W-:Y:S01]  /*5d80*/  ISETP.NE.U32.AND P0, PT, R89, 0x1, PT ;  /* 0x000000015900780c */ /* 0x000fe20003f05070 */
[----:B------:R-:W-:Y:S01]  /*5d90*/  IMAD.MOV.U32 R105, RZ, RZ, 0x4 ;  /* 0x00000004ff697424 */ /* 0x000fe200078e00ff */
[----:B------:R-:W-:Y:S01]  /*5da0*/  ULEA UR43, UR52, UR43, 0x18 ;  /* 0x0000002b342b7291 */ /* 0x000fe2000f8ec0ff */
[----:B------:R-:W-:Y:S01]  /*5db0*/  LOP3.LUT R5, R3, 0xe0, RZ, 0xc0, !PT ;  /* 0x000000e003057812 */ /* 0x000fe200078ec0ff */
[----:B------:R-:W-:Y:S01]  /*5dc0*/  HFMA2 R97, -RZ, RZ, 0, 0 ;  /* 0x00000000ff617431 */ /* 0x000fe200000001ff */
[----:B------:R-:W-:Y:S01]  /*5dd0*/  LOP3.LUT R37, R37, 0x600000, RZ, 0xc0, !PT ;  /* 0x0060000025257812 */ /* 0x000fe200078ec0ff */
[----:B------:R-:W-:Y:S01]  /*5de0*/  IMAD.MOV.U32 R36, RZ, RZ, RZ ;  /* 0x000000ffff247224 */ /* 0x000fe200078e00ff */
[----:B------:R-:W3:Y:S01]  /*5df0*/  LDC.64 R84, c[0x0][0x8a8] ;  /* 0x00022a00ff547b82 */ /* 0x000ee20000000a00 */
[----:B------:R-:W-:Y:S01]  /*5e00*/  R2P PR, R107, 0x6 ;  /* 0x000000066b007804 */ /* 0x000fe20000000000 */
[----:B------:R-:W-:Y:S01]  /*5e10*/  IMAD.MOV.U32 R104, RZ, RZ, RZ ;  /* 0x000000ffff687224 */ /* 0x000fe200078e00ff */
[----:B------:R-:W-:Y:S01]  /*5e20*/  LOP3.LUT R88, R5, 0x1c, R88, 0xf8, !PT ;  /* 0x0000001c05587812 */ /* 0x000fe200078ef858 */
[----:B------:R-:W-:Y:S01]  /*5e30*/  IMAD.MOV.U32 R103, RZ, RZ, RZ ;  /* 0x000000ffff677224 */ /* 0x000fe200078e00ff */
[----:B------:R-:W-:Y:S01]  /*5e40*/  P2R R2, PR, RZ, 0x1 ;  /* 0x00000001ff027803 */ /* 0x000fe20000000000 */
[----:B------:R-:W4:Y:S01]  /*5e50*/  LDCU UR63, c[0x0][0x370] ;  /* 0x00006e00ff3f77ac */ /* 0x000f220008000800 */
[----:B------:R-:W-:Y:S01]  /*5e60*/  LOP3.LUT R88, R88, 0xf00, R3, 0xf8, !PT ;  /* 0x00000f0058587812 */ /* 0x000fe200078ef803 */
[----:B------:R-:W4:Y:S01]  /*5e70*/  LDS R0, [UR43+0x100] ;  /* 0x0001002bff007984 */ /* 0x000f220008000800 */
[----:B-1----:R-:W-:Y:S01]  /*5e80*/  IMAD.U32 R109, RZ, RZ, UR4 ;  /* 0x00000004ff6d7e24 */ /* 0x002fe2000f8e00ff */
[----:B------:R-:W-:Y:S01]  /*5e90*/  UIADD3 UR4, UPT, UPT, UR43, 0x400, URZ ;  /* 0x000004002b047890 */ /* 0x000fe2000fffe0ff */
[----:B------:R-:W-:Y:S01]  /*5ea0*/  IMAD.U32 R108, RZ, RZ, UR5 ;  /* 0x00000005ff6c7e24 */ /* 0x000fe2000f8e00ff */
[----:B------:R-:W-:Y:S01]  /*5eb0*/  LOP3.LUT R107, R107, 0x60, RZ, 0xc0, !PT ;  /* 0x000000606b6b7812 */ /* 0x000fe200078ec0ff */
[----:B------:R-:W1:Y:S01]  /*5ec0*/  LDCU.64 UR54, c[0x0][0x348] ;  /* 0x00006900ff3677ac */ /* 0x000e620008000a00 */
[----:B------:R-:W-:-:S02]  /*5ed0*/  SEL R106, R106, 0xfffffffe, !P1 ;  /* 0xfffffffe6a6a7807 */ /* 0x000fc40004800000 */
[----:B------:R-:W-:Y:S01]  /*5ee0*/  SEL R105, R105, 0xfffffffc, !P2 ;  /* 0xfffffffc69697807 */ /* 0x000fe20005000000 */
[----:B------:R-:W-:Y:S01]  /*5ef0*/  IMAD.U32 R95, RZ, RZ, UR4 ;  /* 0x00000004ff5f7e24 */ /* 0x000fe2000f8e00ff */
[----:B------:R-:W1:Y:S01]  /*5f00*/  LDCU UR42, c[0x0][0xb0c] ;  /* 0x00016180ff2a77ac */ /* 0x000e620008000800 */
[----:B------:R-:W1:Y:S01]  /*5f10*/  LDCU UR39, c[0x0][0xb30] ;  /* 0x00016600ff2777ac */ /* 0x000e620008000800 */
[----:B------:R-:W1:Y:S01]  /*5f20*/  LDCU.64 UR60, c[0x0][0x888] ;  /* 0x00011100ff3c77ac */ /* 0x000e620008000a00 */
[----:B------:R-:W1:Y:S01]  /*5f30*/  LDCU.64 UR40, c[0x0][0xb28] ;  /* 0x00016500ff2877ac */ /* 0x000e620008000a00 */
[----:B------:R-:W1:Y:S01]  /*5f40*/  LDCU.128 UR56, c[0x0][0xb10] ;  /* 0x00016200ff3877ac */ /* 0x000e620008000c00 */
[----:B------:R-:W1:Y:S01]  /*5f50*/  LDCU UR62, c[0x0][0x374] ;  /* 0x00006e80ff3e77ac */ /* 0x000e620008000800 */
[----:B------:R-:W-:Y:S01]  /*5f60*/  UMOV UR53, URZ ;  /* 0x000000ff00357c82 */ /* 0x000fe20008000000 */
[----:B------:R-:W-:Y:S01]  /*5f70*/  UMOV UR47, URZ ;  /* 0x000000ff002f7c82 */ /* 0x000fe20008000000 */
[----:B-1234-:R-:W-:-:S07]  /*5f80*/  IMAD.IADD R37, R0, 0x1, R37 ;  /* 0x0000000100257824 */ /* 0x01efce00078e0225 */
.L_x_180:
[----:B------:R-:W-:Y:S02]  /*5f90*/  LEA R0, R97, UR43, 0x3 ;  /* 0x0000002b61007c11 */ /* 0x000fe4000f8e18ff */
[----:B------:R-:W-:Y:S02]  /*5fa0*/  SHF.L.U32 R3, R103, 0x1f, RZ ;  /* 0x0000001f67037819 */ /* 0x000fe400000006ff */
[----:B-1----:R-:W-:Y:S02]  /*5fb0*/  LEA R5, R97, UR43, 0x4 ;  /* 0x0000002b61057c11 */ /* 0x002fe4000f8e20ff */
[----:B------:R-:W1:Y:S02]  /*5fc0*/  SYNCS.PHASECHK.TRANS64.TRYWAIT P0, [R0+URZ+0x70], R3 ;  /* 0x00007003000075a7 */ /* 0x000e6400080011ff */
[----:B-1----:R-:W-:Y:S05]  /*5fd0*/  @!P0 BRA `(.L_x_105) ;  /* 0x0000008c00cc8947 */ /* 0x002fea0003800000 */
.L_x_231:
[----:B------:R-:W-:Y:S01]  /*5fe0*/  R2UR UR7, R110 ;  /* 0x000000006e0772ca */ /* 0x000fe200000e0000 */
[----:B------:R-:W2:Y:S01]  /*5ff0*/  LDS.128 R4, [R5+0xe0] ;  /* 0x0000e00005047984 */ /* 0x000ea20000000c00 */
[----:B-1----:R-:W-:Y:S01]  /*6000*/  VIADD R0, R0, 0x80 ;  /* 0x0000008000007836 */ /* 0x002fe20000000000 */
[----:B------:R-:W-:Y:S04]  /*6010*/  UISETP.GE.AND UP0, UPT, UR45, 0x1, UPT ;  /* 0x000000012d00788c */ /* 0x000fe8000bf06270 */
[----:B------:R-:W-:Y:S01]  /*6020*/  PRMT R0, RZ, 0x654, R0 ;  /* 0x00000654ff007816 */ /* 0x000fe20000000000 */
[----:B------:R-:W-:Y:S01]  /*6030*/  @!PT LDS RZ, [RZ] ;  /* 0x00000000fffff984 */ /* 0x000fe20000000800 */
[----:B------:R-:W-:Y:S01]  /*6040*/  @!PT LDS RZ, [RZ] ;  /* 0x00000000fffff984 */ /* 0x000fe20000000800 */
[----:B------:R-:W-:Y:S01]  /*6050*/  @!PT LDS RZ, [RZ] ;  /* 0x00000000fffff984 */ /* 0x000fe20000000800 */
[----:B------:R-:W-:Y:S01]  /*6060*/  @!PT LDS RZ, [RZ] ;  /* 0x00000000fffff984 */ /* 0x000fe20000000800 */
[----:B------:R1:W-:Y:S06]  /*6070*/  MEMBAR.ALL.CTA ;  /* 0x0000000000007992 */ /* 0x0003ec0000008000 */
[----:B-1----:R-:W1:Y:S02]  /*6080*/  FENCE.VIEW.ASYNC.S ;  /* 0x00000000000073c6 */ /* 0x002e640000000000 */
[----:B-1----:R1:W-:Y:S01]  /*6090*/  SYNCS.ARRIVE.TRANS64.RED.A1T0 RZ, [R0+URZ], RZ ;  /* 0x000000ff00ff79a7 */ /* 0x0023e200081004ff */
[----:B--2---:R-:W-:Y:S11]  /*60a0*/  LOP3.LUT P0, RZ, R6, 0x1, RZ, 0xc0, !PT ;  /* 0x0000000106ff7812 */ /* 0x004ff6000780c0ff */
[----:B------:R-:W-:Y:S02]  /*60b0*/  @!UPT UIADD3 URZ, UPT, UPT, URZ, URZ, URZ ;  /* 0x000000fffffff290 */ /* 0x000fe4000fffe0ff */
[----:B------:R-:W-:Y:S01]  /*60c0*/  VOTEU.ANY UP1, P0 ;  /* 0x0000000000ff7886 */ /* 0x000fe20000020100 */
[----:B------:R-:W-:Y:S01]  /*60d0*/  PLOP3.LUT P0, PT, PT, PT, UP1, 0x80, 0x8 ;  /* 0x000000000008781c */ /* 0x000fe20003f0f018 */
[----:B------:R-:W-:Y:S06]  /*60e0*/  UP2UR UR4, UPR, URZ, 0x2 ;  /* 0x00000002ff047883 */ /* 0x000fec0008000000 */
[----:B------:R-:W-:Y:S06]  /*60f0*/  IMAD.U32 R111, RZ, RZ, UR4 ;  /* 0x00000004ff6f7e24 */ /* 0x000fec000f8e00ff */
[----:B------:R-:W-:Y:S02]  /*6100*/  @P0 SHF.R.U32.HI R2, RZ, 0x10, R5 ;  /* 0x00000010ff020819 */ /* 0x000fe40000011605 */
[----:B------:R-:W-:Y:S02]  /*6110*/  @P0 MOV R3, R4 ;  /* 0x0000000400030202 */ /* 0x000fe40000000f00 */
[----:B------:R-:W-:Y:S02]  /*6120*/  @P0 R2UR UR4, R2 ;  /* 0x00000000020402ca */ /* 0x000fe400000e0000 */
[----:B------:R-:W-:Y:S02]  /*6130*/  @P0 LOP3.LUT R4, R5, 0xffff, RZ, 0xc0, !PT ;  /* 0x0000ffff05040812 */ /* 0x000fe400078ec0ff */
[----:B------:R-:W-:Y:S02]  /*6140*/  @P0 R2UR UR6, R3 ;  /* 0x00000000030602ca */ /* 0x000fe400000e0000 */
[----:B------:R-:W-:Y:S07]  /*6150*/  @P0 R2UR UR5, R4 ;  /* 0x00000000040502ca */ /* 0x000fee00000e0000 */
[----:B------:R-:W-:Y:S02]  /*6160*/  @UP1 UMOV UR7, UR4 ;  /* 0x0000000400071c82 */ /* 0x000fe40008000000 */
[----:B------:R-:W-:Y:S02]  /*6170*/  IMAD.U32 R110, RZ, RZ, UR7 ;  /* 0x00000007ff6e7e24 */ /* 0x000fe4000f8e00ff */
[----:B------:R-:W-:Y:S02]  /*6180*/  @UP1 UMOV UR38, UR6 ;  /* 0x0000000600261c82 */ /* 0x000fe40008000000 */
[----:B------:R-:W-:Y:S01]  /*6190*/  @UP1 UMOV UR37, UR5 ;  /* 0x0000000500251c82 */ /* 0x000fe20008000000 */
[----:B-1----:R-:W-:Y:S05]  /*61a0*/  BRA.U !UP0, `(.L_x_106) ;  /* 0x0000000108cc7547 */ /* 0x002fea000b800000 */
[----:B------:R-:W1:Y:S01]  /*61b0*/  LDCU UR12, c[0x0][0xb20] ;  /* 0x00016400ff0c77ac */ /* 0x000e620008000800 */
[----:B------:R-:W-:Y:S02]  /*61c0*/  UIMAD.WIDE.U32 UR4, UR62, UR59, URZ ;  /* 0x0000003b3e0472a5 */ /* 0x000fe4000f8e00ff */
[----:B------:R-:W-:Y:S02]  /*61d0*/  UIMAD.WIDE.U32 UR6, UR63, UR56, URZ ;  /* 0x000000383f0672a5 */ /* 0x000fe4000f8e00ff */
[----:B------:R-:W-:Y:S02]  /*61e0*/  UISETP.NE.AND UP0, UPT, UR58, 0x1, UPT ;  /* 0x000000013a00788c */ /* 0x000fe4000bf05270 */
[----:B------:R-:W-:Y:S02]  /*61f0*/  UIMAD.WIDE.U32 UR8, UR37, UR59, URZ ;  /* 0x0000003b250872a5 */ /* 0x000fe4000f8e00ff */
[----:B------:R-:W-:Y:S02]  /*6200*/  UIMAD.WIDE.U32 UR10, UR38, UR56, URZ ;  /* 0x00000038260a72a5 */ /* 0x000fe4000f8e00ff */
[----:B------:R-:W-:Y:S02]  /*6210*/  UISETP.NE.AND UP1, UPT, UR42, 0x1, UPT ;  /* 0x000000012a00788c */ /* 0x000fe4000bf25270 */
[----:B------:R-:W-:Y:S01]  /*6220*/  UISETP.NE.AND UP2, UPT, UR45, 0x1, UPT ;  /* 0x000000012d00788c */ /* 0x000fe2000bf45270 */
[----:B------:R-:W-:Y:S02]  /*6230*/  UMOV UR4, UR5 ;  /* 0x0000000500047c82 */ /* 0x000fe40008000000 */
[----:B-1----:R-:W-:Y:S03]  /*6240*/  USHF.R.U32.HI UR5, URZ, UR12, UR4 ;  /* 0x0000000cff057299 */ /* 0x002fe60008011604 */
[----:B------:R-:W-:Y:S02]  /*6250*/  UMOV UR4, UR7 ;  /* 0x0000000700047c82 */ /* 0x000fe40008000000 */
[----:B------:R-:W-:Y:S02]  /*6260*/  USHF.R.U32.HI UR7, URZ, UR57, UR4 ;  /* 0x00000039ff077299 */ /* 0x000fe40008011604 */
[----:B------:R-:W-:Y:S02]  /*6270*/  USEL UR4, UR62, UR5, !UP0 ;  /* 0x000000053e047287 */ /* 0x000fe4000c000000 */
[----:B------:R-:W-:Y:S01]  /*6280*/  USEL UR7, UR63, UR7, !UP1 ;  /* 0x000000073f077287 */ /* 0x000fe2000c800000 */
[----:B------:R-:W-:Y:S01]  /*6290*/  UMOV UR5, UR9 ;  /* 0x0000000900057c82 */ /* 0x000fe20008000000 */
[----:B------:R-:W-:Y:S02]  /*62a0*/  UIMAD.WIDE.U32 UR8, UR4, UR40, URZ ;  /* 0x00000028040872a5 */ /* 0x000fe4000f8e00ff */
[----:B------:R-:W-:Y:S03]  /*62b0*/  USHF.R.U32.HI UR6, URZ, UR12, UR5 ;  /* 0x0000000cff067299 */ /* 0x000fe60008011605 */
[----:B------:R-:W-:Y:S01]  /*62c0*/  UMOV UR5, UR11 ;  /* 0x0000000b00057c82 */ /* 0x000fe20008000000 */
[----:B------:R-:W-:Y:S02]  /*62d0*/  UIMAD.WIDE.U32 UR10, UR7, UR40, URZ ;  /* 0x00000028070a72a5 */ /* 0x000fe4000f8e00ff */
[----:B------:R-:W-:Y:S02]  /*62e0*/  USHF.R.U32.HI UR12, URZ, UR57, UR5 ;  /* 0x00000039ff0c7299 */ /* 0x000fe40008011605 */
[----:B------:R-:W-:Y:S01]  /*62f0*/  USEL UR6, UR37, UR6, !UP0 ;  /* 0x0000000625067287 */ /* 0x000fe2000c000000 */
[----:B------:R-:W-:Y:S02]  /*6300*/  UMOV UR5, UR9 ;  /* 0x0000000900057c82 */ /* 0x000fe40008000000 */
[----:B------:R-:W-:Y:S01]  /*6310*/  UMOV UR10, UR11 ;  /* 0x0000000b000a7c82 */ /* 0x000fe20008000000 */
[----:B------:R-:W-:Y:S02]  /*6320*/  @UP2 USHF.R.U32.HI UR4, URZ, UR41, UR5 ;  /* 0x00000029ff042299 */ /* 0x000fe40008011605 */
[----:B------:R-:W-:Y:S02]  /*6330*/  @UP2 USHF.R.U32.HI UR7, URZ, UR41, UR10 ;  /* 0x00000029ff072299 */ /* 0x000fe4000801160a */
[----:B------:R-:W-:Y:S02]  /*6340*/  UIMAD UR4, UR45, UR4, URZ ;  /* 0x000000042d0472a4 */ /* 0x000fe4000f8e02ff */
        /* <DEDUP_REMOVED lines=8> */
[----:B------:R-:W-:Y:S02]  /*63d0*/  USEL UR11, UR6, UR4, !UP2 ;  /* 0x00000004060b7287 */ /* 0x000fe4000d000000 */
[----:B------:R-:W-:Y:S02]  /*63e0*/  UIADD3 UR8, UPT, UPT, -UR5, URZ, URZ ;  /* 0x000000ff05087290 */ /* 0x000fe4000fffe1ff */
[----:B------:R-:W-:Y:S01]  /*63f0*/  UIADD3 UR10, UPT, UPT, -UR11, URZ, URZ ;  /* 0x000000ff0b0a7290 */ /* 0x000fe2000fffe1ff */
[----:B------:R-:W-:Y:S01]  /*6400*/  @!UP0 UMOV UR4, UR9 ;  /* 0x0000000900048c82 */ /* 0x000fe20008000000 */
[----:B------:R-:W-:Y:S02]  /*6410*/  UIADD3 UR9, UPT, UPT, -UR6, URZ, URZ ;  /* 0x000000ff06097290 */ /* 0x000fe4000fffe1ff */
[----:B------:R-:W-:Y:S02]  /*6420*/  @!UP0 USHF.R.U32.HI UR4, URZ, UR41, UR4 ;  /* 0x00000029ff048299 */ /* 0x000fe40008011604 */
[----:B------:R-:W-:Y:S02]  /*6430*/  UIMAD UR10, UR45, UR10, UR6 ;  /* 0x0000000a2d0a72a4 */ /* 0x000fe4000f8e0206 */
[----:B------:R-:W-:Y:S04]  /*6440*/  @!UP0 USEL UR4, UR5, UR4, !UP2 ;  /* 0x0000000405048287 */ /* 0x000fe8000d000000 */
[----:B------:R-:W-:Y:S02]  /*6450*/  @!UP0 UIMAD UR10, UR7, UR10, UR4 ;  /* 0x0000000a070a82a4 */ /* 0x000fe4000f8e0204 */
[----:B------:R-:W-:Y:S02]  /*6460*/  @!UP0 UIADD3 UR11, UPT, UPT, UR11, -UR4, URZ ;  /* 0x800000040b0b8290 */ /* 0x000fe4000fffe0ff */
[----:B------:R-:W-:Y:S02]  /*6470*/  UIMAD UR7, UR42, UR8, UR38 ;  /* 0x000000082a0772a4 */ /* 0x000fe4000f8e0226 */
[----:B------:R-:W-:Y:S02]  /*6480*/  @!UP0 UIMAD UR6, UR11, UR45, UR5 ;  /* 0x0000002d0b0682a4 */ /* 0x000fe4000f8e0205 */
[----:B------:R-:W-:Y:S01]  /*6490*/  UIMAD UR4, UR58, UR9, UR37 ;  /* 0x000000093a0472a4 */ /* 0x000fe2000f8e0225 */
[----:B------:R-:W-:Y:S02]  /*64a0*/  @!UP0 UMOV UR5, UR10 ;  /* 0x0000000a00058c82 */ /* 0x000fe40008000000 */
[----:B------:R-:W-:Y:S02]  /*64b0*/  UIMAD UR38, UR5, UR42, UR7 ;  /* 0x0000002a052672a4 */ /* 0x000fe4000f8e0207 */
[----:B------:R-:W-:Y:S11]  /*64c0*/  UIMAD UR37, UR6, UR58, UR4 ;  /* 0x0000003a062572a4 */ /* 0x000ff6000f8e0204 */
[----:B------:R-:W-:Y:S01]  /*64d0*/  @!UPT UIADD3 URZ, UPT, UPT, URZ, URZ, URZ ;  /* 0x000000fffffff290 */ /* 0x000fe2000fffe0ff */
.L_x_106:
[----:B------:R-:W-:Y:S01]  /*64e0*/  UISETP.NE.AND UP0, UPT, UR39, 0x1, UPT ;  /* 0x000000012700788c */ /* 0x000fe2000bf05270 */
[----:B------:R-:W-:Y:S01]  /*64f0*/  LOP3.LUT P0, RZ, R95, 0x3f0, RZ, 0xc0, !PT ;  /* 0x000003f05fff7812 */ /* 0x000fe2000780c0ff */
[----:B------:R-:W-:Y:S01]  /*6500*/  USHF.L.U32 UR50, UR16, 0x7, URZ ;  /* 0x0000000710327899 */ /* 0x000fe200080006ff */
[----:B------:R-:W-:Y:S01]  /*6510*/  BSSY.RECONVERGENT B6, `(.L_x_107) ;  /* 0x0000034000067945 */ /* 0x000fe20003800200 */
[----:B------:R-:W-:Y:S01]  /*6520*/  USHF.L.U32 UR49, UR20, 0x8, URZ ;  /* 0x0000000814317899 */ /* 0x000fe200080006ff */
[----:B------:R-:W-:Y:S06]  /*6530*/  IADD3 R97, PT, PT, R97, 0x1, RZ ;  /* 0x0000000161617810 */ /* 0x000fec0007ffe0ff */
[----:B------:R-:W1:Y:S01]  /*6540*/  @!UP0 LDCU.128 UR12, c[0x0][0xb10] ;  /* 0x00016200ff0c87ac */ /* 0x000e620008000c00 */
[----:B------:R-:W2:Y:S01]  /*6550*/  @!UP0 LDCU UR5, c[0x0][0xb0c] ;  /* 0x00016180ff0587ac */ /* 0x000ea20008000800 */
[----:B------:R-:W3:Y:S01]  /*6560*/  @!UP0 LDCU UR10, c[0x0][0xb20] ;  /* 0x00016400ff0a87ac */ /* 0x000ee20008000800 */
[----:B-1----:R-:W-:Y:S02]  /*6570*/  UIMAD.WIDE.U32 UR8, UR38, UR12, URZ ;  /* 0x0000000c260872a5 */ /* 0x002fe4000f8e00ff */
[----:B------:R-:W-:Y:S02]  /*6580*/  UIMAD.WIDE.U32 UR6, UR37, UR15, URZ ;  /* 0x0000000f250672a5 */ /* 0x000fe4000f8e00ff */
[----:B------:R-:W-:Y:S03]  /*6590*/  @!UP0 UISETP.NE.AND UP1, UPT, UR14, 0x1, UPT ;  /* 0x000000010e00888c */ /* 0x000fe6000bf25270 */
[----:B------:R-:W-:Y:S01]  /*65a0*/  @!UP0 UMOV UR4, UR9 ;  /* 0x0000000900048c82 */ /* 0x000fe20008000000 */
[----:B--2---:R-:W-:Y:S02]  /*65b0*/  @!UP0 UISETP.NE.AND UP2, UPT, UR5, 0x1, UPT ;  /* 0x000000010500888c */ /* 0x004fe4000bf45270 */
[----:B------:R-:W-:Y:S01]  /*65c0*/  @!UP0 USHF.R.U32.HI UR4, URZ, UR13, UR4 ;  /* 0x0000000dff048299 */ /* 0x000fe20008011604 */
[----:B------:R-:W-:Y:S02]  /*65d0*/  @!UP0 UMOV UR6, UR7 ;  /* 0x0000000700068c82 */ /* 0x000fe40008000000 */
[----:B---3--:R-:W-:Y:S02]  /*65e0*/  @!UP0 USHF.R.U32.HI UR6, URZ, UR10, UR6 ;  /* 0x0000000aff068299 */ /* 0x008fe40008011606 */
[----:B------:R-:W-:Y:S02]  /*65f0*/  @!UP0 USEL UR7, UR38, UR4, !UP2 ;  /* 0x0000000426078287 */ /* 0x000fe4000d000000 */
[----:B------:R-:W-:Y:S04]  /*6600*/  @!UP0 USEL UR6, UR37, UR6, !UP1 ;  /* 0x0000000625068287 */ /* 0x000fe8000c800000 */
[----:B------:R-:W-:Y:S02]  /*6610*/  @!UP0 UIADD3 UR4, UPT, UPT, -UR7, UR6, URZ ;  /* 0x0000000607048290 */ /* 0x000fe4000fffe1ff */
[----:B------:R-:W-:Y:S02]  /*6620*/  @!UP0 UIADD3 UR6, UPT, UPT, UR7, -UR6, URZ ;  /* 0x8000000607068290 */ /* 0x000fe4000fffe0ff */
[----:B------:R-:W-:Y:S02]  /*6630*/  @!UP0 UIMAD UR38, UR4, UR5, UR38 ;  /* 0x00000005042682a4 */ /* 0x000fe4000f8e0226 */
[----:B------:R-:W-:Y:S01]  /*6640*/  @!UP0 UIMAD UR37, UR6, UR14, UR37 ;  /* 0x0000000e062582a4 */ /* 0x000fe2000f8e0225 */
[----:B------:R-:W-:Y:S11]  /*6650*/  @!P0 BRA `(.L_x_108) ;  /* 0x00000000007c8947 */ /* 0x000ff60003800000 */
[----:B------:R-:W1:Y:S01]  /*6660*/  LDCU.64 UR8, c[0x4][0x80] ;  /* 0x01001000ff0877ac */ /* 0x000e620008000a00 */
[----:B------:R-:W-:Y:S01]  /*6670*/  MOV R2, 0x0 ;  /* 0x0000000000027802 */ /* 0x000fe20000000f00 */
[----:B------:R-:W-:Y:S02]  /*6680*/  HFMA2 R12, -RZ, RZ, 0, 5.9604644775390625e-08 ;  /* 0x00000001ff0c7431 */ /* 0x000fe400000001ff */
[----:B------:R-:W-:Y:S01]  /*6690*/  IMAD.MOV.U32 R8, RZ, RZ, 0x70 ;  /* 0x00000070ff087424 */ /* 0x000fe200078e00ff */
[----:B------:R2:W3:Y:S01]  /*66a0*/  LDC.64 R14, c[0x4][R2] ;  /* 0x01000000020e7b82 */ /* 0x0004e20000000a00 */
[----:B------:R-:W4:Y:S01]  /*66b0*/  LDCU.64 UR6, c[0x4][0x88] ;  /* 0x01001100ff0677ac */ /* 0x000f220008000a00 */
[----:B------:R-:W-:Y:S01]  /*66c0*/  IMAD.MOV.U32 R13, RZ, RZ, RZ ;  /* 0x000000ffff0d7224 */ /* 0x000fe200078e00ff */
[----:B------:R-:W2:Y:S01]  /*66d0*/  LDCU.64 UR4, c[0x4][0x8] ;  /* 0x01000100ff0477ac */ /* 0x000ea20008000a00 */
[----:B-1----:R-:W-:Y:S01]  /*66e0*/  MOV R5, UR9 ;  /* 0x0000000900057c02 */ /* 0x002fe20008000f00 */
[----:B------:R-:W-:Y:S01]  /*66f0*/  IMAD.U32 R4, RZ, RZ, UR8 ;  /* 0x00000008ff047e24 */ /* 0x000fe2000f8e00ff */
[----:B----4-:R-:W-:Y:S01]  /*6700*/  MOV R7, UR7 ;  /* 0x0000000700077c02 */ /* 0x010fe20008000f00 */
[----:B------:R-:W-:Y:S01]  /*6710*/  IMAD.U32 R6, RZ, RZ, UR6 ;  /* 0x00000006ff067e24 */ /* 0x000fe2000f8e00ff */
[----:B--2---:R-:W-:Y:S01]  /*6720*/  MOV R11, UR5 ;  /* 0x00000005000b7c02 */ /* 0x004fe20008000f00 */
[----:B------:R-:W-:Y:S02]  /*6730*/  IMAD.U32 R10, RZ, RZ, UR4 ;  /* 0x00000004ff0a7e24 */ /* 0x000fe4000f8e00ff */
[----:B------:R-:W-:Y:S07]  /*6740*/  LEPC R20, `(.L_x_109) ;  /* 0x000000001014794e */ /* 0x000fee0000000000 */
[----:B---3-5:R-:W-:Y:S05]  /*6750*/  CALL.ABS.NOINC R14 ;  /* 0x000000000e007343 */ /* 0x028fea0003c00000 */
.L_x_109:
[----:B------:R-:W1:Y:S01]  /*6760*/  LDCU.64 UR8, c[0x4][0x80] ;  /* 0x01001000ff0877ac */ /* 0x000e620008000a00 */
[----:B------:R-:W2:Y:S01]  /*6770*/  LDC.64 R2, c[0x4][R2] ;  /* 0x0100000002027b82 */ /* 0x000ea20000000a00 */
[----:B------:R-:W-:Y:S02]  /*6780*/  HFMA2 R12, -RZ, RZ, 0, 5.9604644775390625e-08 ;  /* 0x00000001ff0c7431 */ /* 0x000fe400000001ff */
[----:B------:R-:W-:Y:S02]  /*6790*/  IMAD.MOV.U32 R8, RZ, RZ, 0x70 ;  /* 0x00000070ff087424 */ /* 0x000fe400078e00ff */
[----:B------:R-:W-:Y:S01]  /*67a0*/  IMAD.MOV.U32 R13, RZ, RZ, RZ ;  /* 0x000000ffff0d7224 */ /* 0x000fe200078e00ff */
[----:B------:R-:W3:Y:S01]  /*67b0*/  LDCU.64 UR6, c[0x4][0x88] ;  /* 0x01001100ff0677ac */ /* 0x000ee20008000a00 */
[----:B------:R-:W4:Y:S01]  /*67c0*/  LDCU.64 UR4, c[0x4][0x8] ;  /* 0x01000100ff0477ac */ /* 0x000f220008000a00 */
[----:B-1----:R-:W-:Y:S02]  /*67d0*/  MOV R4, UR8 ;  /* 0x0000000800047c02 */ /* 0x002fe40008000f00 */
[----:B------:R-:W-:Y:S02]  /*67e0*/  MOV R5, UR9 ;  /* 0x0000000900057c02 */ /* 0x000fe40008000f00 */
[----:B---3--:R-:W-:Y:S01]  /*67f0*/  MOV R7, UR7 ;  /* 0x0000000700077c02 */ /* 0x008fe20008000f00 */
[----:B------:R-:W-:Y:S01]  /*6800*/  IMAD.U32 R6, RZ, RZ, UR6 ;  /* 0x00000006ff067e24 */ /* 0x000fe2000f8e00ff */
[----:B----4-:R-:W-:Y:S01]  /*6810*/  MOV R11, UR5 ;  /* 0x00000005000b7c02 */ /* 0x010fe20008000f00 */
[----:B------:R-:W-:Y:S02]  /*6820*/  IMAD.U32 R10, RZ, RZ, UR4 ;  /* 0x00000004ff0a7e24 */ /* 0x000fe4000f8e00ff */
[----:B------:R-:W-:Y:S07]  /*6830*/  LEPC R20, `(.L_x_108) ;  /* 0x000000001014794e */ /* 0x000fee0000000000 */
[----:B--2---:R-:W-:Y:S05]  /*6840*/  CALL.ABS.NOINC R2 ;  /* 0x0000000002007343 */ /* 0x004fea0003c00000 */
.L_x_108:
[----:B------:R-:W-:Y:S05]  /*6850*/  BSYNC.RECONVERGENT B6 ;  /* 0x0000000000067941 */ /* 0x000fea0003800200 */
.L_x_107:
[----:B------:R-:W-:Y:S02]  /*6860*/  R2UR UR6, R94 ;  /* 0x000000005e0672ca */ /* 0x000fe400000e0000 */
[----:B------:R-:W-:Y:S02]  /*6870*/  R2UR UR5, R109 ;  /* 0x000000006d0572ca */ /* 0x000fe400000e0000 */
[----:B------:R-:W-:Y:S02]  /*6880*/  R2UR UR4, R108 ;  /* 0x000000006c0472ca */ /* 0x000fe400000e0000 */
[----:B------:R-:W-:Y:S02]  /*6890*/  ISETP.NE.U32.AND P4, PT, R86, RZ, PT ;  /* 0x000000ff5600720c */ /* 0x000fe40003f85070 */
[----:B------:R-:W-:Y:S02]  /*68a0*/  ISETP.NE.U32.AND P2, PT, RZ, UR60, PT ;  /* 0x0000003cff007c0c */ /* 0x000fe4000bf45070 */
[----:B------:R-:W-:Y:S02]  /*68b0*/  ISETP.NE.AND.EX P4, PT, R87, RZ, PT, P4 ;  /* 0x000000ff5700720c */ /* 0x000fe40003f85340 */
[----:B------:R-:W-:Y:S01]  /*68c0*/  ISETP.NE.AND.EX P2, PT, RZ, UR61, PT, P2 ;  /* 0x0000003dff007c0c */ /* 0x000fe2000bf45320 */
[----:B------:R-:W-:Y:S02]  /*68d0*/  UISETP.NE.AND UP2, UPT, UR6, URZ, UPT ;  /* 0x000000ff0600728c */ /* 0x000fe4000bf45270 */
[----:B------:R-:W-:Y:S04]  /*68e0*/  UISETP.NE.U32.AND UP0, UPT, UR5, URZ, UPT ;  /* 0x000000ff0500728c */ /* 0x000fe8000bf05070 */
[----:B------:R-:W-:Y:S01]  /*68f0*/  UISETP.NE.AND.EX UP1, UPT, UR4, URZ, UPT, UP0 ;  /* 0x000000ff0400728c */ /* 0x000fe2000bf25300 */
[----:B------:R-:W-:Y:S01]  /*6900*/  PLOP3.LUT P1, PT, PT, PT, UP2, 0x80, 0x8 ;  /* 0x000000000008781c */ /* 0x000fe20003f2f028 */
[----:B------:R-:W-:Y:S03]  /*6910*/  UPLOP3.LUT UP0, UPT, UPT, UPT, UPT, 0x40, 0x4 ;  /* 0x000000000004789c */ /* 0x000fe60003f0e870 */
[----:B------:R-:W-:Y:S06]  /*6920*/  @UP2 UPLOP3.LUT UP0, UPT, UPT, UPT, UP1, 0x80, 0x8 ;  /* 0x000000000008289c */ /* 0x000fec0003f0f010 */
[----:B------:R-:W-:Y:S01]  /*6930*/  PLOP3.LUT P0, PT, PT, PT, UP0, 0x80, 0x8 ;  /* 0x000000000008781c */ /* 0x000fe20003f0f008 */
[----:B------:R-:W-:Y:S01]  /*6940*/  @!UPT UIADD3 URZ, UPT, UPT, URZ, URZ, URZ ;  /* 0x000000fffffff290 */ /* 0x000fe2000fffe0ff */
[----:B------:R-:W-:Y:S11]  /*6950*/  BRA.U !UP1, `(.L_x_110) ;  /* 0x0000000109407547 */ /* 0x000ff6000b800000 */
[----:B------:R-:W-:Y:S01]  /*6960*/  UISETP.NE.U32.AND UP0, UPT, UR60, URZ, UPT ;  /* 0x000000ff3c00728c */ /* 0x000fe2000bf05070 */
[----:B------:R-:W-:Y:S01]  /*6970*/  R2UR UR6, R109 ;  /* 0x000000006d0672ca */ /* 0x000fe200000e0000 */
[----:B------:R-:W1:Y:S01]  /*6980*/  LDCU.64 UR8, c[0x0][0x358] ;  /* 0x00006b00ff0877ac */ /* 0x000e620008000a00 */
[----:B------:R-:W-:Y:S02]  /*6990*/  HFMA2 R90, -RZ, RZ, 0, 5.9604644775390625e-08 ;  /* 0x00000001ff5a7431 */ /* 0x000fe400000001ff */
[----:B------:R-:W-:Y:S01]  /*69a0*/  IMAD.MOV.U32 R0, RZ, RZ, 0x1 ;  /* 0x00000001ff007424 */ /* 0x000fe200078e00ff */
[----:B------:R-:W-:Y:S06]  /*69b0*/  UISETP.NE.AND.EX UP0, UPT, UR61, URZ, UPT, UP0 ;  /* 0x000000ff3d00728c */ /* 0x000fec000bf05300 */
[----:B------:R-:W-:Y:S05]  /*69c0*/  PLOP3.LUT P3, PT, PT, PT, UP0, 0x80, 0x8 ;  /* 0x000000000008781c */ /* 0x000fea0003f6f008 */
[----:B------:R-:W2:Y:S01]  /*69d0*/  @UP0 LDCU.64 UR4, c[0x0][0x888] ;  /* 0x00011100ff0407ac */ /* 0x000ea20008000a00 */
[----:B------:R-:W-:Y:S07]  /*69e0*/  @UP0 UIMAD UR6, UR36, UR6, URZ ;  /* 0x00000006240602a4 */ /* 0x000fee000f8e02ff */
[----:B------:R-:W-:Y:S01]  /*69f0*/  @!P3 PRMT R90, R0, 0x7610, R90 ;  /* 0x00007610005ab816 */ /* 0x000fe2000000005a */
[----:B--2---:R-:W-:Y:S06]  /*6a00*/  @UP0 UIMAD.WIDE UR4, UR6, 0x4, UR4 ;  /* 0x00000004060408a5 */ /* 0x004fec000f8e0204 */
[----:B------:R-:W-:Y:S02]  /*6a10*/  IMAD.U32 R2, RZ, RZ, UR4 ;  /* 0x00000004ff027e24 */ /* 0x000fe4000f8e00ff */
[----:B------:R-:W-:Y:S03]  /*6a20*/  IMAD.U32 R3, RZ, RZ, UR5 ;  /* 0x00000005ff037e24 */ /* 0x000fe6000f8e00ff */
[----:B------:R-:W2:Y:S02]  /*6a30*/  @!UP0 LDCU UR4, c[0x0][0x880] ;  /* 0x00011000ff0487ac */ /* 0x000ea40008000800 */
[----:B-1---5:R1:W5:Y:S02]  /*6a40*/  @P3 LDG.E R45, desc[UR8][R2.64] ;  /* 0x00000008022d3981 */ /* 0x022364000c1e1900 */
[----:B-12---:R-:W-:Y:S02]  /*6a50*/  @!P3 MOV R45, UR4 ;  /* 0x00000004002dbc02 */ /* 0x006fe40008000f00 */
.L_x_110:
[----:B------:R-:W-:Y:S05]  /*6a60*/  @!P4 BRA `(.L_x_111) ;  /* 0x000000000024c947 */ /* 0x000fea0003800000 */
[----:B------:R-:W-:Y:S01]  /*6a70*/  ISETP.NE.U32.AND P3, PT, R84, RZ, PT ;  /* 0x000000ff5400720c */ /* 0x000fe20003f65070 */
[----:B------:R-:W1:Y:S03]  /*6a80*/  LDCU.64 UR4, c[0x0][0x358] ;  /* 0x00006b00ff0477ac */ /* 0x000e660008000a00 */
[----:B------:R-:W-:Y:S11]  /*6a90*/  ISETP.NE.AND.EX P3, PT, R85, RZ, PT, P3 ;  /* 0x000000ff5500720c */ /* 0x000ff60003f65330 */
[----:B------:R-:W-:Y:S02]  /*6aa0*/  @!UPT UIADD3 URZ, UPT, UPT, URZ, URZ, URZ ;  /* 0x000000fffffff290 */ /* 0x000fe4000fffe0ff */
[----:B------:R-:W2:Y:S01]  /*6ab0*/  @P3 LDC.64 R2, c[0x0][0x8a8] ;  /* 0x00022a00ff023b82 */ /* 0x000ea20000000a00 */
[----:B------:R-:W-:Y:S04]  /*6ac0*/  @P3 IMAD R0, R86, UR36, RZ ;  /* 0x0000002456003c24 */ /* 0x000fe8000f8e02ff */
[----:B--2---:R-:W-:Y:S05]  /*6ad0*/  @P3 IMAD.WIDE R2, R0, 0x4, R2 ;  /* 0x0000000400023825 */ /* 0x004fea00078e0202 */
[----:B-1---5:R1:W5:Y:S02]  /*6ae0*/  @P3 LDG.E R38, desc[UR4][R2.64] ;  /* 0x0000000402263981 */ /* 0x022364000c1e1900 */
[----:B-1----:R-:W2:Y:S02]  /*6af0*/  @!P3 LDC R38, c[0x0][0x8a0] ;  /* 0x00022800ff26bb82 */ /* 0x002ea40000000800 */
.L_x_111:
[----:B-----5:R-:W-:Y:S01]  /*6b00*/  FSETP.NEU.AND P3, PT, R45, RZ, PT ;  /* 0x000000ff2d00720b */ /* 0x020fe20003f6d000 */
[----:B------:R-:W-:Y:S01]  /*6b10*/  IMAD.SHL.U32 R115, R88, 0x4, RZ ;  /* 0x0000000458737824 */ /* 0x000fe200078e00ff */
[----:B------:R-:W-:Y:S01]  /*6b20*/  SEL R5, RZ, 0xffffffff, P2 ;  /* 0xffffffffff057807 */ /* 0x000fe20001000000 */
[----:B------:R-:W-:Y:S01]  /*6b30*/  IMAD.SHL.U32 R51, R105, 0x10, RZ ;  /* 0x0000001069337824 */ /* 0x000fe200078e00ff */
[----:B------:R-:W-:Y:S01]  /*6b40*/  @P1 LOP3.LUT P2, RZ, R90, 0xff, RZ, 0xc0, !PT ;  /* 0x000000ff5aff1812 */ /* 0x000fe2000784c0ff */
[----:B------:R-:W-:Y:S01]  /*6b50*/  IMAD.MOV.U32 R122, RZ, RZ, -0x10 ;  /* 0xfffffff0ff7a7424 */ /* 0x000fe200078e00ff */
[----:B------:R-:W-:Y:S01]  /*6b60*/  @P1 SEL R0, RZ, 0xffffffff, P3 ;  /* 0xffffffffff001807 */ /* 0x000fe20001800000 */
[----:B------:R-:W-:Y:S01]  /*6b70*/  IMAD.SHL.U32 R120, R106, 0x10, RZ ;  /* 0x000000106a787824 */ /* 0x000fe200078e00ff */
[----:B------:R-:W-:Y:S01]  /*6b80*/  LEA R116, R36, UR43, 0x3 ;  /* 0x0000002b24747c11 */ /* 0x000fe2000f8e18ff */
[----:B------:R-:W-:Y:S01]  /*6b90*/  BSSY B1, `(.L_x_112) ;  /* 0x0000051000017945 */ /* 0x000fe20003800000 */
[C---:B------:R-:W-:Y:S01]  /*6ba0*/  @P0 SEL R0, R5.reuse, R0, !P2 ;  /* 0x0000000005000207 */ /* 0x040fe20005000000 */
[----:B------:R-:W-:Y:S01]  /*6bb0*/  IMAD.MOV.U32 R117, RZ, RZ, 0x1 ;  /* 0x00000001ff757424 */ /* 0x000fe200078e00ff */
[----:B------:R-:W-:Y:S01]  /*6bc0*/  SHF.L.U32 R3, R104, 0x1f, RZ ;  /* 0x0000001f68037819 */ /* 0x000fe200000006ff */
[----:B------:R-:W-:Y:S01]  /*6bd0*/  IMAD R39, R36, 0x100, R37 ;  /* 0x0000010024277824 */ /* 0x000fe200078e0225 */
[----:B------:R-:W-:Y:S01]  /*6be0*/  @P1 LOP3.LUT R0, R0, 0x1, RZ, 0xc0, !PT ;  /* 0x0000000100001812 */ /* 0x000fe200078ec0ff */
[----:B------:R-:W-:Y:S01]  /*6bf0*/  IMAD.MOV.U32 R118, RZ, RZ, RZ ;  /* 0x000000ffff767224 */ /* 0x000fe200078e00ff */
[----:B------:R-:W-:Y:S02]  /*6c00*/  PLOP3.LUT P2, PT, PT, PT, UP1, 0x80, 0x8 ;  /* 0x000000000008781c */ /* 0x000fe40003f4f018 */
[----:B------:R-:W-:Y:S02]  /*6c10*/  CS2R R70, SRZ ;  /* 0x0000000000467805 */ /* 0x000fe4000001ff00 */
[----:B------:R-:W-:Y:S02]  /*6c20*/  ISETP.NE.U32.OR P5, PT, R0, 0x1, !P1 ;  /* 0x000000010000780c */ /* 0x000fe40004fa5470 */
[----:B------:R-:W-:Y:S02]  /*6c30*/  CS2R R68, SRZ ;  /* 0x0000000000447805 */ /* 0x000fe4000001ff00 */
[----:B------:R-:W-:Y:S02]  /*6c40*/  LOP3.LUT P4, R96, R90, 0xff, RZ, 0xc0, !PT ;  /* 0x000000ff5a607812 */ /* 0x000fe4000788c0ff */
[----:B------:R-:W-:Y:S02]  /*6c50*/  CS2R R66, SRZ ;  /* 0x0000000000427805 */ /* 0x000fe4000001ff00 */
[----:B------:R-:W-:Y:S02]  /*6c60*/  SEL R0, RZ, 0xffffffff, P3 ;  /* 0xffffffffff007807 */ /* 0x000fe40001800000 */
[----:B------:R-:W-:Y:S02]  /*6c70*/  CS2R R64, SRZ ;  /* 0x0000000000407805 */ /* 0x000fe4000001ff00 */
[----:B------:R-:W-:Y:S02]  /*6c80*/  P2R R112, PR, RZ, 0x20 ;  /* 0x00000020ff707803 */ /* 0x000fe40000000000 */
[----:B------:R-:W-:Y:S02]  /*6c90*/  CS2R R62, SRZ ;  /* 0x00000000003e7805 */ /* 0x000fe4000001ff00 */
[----:B------:R-:W-:Y:S02]  /*6ca0*/  CS2R R60, SRZ ;  /* 0x00000000003c7805 */ /* 0x000fe4000001ff00 */
[----:B------:R-:W-:Y:S02]  /*6cb0*/  CS2R R58, SRZ ;  /* 0x00000000003a7805 */ /* 0x000fe4000001ff00 */
[----:B------:R-:W-:Y:S02]  /*6cc0*/  CS2R R56, SRZ ;  /* 0x0000000000387805 */ /* 0x000fe4000001ff00 */
[----:B------:R-:W-:Y:S01]  /*6cd0*/  @P2 SEL R0, R5, R0, !P4 ;  /* 0x0000000005002207 */ /* 0x000fe20006000000 */
[----:B------:R-:W-:Y:S01]  /*6ce0*/  VIADD R5, R115, UR43 ;  /* 0x0000002b73057c36 */ /* 0x000fe20008000000 */
[----:B------:R-:W-:Y:S02]  /*6cf0*/  @P5 SHF.L.U32 R2, RZ, 0x1f, RZ ;  /* 0x0000001fff025819 */ /* 0x000fe400000006ff */
[----:B------:R-:W-:Y:S02]  /*6d00*/  CS2R R54, SRZ ;  /* 0x0000000000367805 */ /* 0x000fe4000001ff00 */
[----:B------:R-:W-:Y:S01]  /*6d10*/  LOP3.LUT R0, R0, 0x1, RZ, 0xc0, !PT ;  /* 0x0000000100007812 */ /* 0x000fe200078ec0ff */
[C---:B------:R-:W-:Y:S01]  /*6d20*/  IMAD.IADD R101, R5.reuse, 0x1, R51 ;  /* 0x0000000105657824 */ /* 0x040fe200078e0233 */
[----:B------:R-:W1:Y:S01]  /*6d30*/  @P5 SYNCS.PHASECHK.TRANS64.TRYWAIT P1, [UR43+0x20], R2 ;  /* 0x00002002ff0055a7 */ /* 0x000e62000802112b */
[----:B------:R-:W-:Y:S01]  /*6d40*/  IMAD.IADD R113, R5, 0x1, R120 ;  /* 0x0000000105717824 */ /* 0x000fe200078e0278 */
[----:B------:R-:W-:Y:S01]  /*6d50*/  ISETP.NE.U32.AND P2, PT, R0, 0x1, PT ;  /* 0x000000010000780c */ /* 0x000fe20003f45070 */
[----:B------:R-:W-:Y:S01]  /*6d60*/  IMAD.IADD R99, R120, 0x1, R101 ;  /* 0x0000000178637824 */ /* 0x000fe200078e0265 */
[----:B------:R-:W-:Y:S02]  /*6d70*/  CS2R R52, SRZ ;  /* 0x0000000000347805 */ /* 0x000fe4000001ff00 */
[----:B------:R-:W-:Y:S02]  /*6d80*/  CS2R R74, SRZ ;  /* 0x00000000004a7805 */ /* 0x000fe4000001ff00 */
[----:B------:R-:W-:Y:S02]  /*6d90*/  P2R R119, PR, RZ, 0x4 ;  /* 0x00000004ff777803 */ /* 0x000fe40000000000 */
[----:B------:R-:W-:Y:S02]  /*6da0*/  CS2R R72, SRZ ;  /* 0x0000000000487805 */ /* 0x000fe4000001ff00 */
[----:B------:R-:W-:Y:S02]  /*6db0*/  ISETP.NE.U32.AND P2, PT, R89, 0x1, PT ;  /* 0x000000015900780c */ /* 0x000fe40003f45070 */
[----:B------:R-:W-:Y:S02]  /*6dc0*/  CS2R R78, SRZ ;  /* 0x00000000004e7805 */ /* 0x000fe4000001ff00 */
[----:B------:R-:W-:Y:S02]  /*6dd0*/  CS2R R76, SRZ ;  /* 0x00000000004c7805 */ /* 0x000fe4000001ff00 */
[----:B------:R-:W-:Y:S02]  /*6de0*/  CS2R R82, SRZ ;  /* 0x0000000000527805 */ /* 0x000fe4000001ff00 */
[----:B------:R-:W-:Y:S02]  /*6df0*/  SEL R122, R122, 0x10, !P2 ;  /* 0x000000107a7a7807 */ /* 0x000fe40005000000 */
[----:B------:R-:W-:Y:S01]  /*6e00*/  CS2R R80, SRZ ;  /* 0x0000000000507805 */ /* 0x000fe2000001ff00 */
[----:B------:R3:W4:Y:S02]  /*6e10*/  SYNCS.PHASECHK.TRANS64.TRYWAIT P0, [R116+URZ+0x90], R3 ;  /* 0x00009003740075a7 */ /* 0x00072400080011ff */
[----:B------:R-:W-:Y:S02]  /*6e20*/  IMAD.IADD R114, R5, 0x1, R122 ;  /* 0x0000000105727824 */ /* 0x000fe400078e027a */
[C---:B------:R-:W-:Y:S02]  /*6e30*/  IMAD.IADD R102, R122.reuse, 0x1, R113 ;  /* 0x000000017a667824 */ /* 0x040fe400078e0271 */
[C---:B------:R-:W-:Y:S02]  /*6e40*/  IMAD.IADD R100, R122.reuse, 0x1, R101 ;  /* 0x000000017a647824 */ /* 0x040fe400078e0265 */
[----:B------:R-:W-:Y:S01]  /*6e50*/  IMAD.IADD R98, R122, 0x1, R99 ;  /* 0x000000017a627824 */ /* 0x000fe200078e0263 */
[----:B-1----:R-:W-:Y:S01]  /*6e60*/  @P5 SEL R117, RZ, 0x1, !P1 ;  /* 0x00000001ff755807 */ /* 0x002fe20004800000 */
[----:B---3--:R-:W-:Y:S06]  /*6e70*/  @!P5 BRA `(.L_x_113) ;  /* 0x000000000088d947 */ /* 0x008fec0003800000 */
[----:B------:R-:W-:Y:S01]  /*6e80*/  IMAD.MOV.U32 R71, RZ, RZ, RZ ;  /* 0x000000ffff477224 */ /* 0x000fe200078e00ff */
[----:B------:R-:W-:Y:S01]  /*6e90*/  ISETP.NE.AND P1, PT, R117, RZ, PT ;  /* 0x000000ff7500720c */ /* 0x000fe20003f25270 */
[----:B------:R-:W-:Y:S01]  /*6ea0*/  BSSY B0, `(.L_x_114) ;  /* 0x0000014000007945 */ /* 0x000fe20003800000 */
[----:B------:R-:W-:Y:S02]  /*6eb0*/  CS2R R82, SRZ ;  /* 0x0000000000527805 */ /* 0x000fe4000001ff00 */
        /* <DEDUP_REMOVED lines=13> */
[----:B------:R-:W-:Y:S01]  /*6f90*/  CS2R R68, SRZ ;  /* 0x0000000000447805 */ /* 0x000fe2000001ff00 */
[----:B------:R-:W-:Y:S06]  /*6fa0*/  @P1 BRA `(.L_x_115) ;  /* 0x00000000000c1947 */ /* 0x000fec0003800000 */
[----:B------:R-:W-:Y:S04]  /*6fb0*/  SHF.L.U32 R5, RZ, 0x1f, RZ ;  /* 0x0000001fff057819 */ /* 0x000fe800000006ff */
[----:B------:R-:W1:Y:S02]  /*6fc0*/  SYNCS.PHASECHK.TRANS64.TRYWAIT P1, [UR43+0x20], R5 ;  /* 0x00002005ff0075a7 */ /* 0x000e64000802112b */
[----:B-1----:R-:W-:Y:S05]  /*6fd0*/  @!P1 BRA `(.L_x_116) ;  /* 0x0000007c00e09947 */ /* 0x002fea0003800000 */
.L_x_115:
[----:B------:R-:W-:Y:S05]  /*6fe0*/  BSYNC B0 ;  /* 0x0000000000007941 */ /* 0x000fea0003800000 */
.L_x_114:
[----:B------:R-:W-:Y:S01]  /*6ff0*/  ISETP.NE.AND P1, PT, R119, RZ, PT ;  /* 0x000000ff7700720c */ /* 0x000fe20003f25270 */
[----:B------:R-:W-:Y:S11]  /*7000*/  HFMA2 R118, -RZ, RZ, 0, 5.9604644775390625e-08 ;  /* 0x00000001ff767431 */ /* 0x000ff600000001ff */
[----:B------:R-:W-:Y:S01]  /*7010*/  @!UPT UIADD3 URZ, UPT, UPT, URZ, URZ, URZ ;  /* 0x000000fffffff290 */ /* 0x000fe2000fffe0ff */
[----:B------:R3:W1:Y:S04]  /*7020*/  @P1 LDS.128 R80, [R115+UR43+0x400] ;  /* 0x0004002b73501984 */ /* 0x0006680008000c00 */
[----:B------:R3:W1:Y:S04]  /*7030*/  @P1 LDS.128 R76, [R114+0x400] ;  /* 0x00040000724c1984 */ /* 0x0006680000000c00 */
[----:B------:R3:W1:Y:S04]  /*7040*/  @P1 LDS.128 R72, [R113+0x400] ;  /* 0x0004000071481984 */ /* 0x0006680000000c00 */
[----:B------:R3:W1:Y:S04]  /*7050*/  @P1 LDS.128 R52, [R102+0x400] ;  /* 0x0004000066341984 */ /* 0x0006680000000c00 */
[----:B------:R3:W1:Y:S04]  /*7060*/  @P1 LDS.128 R56, [R101+0x400] ;  /* 0x0004000065381984 */ /* 0x0006680000000c00 */
[----:B------:R3:W1:Y:S04]  /*7070*/  @P1 LDS.128 R60, [R100+0x400] ;  /* 0x00040000643c1984 */ /* 0x0006680000000c00 */
[----:B------:R3:W1:Y:S04]  /*7080*/  @P1 LDS.128 R64, [R99+0x400] ;  /* 0x0004000063401984 */ /* 0x0006680000000c00 */
[----:B------:R3:W1:Y:S02]  /*7090*/  @P1 LDS.128 R68, [R98+0x400] ;  /* 0x0004000062441984 */ /* 0x0006640000000c00 */
.L_x_113:
[----:B------:R-:W-:Y:S05]  /*70a0*/  BSYNC B1 ;  /* 0x0000000000017941 */ /* 0x000fea0003800000 */
.L_x_112:
[----:B-1----:R-:W-:Y:S04]  /*70b0*/  SHF.R.U32.HI R0, RZ, 0x15, R39 ;  /* 0x00000015ff007819 */ /* 0x002fe80000011627 */
[----:B------:R-:W-:Y:S01]  /*70c0*/  LOP3.LUT P1, RZ, R0, 0x3, R91, 0x48, !PT ;  /* 0x0000000300ff7812 */ /* 0x000fe2000782485b */
[----:B------:R-:W-:Y:S01]  /*70d0*/  @!UPT UIADD3 URZ, UPT, UPT, URZ, URZ, URZ ;  /* 0x000000fffffff290 */ /* 0x000fe2000fffe0ff */
[----:B----4-:R-:W-:Y:S11]  /*70e0*/  @P0 BRA `(.L_x_117) ;  /* 0x0000000000080947 */ /* 0x010ff60003800000 */
[----:B------:R-:W1:Y:S02]  /*70f0*/  SYNCS.PHASECHK.TRANS64.TRYWAIT P0, [R116+URZ+0x90], R3 ;  /* 0x00009003740075a7 */ /* 0x000e6400080011ff */
[----:B-1----:R-:W-:Y:S05]  /*7100*/  @!P0 BRA `(.L_x_118) ;  /* 0x0000007c00ac8947 */ /* 0x002fea0003800000 */
.L_x_117:
[----:B------:R-:W-:Y:S05]  /*7110*/  @!P1 BRA `(.L_x_119) ;  /* 0x0000000000409947 */ /* 0x000fea0003800000 */
[----:B------:R-:W4:Y:S01]  /*7120*/  LDCU.64 UR8, c[0x4][0x70] ;  /* 0x01000e00ff0877ac */ /* 0x000f220008000a00 */
[----:B-1----:R-:W-:Y:S01]  /*7130*/  MOV R3, 0x0 ;  /* 0x0000000000037802 */ /* 0x002fe20000000f00 */
[----:B------:R-:W-:Y:S02]  /*7140*/  HFMA2 R12, -RZ, RZ, 0, 5.9604644775390625e-08 ;  /* 0x00000001ff0c7431 */ /* 0x000fe400000001ff */
[----:B------:R-:W-:Y:S02]  /*7150*/  IMAD.MOV.U32 R8, RZ, RZ, 0x192 ;  /* 0x00000192ff087424 */ /* 0x000fe400078e00ff */
[----:B------:R-:W-:Y:S01]  /*7160*/  IMAD.MOV.U32 R13, RZ, RZ, RZ ;  /* 0x000000ffff0d7224 */ /* 0x000fe200078e00ff */
[----:B------:R-:W1:Y:S01]  /*7170*/  LDCU.64 UR6, c[0x4][0x78] ;  /* 0x01000f00ff0677ac */ /* 0x000e620008000a00 */
[----:B------:R-:W2:Y:S01]  /*7180*/  LDC.64 R2, c[0x4][R3] ;  /* 0x0100000003027b82 */ /* 0x000ea20000000a00 */
[----:B------:R-:W5:Y:S01]  /*7190*/  LDCU.64 UR4, c[0x4][0x10] ;  /* 0x01000200ff0477ac */ /* 0x000f620008000a00 */
[----:B----4-:R-:W-:Y:S01]  /*71a0*/  MOV R5, UR9 ;  /* 0x0000000900057c02 */ /* 0x010fe20008000f00 */
[----:B------:R-:W-:Y:S01]  /*71b0*/  IMAD.U32 R4, RZ, RZ, UR8 ;  /* 0x00000008ff047e24 */ /* 0x000fe2000f8e00ff */
[----:B-1----:R-:W-:Y:S01]  /*71c0*/  MOV R7, UR7 ;  /* 0x0000000700077c02 */ /* 0x002fe20008000f00 */
[----:B------:R-:W-:Y:S01]  /*71d0*/  IMAD.U32 R6, RZ, RZ, UR6 ;  /* 0x00000006ff067e24 */ /* 0x000fe2000f8e00ff */
[----:B-----5:R-:W-:Y:S01]  /*71e0*/  MOV R11, UR5 ;  /* 0x00000005000b7c02 */ /* 0x020fe20008000f00 */
[----:B------:R-:W-:Y:S02]  /*71f0*/  IMAD.U32 R10, RZ, RZ, UR4 ;  /* 0x00000004ff0a7e24 */ /* 0x000fe4000f8e00ff */
[----:B------:R-:W-:Y:S07]  /*7200*/  LEPC R20, `(.L_x_119) ;  /* 0x000000001014794e */ /* 0x000fee0000000000 */
[----:B--23--:R-:W-:Y:S05]  /*7210*/  CALL.ABS.NOINC R2 ;  /* 0x0000000002007343 */ /* 0x00cfea0003c00000 */
.L_x_119:
[----:B------:R-:W-:Y:S01]  /*7220*/  LOP3.LUT R44, R80, 0xffffe000, RZ, 0xc0, !PT ;  /* 0xffffe000502c7812 */ /* 0x000fe200078ec0ff */
[----:B------:R-:W-:Y:S05]  /*7230*/  WARPSYNC.ALL ;  /* 0x0000000000007948 */ /* 0x000fea0003800000 */
[----:B------:R-:W-:Y:S01]  /*7240*/  R2UR UR4, R39 ;  /* 0x00000000270472ca */ /* 0x000fe200000e0000 */
[----:B------:R-:W-:Y:S01]  /*7250*/  BSSY.RECONVERGENT B0, `(.L_x_120) ;  /* 0x000009c000007945 */ /* 0x000fe20003800200 */
[----:B------:R-:W-:Y:S02]  /*7260*/  LOP3.LUT R47, R81, 0xffffe000, RZ, 0xc0, !PT ;  /* 0xffffe000512f7812 */ /* 0x000fe400078ec0ff */
[----:B------:R-:W-:Y:S02]  /*7270*/  LOP3.LUT R46, R82, 0xffffe000, RZ, 0xc0, !PT ;  /* 0xffffe000522e7812 */ /* 0x000fe400078ec0ff */
[----:B------:R-:W-:Y:S02]  /*7280*/  LOP3.LUT R48, R83, 0xffffe000, RZ, 0xc0, !PT ;  /* 0xffffe00053307812 */ /* 0x000fe400078ec0ff */
[----:B------:R-:W-:Y:S02]  /*7290*/  LOP3.LUT R49, R56, 0xffffe000, RZ, 0xc0, !PT ;  /* 0xffffe00038317812 */ /* 0x000fe400078ec0ff */
[----:B------:R-:W-:Y:S03]  /*72a0*/  ISETP.NE.AND P0, PT, R107, RZ, PT ;  /* 0x000000ff6b00720c */ /* 0x000fe60003f05270 */
[----:B------:R-:W2:Y:S02]  /*72b0*/  LDTM.x32 R4, tmem[UR4] ;  /* 0x00000004000479ee */ /* 0x000ea400082c0000 */
[C---:B--2---:R-:W-:Y:S01]  /*72c0*/  FMUL R0, R38.reuse, R4 ;  /* 0x0000000426007220 */ /* 0x044fe20000400000 */
[C---:B------:R-:W-:Y:S01]  /*72d0*/  FMUL R2, R38.reuse, R5 ;  /* 0x0000000526027220 */ /* 0x040fe20000400000 */
[C---:B-1----:R-:W-:Y:S01]  /*72e0*/  FMUL R3, R38.reuse, R6 ;  /* 0x0000000626037220 */ /* 0x042fe20000400000 */
[----:B------:R-:W-:Y:S01]  /*72f0*/  FMUL R7, R38, R7 ;  /* 0x0000000726077220 */ /* 0x000fe20000400000 */
[C---:B------:R-:W-:Y:S01]  /*7300*/  FFMA R40, R45.reuse, R44, R0 ;  /* 0x0000002c2d287223 */ /* 0x040fe20000000000 */
[----:B------:R-:W-:Y:S01]  /*7310*/  LOP3.LUT R44, R76, 0xffffe000, RZ, 0xc0, !PT ;  /* 0xffffe0004c2c7812 */ /* 0x000fe200078ec0ff */
[C---:B------:R-:W-:Y:S01]  /*7320*/  FFMA R41, R45.reuse, R47, R2 ;  /* 0x0000002f2d297223 */ /* 0x040fe20000000002 */
[----:B------:R-:W-:Y:S01]  /*7330*/  LOP3.LUT R47, R78, 0xffffe000, RZ, 0xc0, !PT ;  /* 0xffffe0004e2f7812 */ /* 0x000fe200078ec0ff */
[----:B------:R-:W-:Y:S01]  /*7340*/  FFMA R42, R45, R46, R3 ;  /* 0x0000002e2d2a7223 */ /* 0x000fe20000000003 */
[----:B------:R-:W-:Y:S01]  /*7350*/  LOP3.LUT R46, R77, 0xffffe000, RZ, 0xc0, !PT ;  /* 0xffffe0004d2e7812 */ /* 0x000fe200078ec0ff */
[----:B------:R-:W-:Y:S01]  /*7360*/  FFMA R43, R45, R48, R7 ;  /* 0x000000302d2b7223 */ /* 0x000fe20000000007 */
[----:B------:R-:W-:Y:S01]  /*7370*/  LOP3.LUT R48, R79, 0xffffe000, RZ, 0xc0, !PT ;  /* 0xffffe0004f307812 */ /* 0x000fe200078ec0ff */
[C---:B------:R-:W-:Y:S01]  /*7380*/  FMUL R4, R38.reuse, R8 ;  /* 0x0000000826047220 */ /* 0x040fe20000400000 */
[----:B------:R-:W-:Y:S01]  /*7390*/  F2FP.TF32.F32.PACK_B R40, R40 ;  /* 0x00000028ff28723e */ /* 0x000fe200024050ff */
[C---:B------:R-:W-:Y:S01]  /*73a0*/  FMUL R5, R38.reuse, R9 ;  /* 0x0000000926057220 */ /* 0x040fe20000400000 */
[----:B------:R-:W-:Y:S01]  /*73b0*/  F2FP.TF32.F32.PACK_B R41, R41 ;  /* 0x00000029ff29723e */ /* 0x000fe200024050ff */
[C---:B------:R-:W-:Y:S01]  /*73c0*/  FMUL R6, R38.reuse, R10 ;  /* 0x0000000a26067220 */ /* 0x040fe20000400000 */
[----:B------:R-:W-:Y:S01]  /*73d0*/  F2FP.TF32.F32.PACK_B R42, R42 ;  /* 0x0000002aff2a723e */ /* 0x000fe200024050ff */
[C---:B------:R-:W-:Y:S01]  /*73e0*/  FFMA R4, R45.reuse, R44, R4 ;  /* 0x0000002c2d047223 */ /* 0x040fe20000000004 */
[----:B------:R-:W-:Y:S01]  /*73f0*/  F2FP.TF32.F32.PACK_B R43, R43 ;  /* 0x0000002bff2b723e */ /* 0x000fe200024050ff */
[----:B------:R-:W-:Y:S01]  /*7400*/  FMUL R11, R38, R11 ;  /* 0x0000000b260b7220 */ /* 0x000fe20000400000 */
[----:B------:R-:W-:Y:S01]  /*7410*/  LOP3.LUT R44, R72, 0xffffe000, RZ, 0xc0, !PT ;  /* 0xffffe000482c7812 */ /* 0x000fe200078ec0ff */
[----:B------:R-:W-:Y:S01]  /*7420*/  FFMA R5, R45, R46, R5 ;  /* 0x0000002e2d057223 */ /* 0x000fe20000000005 */
[----:B------:R-:W-:Y:S01]  /*7430*/  LOP3.LUT R46, R73, 0xffffe000, RZ, 0xc0, !PT ;  /* 0xffffe000492e7812 */ /* 0x000fe200078ec0ff */
[----:B------:R-:W-:Y:S01]  /*7440*/  FMUL R8, R38, R12 ;  /* 0x0000000c26087220 */ /* 0x000fe20000400000 */
[----:B------:R-:W-:Y:S01]  /*7450*/  F2FP.TF32.F32.PACK_B R4, R4 ;  /* 0x00000004ff04723e */ /* 0x000fe200024050ff */
[C---:B------:R-:W-:Y:S01]  /*7460*/  FFMA R6, R45.reuse, R47, R6 ;  /* 0x0000002f2d067223 */ /* 0x040fe20000000006 */
[----:B------:R-:W-:Y:S01]  /*7470*/  LOP3.LUT R47, R74, 0xffffe000, RZ, 0xc0, !PT ;  /* 0xffffe0004a2f7812 */ /* 0x000fe200078ec0ff */
[----:B------:R-:W-:Y:S01]  /*7480*/  FFMA R7, R45, R48, R11 ;  /* 0x000000302d077223 */ /* 0x000fe2000000000b */
[----:B------:R-:W-:Y:S01]  /*7490*/  LOP3.LUT R48, R75, 0xffffe000, RZ, 0xc0, !PT ;  /* 0xffffe0004b307812 */ /* 0x000fe200078ec0ff */
[----:B------:R-:W-:Y:S01]  /*74a0*/  FMUL R9, R38, R13 ;  /* 0x0000000d26097220 */ /* 0x000fe20000400000 */
[----:B------:R-:W-:Y:S01]  /*74b0*/  F2FP.TF32.F32.PACK_B R5, R5 ;  /* 0x00000005ff05723e */ /* 0x000fe200024050ff */
[----:B------:R1:W-:Y:S01]  /*74c0*/  STS.128 [R115+UR43+0x400], R40 ;  /* 0x0004002873007988 */ /* 0x0003e20008000c2b */
[----:B------:R-:W-:Y:S01]  /*74d0*/  F2FP.TF32.F32.PACK_B R6, R6 ;  /* 0x00000006ff06723e */ /* 0x000fe200024050ff */
[C---:B------:R-:W-:Y:S01]  /*74e0*/  FFMA R8, R45.reuse, R44, R8 ;  /* 0x0000002c2d087223 */ /* 0x040fe20000000008 */
[----:B------:R-:W-:Y:S01]  /*74f0*/  LOP3.LUT R44, R52, 0xffffe000, RZ, 0xc0, !PT ;  /* 0xffffe000342c7812 */ /* 0x000fe200078ec0ff */
[C---:B------:R-:W-:Y:S01]  /*7500*/  FMUL R10, R38.reuse, R14 ;  /* 0x0000000e260a7220 */ /* 0x040fe20000400000 */
[----:B------:R-:W-:Y:S01]  /*7510*/  F2FP.TF32.F32.PACK_B R7, R7 ;  /* 0x00000007ff07723e */ /* 0x000fe200024050ff */
[C---:B------:R-:W-:Y:S01]  /*7520*/  FMUL R15, R38.reuse, R15 ;  /* 0x0000000f260f7220 */ /* 0x040fe20000400000 */
[----:B------:R-:W-:Y:S01]  /*7530*/  F2FP.TF32.F32.PACK_B R8, R8 ;  /* 0x00000008ff08723e */ /* 0x000fe200024050ff */
[----:B------:R-:W-:Y:S01]  /*7540*/  FMUL R12, R38, R16 ;  /* 0x00000010260c7220 */ /* 0x000fe20000400000 */
[----:B------:R-:W-:Y:S01]  /*7550*/  FFMA R9, R45, R46, R9 ;  /* 0x0000002e2d097223 */ /* 0x000fe20000000009 */
[----:B------:R-:W-:Y:S01]  /*7560*/  LOP3.LUT R46, R55, 0xffffe000, RZ, 0xc0, !PT ;  /* 0xffffe000372e7812 */ /* 0x000fe200078ec0ff */
[C---:B------:R-:W-:Y:S01]  /*7570*/  FFMA R10, R45.reuse, R47, R10 ;  /* 0x0000002f2d0a7223 */ /* 0x040fe2000000000a */
[----:B------:R-:W-:Y:S01]  /*7580*/  LOP3.LUT R47, R54, 0xffffe000, RZ, 0xc0, !PT ;  /* 0xffffe000362f7812 */ /* 0x000fe200078ec0ff */
[C---:B------:R-:W-:Y:S01]  /*7590*/  FFMA R11, R45.reuse, R48, R15 ;  /* 0x000000302d0b7223 */ /* 0x040fe2000000000f */
[----:B------:R-:W-:Y:S01]  /*75a0*/  F2FP.TF32.F32.PACK_B R9, R9 ;  /* 0x00000009ff09723e */ /* 0x000fe200024050ff */
[----:B------:R-:W-:Y:S01]  /*75b0*/  FFMA R12, R45, R44, R12 ;  /* 0x0000002c2d0c7223 */ /* 0x000fe2000000000c */
[----:B------:R-:W-:Y:S01]  /*75c0*/  LOP3.LUT R44, R53, 0xffffe000, RZ, 0xc0, !PT ;  /* 0xffffe000352c7812 */ /* 0x000fe200078ec0ff */
[----:B------:R1:W-:Y:S01]  /*75d0*/  STS.128 [R114+0x400], R4 ;  /* 0x0004000472007388 */ /* 0x0003e20000000c00 */
[----:B------:R-:W-:Y:S01]  /*75e0*/  F2FP.TF32.F32.PACK_B R10, R10 ;  /* 0x0000000aff0a723e */ /* 0x000fe200024050ff */
[C---:B------:R-:W-:Y:S01]  /*75f0*/  FMUL R13, R38.reuse, R17 ;  /* 0x00000011260d7220 */ /* 0x040fe20000400000 */
[----:B------:R-:W-:Y:S01]  /*7600*/  F2FP.TF32.F32.PACK_B R11, R11 ;  /* 0x0000000bff0b723e */ /* 0x000fe200024050ff */
[C---:B------:R-:W-:Y:S01]  /*7610*/  FMUL R14, R38.reuse, R18 ;  /* 0x00000012260e7220 */ /* 0x040fe20000400000 */
[----:B------:R-:W-:Y:S01]  /*7620*/  F2FP.TF32.F32.PACK_B R12, R12 ;  /* 0x0000000cff0c723e */ /* 0x000fe200024050ff */
[----:B------:R-:W-:Y:S01]  /*7630*/  FMUL R19, R38, R19 ;  /* 0x0000001326137220 */ /* 0x000fe20000400000 */
[----:B------:R-:W-:Y:S01]  /*7640*/  LOP3.LUT R48, R65, 0xffffe000, RZ, 0xc0, !PT ;  /* 0xffffe00041307812 */ /* 0x000fe200078ec0ff */
[----:B------:R-:W-:Y:S01]  /*7650*/  FFMA R13, R45, R44, R13 ;  /* 0x0000002c2d0d7223 */ /* 0x000fe2000000000d */
[----:B------:R-:W-:Y:S01]  /*7660*/  LOP3.LUT R44, R57, 0xffffe000, RZ, 0xc0, !PT ;  /* 0xffffe000392c7812 */ /* 0x000fe200078ec0ff */
[C---:B------:R-:W-:Y:S01]  /*7670*/  FFMA R14, R45.reuse, R47, R14 ;  /* 0x0000002f2d0e7223 */ /* 0x040fe2000000000e */
[----:B------:R-:W-:Y:S01]  /*7680*/  LOP3.LUT R47, R58, 0xffffe000, RZ, 0xc0, !PT ;  /* 0xffffe0003a2f7812 */ /* 0x000fe200078ec0ff */
[C---:B------:R-:W-:Y:S01]  /*7690*/  FMUL R16, R38.reuse, R20 ;  /* 0x0000001426107220 */ /* 0x040fe20000400000 */
[----:B------:R-:W-:Y:S01]  /*76a0*/  F2FP.TF32.F32.PACK_B R13, R13 ;  /* 0x0000000dff0d723e */ /* 0x000fe200024050ff */
[----:B------:R1:W-:Y:S01]  /*76b0*/  STS.128 [R113+0x400], R8 ;  /* 0x0004000871007388 */ /* 0x0003e20000000c00 */
[----:B------:R-:W-:Y:S01]  /*76c0*/  F2FP.TF32.F32.PACK_B R14, R14 ;  /* 0x0000000eff0e723e */ /* 0x000fe200024050ff */
[----:B------:R-:W-:Y:S01]  /*76d0*/  FFMA R15, R45, R46, R19 ;  /* 0x0000002e2d0f7223 */ /* 0x000fe20000000013 */
[----:B------:R-:W-:Y:S01]  /*76e0*/  LOP3.LUT R46, R59, 0xffffe000, RZ, 0xc0, !PT ;  /* 0xffffe0003b2e7812 */ /* 0x000fe200078ec0ff */
[----:B------:R-:W-:Y:S01]  /*76f0*/  FMUL R17, R38, R21 ;  /* 0x0000001526117220 */ /* 0x000fe20000400000 */
[C---:B------:R-:W-:Y:S01]  /*7700*/  FFMA R16, R45.reuse, R49, R16 ;  /* 0x000000312d107223 */ /* 0x040fe20000000010 */
[----:B------:R-:W-:Y:S01]  /*7710*/  LOP3.LUT R49, R60, 0xffffe000, RZ, 0xc0, !PT ;  /* 0xffffe0003c317812 */ /* 0x000fe200078ec0ff */
[C---:B------:R-:W-:Y:S01]  /*7720*/  FMUL R18, R38.reuse, R22 ;  /* 0x0000001626127220 */ /* 0x040fe20000400000 */
[----:B------:R-:W-:Y:S01]  /*7730*/  F2FP.TF32.F32.PACK_B R15, R15 ;  /* 0x0000000fff0f723e */ /* 0x000fe200024050ff */
[----:B------:R-:W-:Y:S01]  /*7740*/  FFMA R17, R45, R44, R17 ;  /* 0x0000002c2d117223 */ /* 0x000fe20000000011 */
[C---:B------:R-:W-:Y:S01]  /*7750*/  FMUL R23, R38.reuse, R23 ;  /* 0x0000001726177220 */ /* 0x040fe20000400000 */
[C---:B------:R-:W-:Y:S01]  /*7760*/  FMUL R20, R38.reuse, R24 ;  /* 0x0000001826147220 */ /* 0x040fe20000400000 */
[----:B------:R-:W-:Y:S01]  /*7770*/  LOP3.LUT R44, R61, 0xffffe000, RZ, 0xc0, !PT ;  /* 0xffffe0003d2c7812 */ /* 0x000fe200078ec0ff */
[----:B------:R1:W-:Y:S01]  /*7780*/  STS.128 [R102+0x400], R12 ;  /* 0x0004000c66007388 */ /* 0x0003e20000000c00 */
[----:B------:R-:W-:Y:S01]  /*7790*/  F2FP.TF32.F32.PACK_B R16, R16 ;  /* 0x00000010ff10723e */ /* 0x000fe200024050ff */
[----:B------:R-:W-:Y:S01]  /*77a0*/  FMUL R21, R38, R25 ;  /* 0x0000001926157220 */ /* 0x000fe20000400000 */
[----:B------:R-:W-:Y:S01]  /*77b0*/  F2FP.TF32.F32.PACK_B R17, R17 ;  /* 0x00000011ff11723e */ /* 0x000fe200024050ff */
[C---:B------:R-:W-:Y:S01]  /*77c0*/  FFMA R18, R45.reuse, R47, R18 ;  /* 0x0000002f2d127223 */ /* 0x040fe20000000012 */
[----:B------:R-:W-:Y:S01]  /*77d0*/  LOP3.LUT R47, R64, 0xffffe000, RZ, 0xc0, !PT ;  /* 0xffffe000402f7812 */ /* 0x000fe200078ec0ff */
[C---:B------:R-:W-:Y:S01]  /*77e0*/  FFMA R19, R45.reuse, R46, R23 ;  /* 0x0000002e2d137223 */ /* 0x040fe20000000017 */
[C---:B------:R-:W-:Y:S01]  /*77f0*/  FFMA R20, R45.reuse, R49, R20 ;  /* 0x000000312d147223 */ /* 0x040fe20000000014 */
[----:B------:R-:W-:Y:S01]  /*7800*/  FFMA R21, R45, R44, R21 ;  /* 0x0000002c2d157223 */ /* 0x000fe20000000015 */
[----:B------:R-:W-:Y:S01]  /*7810*/  LOP3.LUT R46, R62, 0xffffe000, RZ, 0xc0, !PT ;  /* 0xffffe0003e2e7812 */ /* 0x000fe200078ec0ff */
[C---:B------:R-:W-:Y:S01]  /*7820*/  FMUL R22, R38.reuse, R26 ;  /* 0x0000001a26167220 */ /* 0x040fe20000400000 */
[----:B------:R-:W-:Y:S01]  /*7830*/  LOP3.LUT R44, R63, 0xffffe000, RZ, 0xc0, !PT ;  /* 0xffffe0003f2c7812 */ /* 0x000fe200078ec0ff */
[C---:B------:R-:W-:Y:S01]  /*7840*/  FMUL R27, R38.reuse, R27 ;  /* 0x0000001b261b7220 */ /* 0x040fe20000400000 */
[----:B------:R-:W-:Y:S01]  /*7850*/  F2FP.TF32.F32.PACK_B R18, R18 ;  /* 0x00000012ff12723e */ /* 0x000fe200024050ff */
[C---:B------:R-:W-:Y:S01]  /*7860*/  FFMA R22, R45.reuse, R46, R22 ;  /* 0x0000002e2d167223 */ /* 0x040fe20000000016 */
[----:B------:R-:W-:Y:S01]  /*7870*/  F2FP.TF32.F32.PACK_B R19, R19 ;  /* 0x00000013ff13723e */ /* 0x000fe200024050ff */
[----:B------:R-:W-:Y:S01]  /*7880*/  FFMA R23, R45, R44, R27 ;  /* 0x0000002c2d177223 */ /* 0x000fe2000000001b */
[C---:B------:R-:W-:Y:S01]  /*7890*/  FMUL R24, R38.reuse, R28 ;  /* 0x0000001c26187220 */ /* 0x040fe20000400000 */
[----:B------:R-:W-:Y:S01]  /*78a0*/  F2FP.TF32.F32.PACK_B R20, R20 ;  /* 0x00000014ff14723e */ /* 0x000fe200024050ff */
[----:B------:R-:W-:Y:S01]  /*78b0*/  FMUL R25, R38, R29 ;  /* 0x0000001d26197220 */ /* 0x000fe20000400000 */
[----:B------:R1:W-:Y:S01]  /*78c0*/  STS.128 [R101+0x400], R16 ;  /* 0x0004001065007388 */ /* 0x0003e20000000c00 */
[----:B------:R-:W-:Y:S01]  /*78d0*/  LOP3.LUT R49, R66, 0xffffe000, RZ, 0xc0, !PT ;  /* 0xffffe00042317812 */ /* 0x000fe200078ec0ff */
[C---:B------:R-:W-:Y:S01]  /*78e0*/  FMUL R26, R38.reuse, R30 ;  /* 0x0000001e261a7220 */ /* 0x040fe20000400000 */
[----:B------:R-:W-:Y:S01]  /*78f0*/  LOP3.LUT R44, R67, 0xffffe000, RZ, 0xc0, !PT ;  /* 0xffffe000432c7812 */ /* 0x000fe200078ec0ff */
[----:B------:R-:W-:Y:S01]  /*7900*/  FMUL R31, R38, R31 ;  /* 0x0000001f261f7220 */ /* 0x000fe20000400000 */
[----:B------:R-:W-:Y:S01]  /*7910*/  F2FP.TF32.F32.PACK_B R21, R21 ;  /* 0x00000015ff15723e */ /* 0x000fe200024050ff */
[C---:B------:R-:W-:Y:S01]  /*7920*/  FFMA R24, R45.reuse, R47, R24 ;  /* 0x0000002f2d187223 */ /* 0x040fe20000000018 */
[----:B------:R-:W-:Y:S01]  /*7930*/  F2FP.TF32.F32.PACK_B R22, R22 ;  /* 0x00000016ff16723e */ /* 0x000fe200024050ff */
[C---:B------:R-:W-:Y:S01]  /*7940*/  FFMA R25, R45.reuse, R48, R25 ;  /* 0x000000302d197223 */ /* 0x040fe20000000019 */
[----:B------:R-:W-:Y:S01]  /*7950*/  F2FP.TF32.F32.PACK_B R23, R23 ;  /* 0x00000017ff17723e */ /* 0x000fe200024050ff */
[C---:B------:R-:W-:Y:S01]  /*7960*/  FFMA R26, R45.reuse, R49, R26 ;  /* 0x000000312d1a7223 */ /* 0x040fe2000000001a */
[----:B------:R-:W-:Y:S01]  /*7970*/  FFMA R27, R45, R44, R31 ;  /* 0x0000002c2d1b7223 */ /* 0x000fe2000000001f */
[----:B------:R-:W-:Y:S01]  /*7980*/  LOP3.LUT R47, R68, 0xffffe000, RZ, 0xc0, !PT ;  /* 0xffffe000442f7812 */ /* 0x000fe200078ec0ff */
[C---:B------:R-:W-:Y:S01]  /*7990*/  FMUL R28, R38.reuse, R32 ;  /* 0x00000020261c7220 */ /* 0x040fe20000400000 */
[----:B------:R1:W-:Y:S01]  /*79a0*/  STS.128 [R100+0x400], R20 ;  /* 0x0004001464007388 */ /* 0x0003e20000000c00 */
[----:B------:R-:W-:Y:S01]  /*79b0*/  LOP3.LUT R46, R69, 0xffffe000, RZ, 0xc0, !PT ;  /* 0xffffe000452e7812 */ /* 0x000fe200078ec0ff */
[----:B------:R-:W-:Y:S01]  /*79c0*/  FMUL R29, R38, R33 ;  /* 0x00000021261d7220 */ /* 0x000fe20000400000 */
        /* <DEDUP_REMOVED lines=10> */
[----:B------:R-:W-:Y:S01]  /*7a70*/  F2FP.TF32.F32.PACK_B R27, R27 ;  /* 0x0000001bff1b723e */ /* 0x000fe200024050ff */
[----:B------:R-:W-:Y:S01]  /*7a80*/  FFMA R31, R45, R44, R35 ;  /* 0x0000002c2d1f7223 */ /* 0x000fe20000000023 */
[----:B------:R-:W-:Y:S02]  /*7a90*/  F2FP.TF32.F32.PACK_B R28, R28 ;  /* 0x0000001cff1c723e */ /* 0x000fe400024050ff */
[----:B------:R-:W-:Y:S01]  /*7aa0*/  F2FP.TF32.F32.PACK_B R29, R29 ;  /* 0x0000001dff1d723e */ /* 0x000fe200024050ff */
[----:B------:R1:W-:Y:S01]  /*7ab0*/  STS.128 [R99+0x400], R24 ;  /* 0x0004001863007388 */ /* 0x0003e20000000c00 */
[----:B------:R-:W-:Y:S02]  /*7ac0*/  F2FP.TF32.F32.PACK_B R30, R30 ;  /* 0x0000001eff1e723e */ /* 0x000fe400024050ff */
[----:B------:R-:W-:Y:S05]  /*7ad0*/  F2FP.TF32.F32.PACK_B R31, R31 ;  /* 0x0000001fff1f723e */ /* 0x000fea00024050ff */
[----:B------:R1:W-:Y:S01]  /*7ae0*/  STS.128 [R98+0x400], R28 ;  /* 0x0004001c62007388 */ /* 0x0003e20000000c00 */
[----:B------:R-:W-:Y:S01]  /*7af0*/  @!PT LDS RZ, [RZ] ;  /* 0x00000000fffff984 */ /* 0x000fe20000000800 */
[----:B------:R-:W-:Y:S01]  /*7b00*/  @!PT LDS RZ, [RZ] ;  /* 0x00000000fffff984 */ /* 0x000fe20000000800 */
[----:B------:R-:W-:Y:S01]  /*7b10*/  @!PT LDS RZ, [RZ] ;  /* 0x00000000fffff984 */ /* 0x000fe20000000800 */
[----:B------:R-:W-:Y:S01]  /*7b20*/  @!PT LDS RZ, [RZ] ;  /* 0x00000000fffff984 */ /* 0x000fe20000000800 */
[----:B------:R2:W-:Y:S07]  /*7b30*/  MEMBAR.ALL.CTA ;  /* 0x0000000000007992 */ /* 0x0005ee0000008000 */
[----:B--2---:R-:W2:Y:S02]  /*7b40*/  FENCE.VIEW.ASYNC.S ;  /* 0x00000000000073c6 */ /* 0x004ea40000000000 */
[----:B--2---:R-:W-:Y:S06]  /*7b50*/  BAR.SYNC.DEFER_BLOCKING 0x1, 0x80 ;  /* 0x0042000000007b1d */ /* 0x004fec0000010000 */
[----:B------:R-:W-:Y:S05]  /*7b60*/  @P0 BRA `(.L_x_121) ;  /* 0x0000000000280947 */ /* 0x000fea0003800000 */
[----:B------:R-:W-:Y:S01]  /*7b70*/  UIADD3 UR4, UPT, UPT, UR43, 0x400, URZ ;  /* 0x000004002b047890 */ /* 0x000fe2000fffe0ff */
[----:B------:R-:W-:Y:S05]  /*7b80*/  UMOV UR51, UR36 ;  /* 0x0000002400337c82 */ /* 0x000fea0008000000 */
[----:B------:R-:W-:Y:S01]  /*7b90*/  MOV R95, UR4 ;  /* 0x00000004005f7c02 */ /* 0x000fe20008000f00 */
[----:B------:R-:W-:Y:S03]  /*7ba0*/  UIADD3 UR4, UP0, UPT, UR54, 0x680, URZ ;  /* 0x0000068036047890 */ /* 0x000fe6000ff1e0ff */
[----:B------:R-:W-:Y:S01]  /*7bb0*/  R2UR UR48, R95 ;  /* 0x000000005f3072ca */ /* 0x000fe200000e0000 */
[----:B------:R-:W-:Y:S11]  /*7bc0*/  UIADD3.X UR5, UPT, UPT, URZ, UR55, URZ, UP0, !UPT ;  /* 0x00000037ff057290 */ /* 0x000ff600087fe4ff */
[----:B------:R-:W-:Y:S01]  /*7bd0*/  @!UPT UIADD3 URZ, UPT, UPT, URZ, URZ, URZ ;  /* 0x000000fffffff290 */ /* 0x000fe2000fffe0ff */
[----:B------:R2:W-:Y:S01]  /*7be0*/  UTMASTG.3D [UR48], [UR4] ;  /* 0x00000030040073b5 */ /* 0x0005e20008010000 */
[----:B------:R0:W-:Y:S01]  /*7bf0*/  UTMACMDFLUSH ;  /* 0x00000000000079b7 */ /* 0x0001e20000000000 */
[----:B--2---:R-:W-:Y:S04]  /*7c00*/  DEPBAR.LE SB0, 0x1 ;  /* 0x000080400000791a */ /* 0x004fe80000000000 */
.L_x_121:
[----:B------:R-:W-:Y:S05]  /*7c10*/  BSYNC.RECONVERGENT B0 ;  /* 0x0000000000007941 */ /* 0x000fea0003800200 */
.L_x_120:
[----:B------:R-:W-:Y:S01]  /*7c20*/  BAR.SYNC.DEFER_BLOCKING 0x1, 0x80 ;  /* 0x0042000000007b1d */ /* 0x000fe20000010000 */
[----:B------:R-:W-:Y:S01]  /*7c30*/  ISETP.NE.AND P1, PT, R112, RZ, PT ;  /* 0x000000ff7000720c */ /* 0x000fe20003f25270 */
[----:B------:R-:W-:Y:S01]  /*7c40*/  UISETP.NE.AND UP0, UPT, UR53, URZ, UPT ;  /* 0x000000ff3500728c */ /* 0x000fe2000bf05270 */
[----:B------:R-:W-:Y:S11]  /*7c50*/  LEA R3, R118, UR43, 0x3 ;  /* 0x0000002b76037c11 */ /* 0x000ff6000f8e18ff */
[----:B------:R-:W-:Y:S01]  /*7c60*/  @P1 SHF.L.U32 R2, RZ, 0x1f, RZ ;  /* 0x0000001fff021819 */ /* 0x000fe200000006ff */
[----:B------:R-:W-:Y:S06]  /*7c70*/  BRA.U !UP0, `(.L_x_122) ;  /* 0x0000000108247547 */ /* 0x000fec000b800000 */
[----:B-1----:R-:W-:Y:S01]  /*7c80*/  IMAD.U32 R5, RZ, RZ, UR47 ;  /* 0x0000002fff057e24 */ /* 0x002fe2000f8e00ff */
[----:B------:R-:W-:Y:S01]  /*7c90*/  MOV R0, UR52 ;  /* 0x0000003400007c02 */ /* 0x000fe20008000f00 */
[----:B------:R-:W-:Y:S03]  /*7ca0*/  UIADD3 UR4, UPT, UPT, UR47, 0x1, URZ ;  /* 0x000000012f047890 */ /* 0x000fe6000fffe0ff */
[----:B------:R-:W-:Y:S01]  /*7cb0*/  @P1 LEA R5, R5, UR43, 0x3 ;  /* 0x0000002b05051c11 */ /* 0x000fe2000f8e18ff */
[----:B------:R-:W-:Y:S04]  /*7cc0*/  UISETP.NE.AND UP0, UPT, UR4, 0x4, UPT ;  /* 0x000000040400788c */ /* 0x000fe8000bf05270 */
[----:B------:R-:W-:Y:S01]  /*7cd0*/  @P1 VIADD R5, R5, 0x40 ;  /* 0x0000004005051836 */ /* 0x000fe20000000000 */
[----:B------:R-:W-:Y:S04]  /*7ce0*/  USEL UR47, UR4, URZ, UP0 ;  /* 0x000000ff042f7287 */ /* 0x000fe80008000000 */
[----:B------:R-:W-:Y:S04]  /*7cf0*/  @P1 PRMT R0, R0, 0x654, R5 ;  /* 0x0000065400001816 */ /* 0x000fe80000000005 */
[----:B------:R2:W-:Y:S04]  /*7d00*/  @P1 SYNCS.ARRIVE.TRANS64.RED.A1T0 RZ, [R0+URZ], RZ ;  /* 0x000000ff00ff19a7 */ /* 0x0005e800081004ff */
.L_x_122:
[----:B------:R-:W4:Y:S01]  /*7d10*/  @P1 SYNCS.PHASECHK.TRANS64.TRYWAIT P0, [R3+URZ+0x20], R2 ;  /* 0x00002002030015a7 */ /* 0x000f2200080011ff */
[----:B------:R-:W-:Y:S01]  /*7d20*/  BSSY B1, `(.L_x_123) ;  /* 0x000001f000017945 */ /* 0x000fe20003800000 */
[----:B----4-:R-:W-:Y:S03]  /*7d30*/  @P1 SEL R117, RZ, 0x1, !P0 ;  /* 0x00000001ff751807 */ /* 0x010fe60004000000 */
[----:B------:R-:W-:Y:S05]  /*7d40*/  @!P1 BRA `(.L_x_124) ;  /* 0x0000000000709947 */ /* 0x000fea0003800000 */
[----:B------:R-:W-:Y:S01]  /*7d50*/  ISETP.NE.AND P1, PT, R119, RZ, PT ;  /* 0x000000ff7700720c */ /* 0x000fe20003f25270 */
[----:B------:R-:W-:Y:S01]  /*7d60*/  BSSY B0, `(.L_x_125) ;  /* 0x000000b000007945 */ /* 0x000fe20003800000 */
[----:B------:R-:W-:Y:S11]  /*7d70*/  ISETP.NE.AND P0, PT, R117, RZ, PT ;  /* 0x000000ff7500720c */ /* 0x000ff60003f05270 */
[----:B-1----:R-:W-:Y:S05]  /*7d80*/  @P1 IMAD R4, R118, 0x4000, R115 ;  /* 0x0000400076041824 */ /* 0x002fea00078e0273 */
[----:B------:R-:W-:Y:S04]  /*7d90*/  @P1 IADD3 R9, PT, PT, R4, UR43, RZ ;  /* 0x0000002b04091c10 */ /* 0x000fe8000fffe0ff */
[----:B------:R-:W-:Y:S01]  /*7da0*/  @P1 IADD3 R7, PT, PT, R120, R9, RZ ;  /* 0x0000000978071210 */ /* 0x000fe20007ffe0ff */
[--C-:B------:R-:W-:Y:S02]  /*7db0*/  @P1 IMAD.IADD R5, R51, 0x1, R9.reuse ;  /* 0x0000000133051824 */ /* 0x100fe400078e0209 */
[----:B------:R-:W-:Y:S01]  /*7dc0*/  @P1 IMAD.IADD R2, R122, 0x1, R9 ;  /* 0x000000017a021824 */ /* 0x000fe200078e0209 */
[----:B------:R-:W-:Y:S06]  /*7dd0*/  @P0 BRA `(.L_x_126) ;  /* 0x00000000000c0947 */ /* 0x000fec0003800000 */
[----:B--2---:R-:W-:Y:S04]  /*7de0*/  SHF.L.U32 R0, RZ, 0x1f, RZ ;  /* 0x0000001fff007819 */ /* 0x004fe800000006ff */
[----:B------:R-:W1:Y:S02]  /*7df0*/  SYNCS.PHASECHK.TRANS64.TRYWAIT P0, [R3+URZ+0x20], R0 ;  /* 0x00002000030075a7 */ /* 0x000e6400080011ff */
[----:B-1----:R-:W-:Y:S05]  /*7e00*/  @!P0 BRA `(.L_x_127) ;  /* 0x0000007000808947 */ /* 0x002fea0003800000 */
.L_x_126:
[----:B------:R-:W-:Y:S05]  /*7e10*/  BSYNC B0 ;  /* 0x0000000000007941 */ /* 0x000fea0003800000 */
.L_x_125:
[----:B------:R-:W-:Y:S01]  /*7e20*/  ISETP.NE.AND P0, PT, R119, RZ, PT ;  /* 0x000000ff7700720c */ /* 0x000fe20003f05270 */
[----:B------:R-:W-:Y:S11]  /*7e30*/  VIADD R118, R118, 0x1 ;  /* 0x0000000176767836 */ /* 0x000ff60000000000 */
[----:B------:R-:W-:Y:S01]  /*7e40*/  @!UPT UIADD3 URZ, UPT, UPT, URZ, URZ, URZ ;  /* 0x000000fffffff290 */ /* 0x000fe2000fffe0ff */
[----:B------:R4:W3:Y:S01]  /*7e50*/  @P0 LDS.128 R80, [R4+UR43+0x400] ;  /* 0x0004002b04500984 */ /* 0x0008e20008000c00 */
[--C-:B-1----:R-:W-:Y:S01]  /*7e60*/  @P0 IMAD.IADD R3, R120, 0x1, R5.reuse ;  /* 0x0000000178030824 */ /* 0x102fe200078e0205 */
[C---:B--2---:R-:W-:Y:S01]  /*7e70*/  @P0 IADD3 R0, PT, PT, R122.reuse, R7, RZ ;  /* 0x000000077a000210 */ /* 0x044fe20007ffe0ff */
[C---:B------:R-:W-:Y:S01]  /*7e80*/  @P0 IMAD.IADD R6, R122.reuse, 0x1, R5 ;  /* 0x000000017a060824 */ /* 0x040fe200078e0205 */
[----:B------:R4:W1:Y:S02]  /*7e90*/  @P0 LDS.128 R76, [R2+0x400] ;  /* 0x00040000024c0984 */ /* 0x0008640000000c00 */
[----:B------:R-:W-:Y:S02]  /*7ea0*/  @P0 IADD3 R8, PT, PT, R122, R3, RZ ;  /* 0x000000037a080210 */ /* 0x000fe40007ffe0ff */
[----:B------:R4:W2:Y:S04]  /*7eb0*/  @P0 LDS.128 R72, [R7+0x400] ;  /* 0x0004000007480984 */ /* 0x0008a80000000c00 */
[----:B------:R4:W1:Y:S04]  /*7ec0*/  @P0 LDS.128 R52, [R0+0x400] ;  /* 0x0004000000340984 */ /* 0x0008680000000c00 */
[----:B------:R4:W1:Y:S04]  /*7ed0*/  @P0 LDS.128 R56, [R5+0x400] ;  /* 0x0004000005380984 */ /* 0x0008680000000c00 */
[----:B------:R4:W1:Y:S04]  /*7ee0*/  @P0 LDS.128 R60, [R6+0x400] ;  /* 0x00040000063c0984 */ /* 0x0008680000000c00 */
[----:B------:R4:W1:Y:S04]  /*7ef0*/  @P0 LDS.128 R64, [R3+0x400] ;  /* 0x0004000003400984 */ /* 0x0008680000000c00 */
[----:B------:R4:W1:Y:S02]  /*7f00*/  @P0 LDS.128 R68, [R8+0x400] ;  /* 0x0004000008440984 */ /* 0x0008640000000c00 */
.L_x_124:
[----:B------:R-:W-:Y:S05]  /*7f10*/  BSYNC B1 ;  /* 0x0000000000017941 */ /* 0x000fea0003800000 */
.L_x_123:
[----:B--2-4-:R-:W-:Y:S05]  /*7f20*/  VIADD R0, R39, 0x20 ;  /* 0x0000002027007836 */ /* 0x014fea0000000000 */
[----:B------:R-:W-:Y:S04]  /*7f30*/  SHF.R.U32.HI R0, RZ, 0x15, R0 ;  /* 0x00000015ff007819 */ /* 0x000fe80000011600 */
[----:B------:R-:W-:Y:S11]  /*7f40*/  LOP3.LUT P0, RZ, R0, 0x3, R91, 0x48, !PT ;  /* 0x0000000300ff7812 */ /* 0x000ff6000780485b */
[----:B------:R-:W-:Y:S02]  /*7f50*/  @!UPT UIADD3 URZ, UPT, UPT, URZ, URZ, URZ ;  /* 0x000000fffffff290 */ /* 0x000fe4000fffe0ff */
[----:B------:R-:W-:Y:S05]  /*7f60*/  @!P0 BRA `(.L_x_128) ;  /* 0x0000000000408947 */ /* 0x000fea0003800000 */
[----:B------:R-:W2:Y:S01]  /*7f70*/  LDCU.64 UR8, c[0x4][0x70] ;  /* 0x01000e00ff0877ac */ /* 0x000ea20008000a00 */
[----:B------:R-:W-:Y:S01]  /*7f80*/  MOV R3, 0x0 ;  /* 0x0000000000037802 */ /* 0x000fe20000000f00 */
[----:B-1----:R-:W-:Y:S02]  /*7f90*/  HFMA2 R12, -RZ, RZ, 0, 5.9604644775390625e-08 ;  /* 0x00000001ff0c7431 */ /* 0x002fe400000001ff */
[----:B------:R-:W-:Y:S02]  /*7fa0*/  IMAD.MOV.U32 R8, RZ, RZ, 0x192 ;  /* 0x00000192ff087424 */ /* 0x000fe400078e00ff */
[----:B------:R-:W-:Y:S01]  /*7fb0*/  IMAD.MOV.U32 R13, RZ, RZ, RZ ;  /* 0x000000ffff0d7224 */ /* 0x000fe200078e00ff */
[----:B------:R-:W1:Y:S01]  /*7fc0*/  LDCU.64 UR6, c[0x4][0x78] ;  /* 0x01000f00ff0677ac */ /* 0x000e620008000a00 */
[----:B------:R-:W4:Y:S01]  /*7fd0*/  LDC.64 R2, c[0x4][R3] ;  /* 0x0100000003027b82 */ /* 0x000f220000000a00 */
[----:B------:R-:W5:Y:S01]  /*7fe0*/  LDCU.64 UR4, c[0x4][0x10] ;  /* 0x01000200ff0477ac */ /* 0x000f620008000a00 */
[----:B--2---:R-:W-:Y:S01]  /*7ff0*/  MOV R5, UR9 ;  /* 0x0000000900057c02 */ /* 0x004fe20008000f00 */
[----:B------:R-:W-:Y:S01]  /*8000*/  IMAD.U32 R4, RZ, RZ, UR8 ;  /* 0x00000008ff047e24 */ /* 0x000fe2000f8e00ff */
[----:B-1----:R-:W-:Y:S01]  /*8010*/  MOV R7, UR7 ;  /* 0x0000000700077c02 */ /* 0x002fe20008000f00 */
[----:B------:R-:W-:Y:S01]  /*8020*/  IMAD.U32 R6, RZ, RZ, UR6 ;  /* 0x00000006ff067e24 */ /* 0x000fe2000f8e00ff */
[----:B-----5:R-:W-:Y:S01]  /*8030*/  MOV R11, UR5 ;  /* 0x00000005000b7c02 */ /* 0x020fe20008000f00 */
[----:B------:R-:W-:Y:S02]  /*8040*/  IMAD.U32 R10, RZ, RZ, UR4 ;  /* 0x00000004ff0a7e24 */ /* 0x000fe4000f8e00ff */
[----:B------:R-:W-:Y:S07]  /*8050*/  LEPC R20, `(.L_x_128) ;  /* 0x000000001014794e */ /* 0x000fee0000000000 */
[----:B---34-:R-:W-:Y:S05]  /*8060*/  CALL.ABS.NOINC R2 ;  /* 0x0000000002007343 */ /* 0x018fea0003c00000 */
.L_x_128:
[----:B---3--:R-:W-:Y:S01]  /*8070*/  LOP3.LUT R44, R80, 0xffffe000, RZ, 0xc0, !PT ;  /* 0xffffe000502c7812 */ /* 0x008fe200078ec0ff */
[----:B------:R-:W-:Y:S05]  /*8080*/  WARPSYNC.ALL ;  /* 0x0000000000007948 */ /* 0x000fea0003800000 */
[----:B------:R-:W-:Y:S01]  /*8090*/  R2UR UR4, R39 ;  /* 0x00000000270472ca */ /* 0x000fe200000e0000 */
[----:B------:R-:W-:Y:S01]  /*80a0*/  IMAD.U32 R124, RZ, RZ, UR47 ;  /* 0x0000002fff7c7e24 */ /* 0x000fe2000f8e00ff */
[----:B------:R-:W-:Y:S01]  /*80b0*/  LOP3.LUT R46, R82, 0xffffe000, RZ, 0xc0, !PT ;  /* 0xffffe000522e7812 */ /* 0x000fe200078ec0ff */
[----:B------:R-:W-:Y:S01]  /*80c0*/  IMAD.U32 R121, RZ, RZ, UR52 ;  /* 0x00000034ff797e24 */ /* 0x000fe2000f8e00ff */
[----:B------:R-:W-:Y:S01]  /*80d0*/  LOP3.LUT R48, R83, 0xffffe000, RZ, 0xc0, !PT ;  /* 0xffffe00053307812 */ /* 0x000fe200078ec0ff */
[----:B------:R-:W-:Y:S01]  /*80e0*/  BSSY.RECONVERGENT B0, `(.L_x_129) ;  /* 0x000009f000007945 */ /* 0x000fe20003800200 */
[----:B-1----:R-:W-:Y:S02]  /*80f0*/  LOP3.LUT R47, R76, 0xffffe000, RZ, 0xc0, !PT ;  /* 0xffffe0004c2f7812 */ /* 0x002fe400078ec0ff */
[----:B------:R-:W-:Y:S02]  /*8100*/  LOP3.LUT R50, R77, 0xffffe000, RZ, 0xc0, !PT ;  /* 0xffffe0004d327812 */ /* 0x000fe400078ec0ff */
[----:B------:R-:W-:Y:S02]  /*8110*/  LOP3.LUT R49, R74, 0xffffe000, RZ, 0xc0, !PT ;  /* 0xffffe0004a317812 */ /* 0x000fe400078ec0ff */
[----:B------:R-:W-:Y:S01]  /*8120*/  ISETP.NE.AND P6, PT, R112, RZ, PT ;  /* 0x000000ff7000720c */ /* 0x000fe20003fc5270 */
[----:B------:R-:W1:Y:S01]  /*8130*/  LDTM.x32 R4, tmem[UR4+0x20] ;  /* 0x00002004000479ee */ /* 0x000e6200082c0000 */
[----:B------:R-:W-:Y:S02]  /*8140*/  ISETP.NE.AND P0, PT, R107, RZ, PT ;  /* 0x000000ff6b00720c */ /* 0x000fe40003f05270 */
[----:B------:R-:W-:Y:S09]  /*8150*/  LEA R123, R118, UR43, 0x3 ;  /* 0x0000002b767b7c11 */ /* 0x000ff2000f8e18ff */
[----:B------:R-:W-:Y:S05]  /*8160*/  @P6 LEA R124, R124, UR43, 0x3 ;  /* 0x0000002b7c7c6c11 */ /* 0x000fea000f8e18ff */
[----:B------:R-:W-:Y:S05]  /*8170*/  @P6 VIADD R124, R124, 0x40 ;  /* 0x000000407c7c6836 */ /* 0x000fea0000000000 */
[----:B------:R-:W-:Y:S02]  /*8180*/  @P6 PRMT R121, R121, 0x654, R124 ;  /* 0x0000065479796816 */ /* 0x000fe4000000007c */
[----:B------:R-:W-:Y:S01]  /*8190*/  @P6 SHF.L.U32 R124, RZ, 0x1f, RZ ;  /* 0x0000001fff7c6819 */ /* 0x000fe200000006ff */
[C---:B-1----:R-:W-:Y:S01]  /*81a0*/  FMUL R0, R38.reuse, R4 ;  /* 0x0000000426007220 */ /* 0x042fe20000400000 */
[C---:B------:R-:W-:Y:S01]  /*81b0*/  FMUL R2, R38.reuse, R5 ;  /* 0x0000000526027220 */ /* 0x040fe20000400000 */
[C---:B------:R-:W-:Y:S01]  /*81c0*/  FMUL R3, R38.reuse, R6 ;  /* 0x0000000626037220 */ /* 0x040fe20000400000 */
[C---:B------:R-:W-:Y:S01]  /*81d0*/  FMUL R7, R38.reuse, R7 ;  /* 0x0000000726077220 */ /* 0x040fe20000400000 */
[----:B------:R-:W-:Y:S01]  /*81e0*/  FFMA R40, R45, R44, R0 ;  /* 0x0000002c2d287223 */ /* 0x000fe20000000000 */
[----:B------:R-:W-:Y:S01]  /*81f0*/  LOP3.LUT R44, R81, 0xffffe000, RZ, 0xc0, !PT ;  /* 0xffffe000512c7812 */ /* 0x000fe200078ec0ff */
[C---:B------:R-:W-:Y:S01]  /*8200*/  FMUL R4, R38.reuse, R8 ;  /* 0x0000000826047220 */ /* 0x040fe20000400000 */
[C---:B------:R-:W-:Y:S01]  /*8210*/  FMUL R5, R38.reuse, R9 ;  /* 0x0000000926057220 */ /* 0x040fe20000400000 */
[----:B------:R-:W-:Y:S01]  /*8220*/  FMUL R6, R38, R10 ;  /* 0x0000000a26067220 */ /* 0x000fe20000400000 */
[----:B------:R-:W-:Y:S01]  /*8230*/  F2FP.TF32.F32.PACK_B R40, R40 ;  /* 0x00000028ff28723e */ /* 0x000fe200024050ff */
[C---:B------:R-:W-:Y:S01]  /*8240*/  FFMA R41, R45.reuse, R44, R2 ;  /* 0x0000002c2d297223 */ /* 0x040fe20000000002 */
[----:B------:R-:W-:Y:S01]  /*8250*/  LOP3.LUT R44, R78, 0xffffe000, RZ, 0xc0, !PT ;  /* 0xffffe0004e2c7812 */ /* 0x000fe200078ec0ff */
[----:B------:R-:W-:Y:S01]  /*8260*/  FFMA R42, R45, R46, R3 ;  /* 0x0000002e2d2a7223 */ /* 0x000fe20000000003 */
[----:B------:R-:W-:Y:S01]  /*8270*/  LOP3.LUT R46, R79, 0xffffe000, RZ, 0xc0, !PT ;  /* 0xffffe0004f2e7812 */ /* 0x000fe200078ec0ff */
[C---:B------:R-:W-:Y:S01]  /*8280*/  FFMA R43, R45.reuse, R48, R7 ;  /* 0x000000302d2b7223 */ /* 0x040fe20000000007 */
[----:B------:R-:W-:Y:S01]  /*8290*/  F2FP.TF32.F32.PACK_B R41, R41 ;  /* 0x00000029ff29723e */ /* 0x000fe200024050ff */
[----:B------:R-:W-:Y:S01]  /*82a0*/  FMUL R11, R38, R11 ;  /* 0x0000000b260b7220 */ /* 0x000fe20000400000 */
[----:B------:R-:W-:Y:S01]  /*82b0*/  F2FP.TF32.F32.PACK_B R42, R42 ;  /* 0x0000002aff2a723e */ /* 0x000fe200024050ff */
[C---:B------:R-:W-:Y:S01]  /*82c0*/  FFMA R4, R45.reuse, R47, R4 ;  /* 0x0000002f2d047223 */ /* 0x040fe20000000004 */
[----:B------:R-:W-:Y:S01]  /*82d0*/  F2FP.TF32.F32.PACK_B R43, R43 ;  /* 0x0000002bff2b723e */ /* 0x000fe200024050ff */
        /* <DEDUP_REMOVED lines=8> */
[----:B------:R1:W-:Y:S01]  /*8360*/  STS.128 [R115+UR43+0x4400], R40 ;  /* 0x0044002873007988 */ /* 0x0003e20008000c2b */
[----:B------:R-:W-:Y:S01]  /*8370*/  F2FP.TF32.F32.PACK_B R5, R5 ;  /* 0x00000005ff05723e */ /* 0x000fe200024050ff */
[C---:B------:R-:W-:Y:S01]  /*8380*/  FMUL R9, R38.reuse, R13 ;  /* 0x0000000d26097220 */ /* 0x040fe20000400000 */
[----:B------:R-:W-:Y:S01]  /*8390*/  F2FP.TF32.F32.PACK_B R6, R6 ;  /* 0x00000006ff06723e */ /* 0x000fe200024050ff */
[C---:B------:R-:W-:Y:S01]  /*83a0*/  FMUL R10, R38.reuse, R14 ;  /* 0x0000000e260a7220 */ /* 0x040fe20000400000 */
[----:B------:R-:W-:Y:S01]  /*83b0*/  F2FP.TF32.F32.PACK_B R7, R7 ;  /* 0x00000007ff07723e */ /* 0x000fe200024050ff */
[----:B------:R-:W-:Y:S01]  /*83c0*/  FMUL R15, R38, R15 ;  /* 0x0000000f260f7220 */ /* 0x000fe20000400000 */
[----:B------:R-:W-:Y:S01]  /*83d0*/  LOP3.LUT R46, R53, 0xffffe000, RZ, 0xc0, !PT ;  /* 0xffffe000352e7812 */ /* 0x000fe200078ec0ff */
[C---:B------:R-:W-:Y:S01]  /*83e0*/  FFMA R8, R45.reuse, R47, R8 ;  /* 0x0000002f2d087223 */ /* 0x040fe20000000008 */
[----:B------:R-:W-:Y:S01]  /*83f0*/  LOP3.LUT R47, R52, 0xffffe000, RZ, 0xc0, !PT ;  /* 0xffffe000342f7812 */ /* 0x000fe200078ec0ff */
[----:B------:R-:W-:Y:S01]  /*8400*/  FFMA R9, R45, R48, R9 ;  /* 0x000000302d097223 */ /* 0x000fe20000000009 */
[----:B------:R-:W-:Y:S01]  /*8410*/  LOP3.LUT R48, R55, 0xffffe000, RZ, 0xc0, !PT ;  /* 0xffffe00037307812 */ /* 0x000fe200078ec0ff */
[C---:B------:R-:W-:Y:S01]  /*8420*/  FFMA R10, R45.reuse, R49, R10 ;  /* 0x000000312d0a7223 */ /* 0x040fe2000000000a */
[----:B------:R-:W-:Y:S01]  /*8430*/  LOP3.LUT R49, R54, 0xffffe000, RZ, 0xc0, !PT ;  /* 0xffffe00036317812 */ /* 0x000fe200078ec0ff */
[C---:B------:R-:W-:Y:S01]  /*8440*/  FFMA R11, R45.reuse, R44, R15 ;  /* 0x0000002c2d0b7223 */ /* 0x040fe2000000000f */
[----:B------:R-:W-:Y:S01]  /*8450*/  LOP3.LUT R44, R56, 0xffffe000, RZ, 0xc0, !PT ;  /* 0xffffe000382c7812 */ /* 0x000fe200078ec0ff */
[C---:B------:R-:W-:Y:S01]  /*8460*/  FMUL R12, R38.reuse, R16 ;  /* 0x00000010260c7220 */ /* 0x040fe20000400000 */
[----:B------:R-:W-:Y:S01]  /*8470*/  F2FP.TF32.F32.PACK_B R8, R8 ;  /* 0x00000008ff08723e */ /* 0x000fe200024050ff */
[C---:B------:R-:W-:Y:S01]  /*8480*/  FMUL R13, R38.reuse, R17 ;  /* 0x00000011260d7220 */ /* 0x040fe20000400000 */
[----:B------:R-:W-:Y:S01]  /*8490*/  F2FP.TF32.F32.PACK_B R9, R9 ;  /* 0x00000009ff09723e */ /* 0x000fe200024050ff */
[----:B------:R1:W-:Y:S01]  /*84a0*/  STS.128 [R114+0x4400], R4 ;  /* 0x0044000472007388 */ /* 0x0003e20000000c00 */
[----:B------:R-:W-:Y:S01]  /*84b0*/  F2FP.TF32.F32.PACK_B R10, R10 ;  /* 0x0000000aff0a723e */ /* 0x000fe200024050ff */
[C---:B------:R-:W-:Y:S01]  /*84c0*/  FMUL R14, R38.reuse, R18 ;  /* 0x00000012260e7220 */ /* 0x040fe20000400000 */
[----:B------:R-:W-:Y:S01]  /*84d0*/  F2FP.TF32.F32.PACK_B R11, R11 ;  /* 0x0000000bff0b723e */ /* 0x000fe200024050ff */
[----:B------:R-:W-:Y:S01]  /*84e0*/  FMUL R19, R38, R19 ;  /* 0x0000001326137220 */ /* 0x000fe20000400000 */
[C---:B------:R-:W-:Y:S01]  /*84f0*/  FFMA R12, R45.reuse, R47, R12 ;  /* 0x0000002f2d0c7223 */ /* 0x040fe2000000000c */
[----:B------:R-:W-:Y:S01]  /*8500*/  LOP3.LUT R47, R58, 0xffffe000, RZ, 0xc0, !PT ;  /* 0xffffe0003a2f7812 */ /* 0x000fe200078ec0ff */
[C---:B------:R-:W-:Y:S01]  /*8510*/  FMUL R16, R38.reuse, R20 ;  /* 0x0000001426107220 */ /* 0x040fe20000400000 */
[----:B------:R-:W-:Y:S01]  /*8520*/  FFMA R13, R45, R46, R13 ;  /* 0x0000002e2d0d7223 */ /* 0x000fe2000000000d */
[----:B------:R-:W-:Y:S01]  /*8530*/  LOP3.LUT R46, R59, 0xffffe000, RZ, 0xc0, !PT ;  /* 0xffffe0003b2e7812 */ /* 0x000fe200078ec0ff */
[C---:B------:R-:W-:Y:S01]  /*8540*/  FFMA R14, R45.reuse, R49, R14 ;  /* 0x000000312d0e7223 */ /* 0x040fe2000000000e */
[----:B------:R-:W-:Y:S01]  /*8550*/  F2FP.TF32.F32.PACK_B R12, R12 ;  /* 0x0000000cff0c723e */ /* 0x000fe200024050ff */
        /* <DEDUP_REMOVED lines=8> */
[----:B------:R-:W-:Y:S01]  /*85e0*/  FMUL R18, R38, R22 ;  /* 0x0000001626127220 */ /* 0x000fe20000400000 */
[----:B------:R-:W-:Y:S01]  /*85f0*/  LOP3.LUT R49, R60, 0xffffe000, RZ, 0xc0, !PT ;  /* 0xffffe0003c317812 */ /* 0x000fe200078ec0ff */
[----:B------:R-:W-:Y:S01]  /*8600*/  FMUL R23, R38, R23 ;  /* 0x0000001726177220 */ /* 0x000fe20000400000 */
[----:B------:R-:W-:Y:S01]  /*8610*/  LOP3.LUT R48, R61, 0xffffe000, RZ, 0xc0, !PT ;  /* 0xffffe0003d307812 */ /* 0x000fe200078ec0ff */
[----:B------:R1:W-:Y:S01]  /*8620*/  STS.128 [R102+0x4400], R12 ;  /* 0x0044000c66007388 */ /* 0x0003e20000000c00 */
[----:B------:R-:W-:Y:S01]  /*8630*/  F2FP.TF32.F32.PACK_B R16, R16 ;  /* 0x00000010ff10723e */ /* 0x000fe200024050ff */
[C---:B------:R-:W-:Y:S01]  /*8640*/  FFMA R17, R45.reuse, R44, R17 ;  /* 0x0000002c2d117223 */ /* 0x040fe20000000011 */
[----:B------:R-:W-:Y:S01]  /*8650*/  LOP3.LUT R44, R62, 0xffffe000, RZ, 0xc0, !PT ;  /* 0xffffe0003e2c7812 */ /* 0x000fe200078ec0ff */
[C---:B------:R-:W-:Y:S01]  /*8660*/  FFMA R18, R45.reuse, R47, R18 ;  /* 0x0000002f2d127223 */ /* 0x040fe20000000012 */
[----:B------:R-:W-:Y:S01]  /*8670*/  LOP3.LUT R47, R64, 0xffffe000, RZ, 0xc0, !PT ;  /* 0xffffe000402f7812 */ /* 0x000fe200078ec0ff */
[----:B------:R-:W-:Y:S01]  /*8680*/  FFMA R19, R45, R46, R23 ;  /* 0x0000002e2d137223 */ /* 0x000fe20000000017 */
[----:B------:R-:W-:Y:S01]  /*8690*/  LOP3.LUT R46, R63, 0xffffe000, RZ, 0xc0, !PT ;  /* 0xffffe0003f2e7812 */ /* 0x000fe200078ec0ff */
[C---:B------:R-:W-:Y:S01]  /*86a0*/  FMUL R20, R38.reuse, R24 ;  /* 0x0000001826147220 */ /* 0x040fe20000400000 */
[C---:B------:R-:W-:Y:S01]  /*86b0*/  FMUL R21, R38.reuse, R25 ;  /* 0x0000001926157220 */ /* 0x040fe20000400000 */
[C---:B------:R-:W-:Y:S01]  /*86c0*/  FMUL R22, R38.reuse, R26 ;  /* 0x0000001a26167220 */ /* 0x040fe20000400000 */
[C---:B------:R-:W-:Y:S01]  /*86d0*/  FMUL R27, R38.reuse, R27 ;  /* 0x0000001b261b7220 */ /* 0x040fe20000400000 */
[----:B------:R-:W-:Y:S01]  /*86e0*/  F2FP.TF32.F32.PACK_B R17, R17 ;  /* 0x00000011ff11723e */ /* 0x000fe200024050ff */
[C---:B------:R-:W-:Y:S01]  /*86f0*/  FFMA R20, R45.reuse, R49, R20 ;  /* 0x000000312d147223 */ /* 0x040fe20000000014 */
[----:B------:R-:W-:Y:S01]  /*8700*/  F2FP.TF32.F32.PACK_B R18, R18 ;  /* 0x00000012ff12723e */ /* 0x000fe200024050ff */
[C---:B------:R-:W-:Y:S01]  /*8710*/  FFMA R21, R45.reuse, R48, R21 ;  /* 0x000000302d157223 */ /* 0x040fe20000000015 */
[----:B------:R-:W-:Y:S01]  /*8720*/  F2FP.TF32.F32.PACK_B R19, R19 ;  /* 0x00000013ff13723e */ /* 0x000fe200024050ff */
[C---:B------:R-:W-:Y:S01]  /*8730*/  FFMA R22, R45.reuse, R44, R22 ;  /* 0x0000002c2d167223 */ /* 0x040fe20000000016 */
[----:B------:R-:W-:Y:S01]  /*8740*/  FFMA R23, R45, R46, R27 ;  /* 0x0000002e2d177223 */ /* 0x000fe2000000001b */
[C---:B------:R-:W-:Y:S01]  /*8750*/  FMUL R24, R38.reuse, R28 ;  /* 0x0000001c26187220 */ /* 0x040fe20000400000 */
[----:B------:R-:W-:Y:S01]  /*8760*/  LOP3.LUT R48, R65, 0xffffe000, RZ, 0xc0, !PT ;  /* 0xffffe00041307812 */ /* 0x000fe200078ec0ff */
[----:B------:R1:W-:Y:S01]  /*8770*/  STS.128 [R101+0x4400], R16 ;  /* 0x0044001065007388 */ /* 0x0003e20000000c00 */
        /* <DEDUP_REMOVED lines=13> */
[----:B------:R-:W-:Y:S01]  /*8850*/  LOP3.LUT R47, R68, 0xffffe000, RZ, 0xc0, !PT ;  /* 0xffffe000442f7812 */ /* 0x000fe200078ec0ff */
        /* <DEDUP_REMOVED lines=30> */
[----:B------:R-:W-:Y:S02]  /*8a40*/  UIADD3 UR4, UP0, UPT, UR54, 0x680, URZ ;  /* 0x0000068036047890 */ /* 0x000fe4000ff1e0ff */
[----:B------:R-:W-:Y:S02]  /*8a50*/  UIADD3 UR9, UPT, UPT, UR49, 0x20, URZ ;  /* 0x0000002031097890 */ /* 0x000fe4000fffe0ff */
[----:B------:R-:W-:Y:S02]  /*8a60*/  UIADD3 UR8, UPT, UPT, UR43, 0x4400, URZ ;  /* 0x000044002b087890 */ /* 0x000fe4000fffe0ff */
[----:B------:R-:W-:Y:S01]  /*8a70*/  UIADD3.X UR5, UPT, UPT, URZ, UR55, URZ, UP0, !UPT ;  /* 0x00000037ff057290 */ /* 0x000fe200087fe4ff */
[----:B------:R-:W-:Y:S01]  /*8a80*/  UMOV UR10, UR50 ;  /* 0x00000032000a7c82 */ /* 0x000fe20008000000 */
[----:B------:R-:W-:Y:S07]  /*8a90*/  UMOV UR11, UR36 ;  /* 0x00000024000b7c82 */ /* 0x000fee0008000000 */
[----:B------:R2:W-:Y:S01]  /*8aa0*/  UTMASTG.3D [UR8], [UR4] ;  /* 0x00000008040073b5 */ /* 0x0005e20008010000 */
[----:B------:R0:W-:Y:S01]  /*8ab0*/  UTMACMDFLUSH ;  /* 0x00000000000079b7 */ /* 0x0001e20000000000 */
[----:B--2---:R-:W-:Y:S04]  /*8ac0*/  DEPBAR.LE SB0, 0x1 ;  /* 0x000080400000791a */ /* 0x004fe80000000000 */
.L_x_130:
[----:B------:R-:W-:Y:S05]  /*8ad0*/  BSYNC.RECONVERGENT B0 ;  /* 0x0000000000007941 */ /* 0x000fea0003800200 */
.L_x_129:
[----:B------:R-:W-:Y:S01]  /*8ae0*/  BAR.SYNC.DEFER_BLOCKING 0x1, 0x80 ;  /* 0x0042000000007b1d */ /* 0x000fe20000010000 */
[----:B------:R-:W-:Y:S04]  /*8af0*/  UIADD3 UR4, UPT, UPT, UR47, 0x1, URZ ;  /* 0x000000012f047890 */ /* 0x000fe8000fffe0ff */
[----:B------:R-:W-:Y:S04]  /*8b00*/  UISETP.NE.AND UP0, UPT, UR4, 0x4, UPT ;  /* 0x000000040400788c */ /* 0x000fe8000bf05270 */
[----:B------:R-:W-:Y:S01]  /*8b10*/  USEL UR46, UR4, URZ, UP0 ;  /* 0x000000ff042e7287 */ /* 0x000fe20008000000 */
[----:B------:R2:W-:Y:S01]  /*8b20*/  @P6 SYNCS.ARRIVE.TRANS64.RED.A1T0 RZ, [R121+URZ], RZ ;  /* 0x000000ff79ff69a7 */ /* 0x0005e200081004ff */
[----:B------:R-:W-:Y:S01]  /*8b30*/  BSSY B1, `(.L_x_131) ;  /* 0x0000020000017945 */ /* 0x000fe20003800000 */
[----:B------:R-:W3:Y:S02]  /*8b40*/  @P6 SYNCS.PHASECHK.TRANS64.TRYWAIT P0, [R123+URZ+0x20], R124 ;  /* 0x0000207c7b0065a7 */ /* 0x000ee400080011ff */
[----:B---3--:R-:W-:Y:S01]  /*8b50*/  @P6 SEL R117, RZ, 0x1, !P0 ;  /* 0x00000001ff756807 */ /* 0x008fe20004000000 */
[----:B--2---:R-:W-:Y:S06]  /*8b60*/  @!P6 BRA `(.L_x_132) ;  /* 0x000000000070e947 */ /* 0x004fec0003800000 */
[----:B------:R-:W-:Y:S01]  /*8b70*/  ISETP.NE.AND P1, PT, R119, RZ, PT ;  /* 0x000000ff7700720c */ /* 0x000fe20003f25270 */
[----:B------:R-:W-:Y:S01]  /*8b80*/  BSSY B0, `(.L_x_133) ;  /* 0x000000b000007945 */ /* 0x000fe20003800000 */
[----:B------:R-:W-:Y:S11]  /*8b90*/  ISETP.NE.AND P0, PT, R117, RZ, PT ;  /* 0x000000ff7500720c */ /* 0x000ff60003f05270 */
[----:B------:R-:W-:Y:S05]  /*8ba0*/  @P1 IMAD R2, R118, 0x4000, R115 ;  /* 0x0000400076021824 */ /* 0x000fea00078e0273 */
[----:B-1----:R-:W-:Y:S04]  /*8bb0*/  @P1 IADD3 R7, PT, PT, R2, UR43, RZ ;  /* 0x0000002b02071c10 */ /* 0x002fe8000fffe0ff */
[----:B------:R-:W-:Y:S01]  /*8bc0*/  @P1 IADD3 R5, PT, PT, R120, R7, RZ ;  /* 0x0000000778051210 */ /* 0x000fe20007ffe0ff */
[--C-:B------:R-:W-:Y:S02]  /*8bd0*/  @P1 IMAD.IADD R3, R51, 0x1, R7.reuse ;  /* 0x0000000133031824 */ /* 0x100fe400078e0207 */
[----:B------:R-:W-:Y:S01]  /*8be0*/  @P1 IMAD.IADD R0, R122, 0x1, R7 ;  /* 0x000000017a001824 */ /* 0x000fe200078e0207 */
[----:B------:R-:W-:Y:S06]  /*8bf0*/  @P0 BRA `(.L_x_134) ;  /* 0x00000000000c0947 */ /* 0x000fec0003800000 */
[----:B------:R-:W-:Y:S04]  /*8c00*/  SHF.L.U32 R4, RZ, 0x1f, RZ ;  /* 0x0000001fff047819 */ /* 0x000fe800000006ff */
[----:B------:R-:W1:Y:S02]  /*8c10*/  SYNCS.PHASECHK.TRANS64.TRYWAIT P0, [R123+URZ+0x20], R4 ;  /* 0x000020047b0075a7 */ /* 0x000e6400080011ff */
[----:B-1----:R-:W-:Y:S05]  /*8c20*/  @!P0 BRA `(.L_x_135) ;  /* 0x00000064000c8947 */ /* 0x002fea0003800000 */
.L_x_134:
[----:B------:R-:W-:Y:S05]  /*8c30*/  BSYNC B0 ;  /* 0x0000000000007941 */ /* 0x000fea0003800000 */
.L_x_133:
[----:B------:R-:W-:Y:S01]  /*8c40*/  ISETP.NE.AND P0, PT, R119, RZ, PT ;  /* 0x000000ff7700720c */ /* 0x000fe20003f05270 */
[----:B------:R-:W-:Y:S11]  /*8c50*/  VIADD R118, R118, 0x1 ;  /* 0x0000000176767836 */ /* 0x000ff60000000000 */
[----:B------:R-:W-:Y:S01]  /*8c60*/  @!UPT UIADD3 URZ, UPT, UPT, URZ, URZ, URZ ;  /* 0x000000fffffff290 */ /* 0x000fe2000fffe0ff */
[----:B------:R2:W3:Y:S01]  /*8c70*/  @P0 LDS.128 R80, [R2+UR43+0x400] ;  /* 0x0004002b02500984 */ /* 0x0004e20008000c00 */
[--C-:B------:R-:W-:Y:S01]  /*8c80*/  @P0 IMAD.IADD R7, R120, 0x1, R3.reuse ;  /* 0x0000000178070824 */ /* 0x100fe200078e0203 */
[C---:B-1----:R-:W-:Y:S01]  /*8c90*/  @P0 IADD3 R4, PT, PT, R122.reuse, R5, RZ ;  /* 0x000000057a040210 */ /* 0x042fe20007ffe0ff */
[C---:B------:R-:W-:Y:S01]  /*8ca0*/  @P0 IMAD.IADD R6, R122.reuse, 0x1, R3 ;  /* 0x000000017a060824 */ /* 0x040fe200078e0203 */
[----:B------:R2:W4:Y:S02]  /*8cb0*/  @P0 LDS.128 R76, [R0+0x400] ;  /* 0x00040000004c0984 */ /* 0x0005240000000c00 */
[----:B------:R-:W-:Y:S02]  /*8cc0*/  @P0 IADD3 R8, PT, PT, R122, R7, RZ ;  /* 0x000000077a080210 */ /* 0x000fe40007ffe0ff */
[----:B------:R2:W1:Y:S04]  /*8cd0*/  @P0 LDS.128 R72, [R5+0x400] ;  /* 0x0004000005480984 */ /* 0x0004680000000c00 */
[----:B------:R2:W1:Y:S04]  /*8ce0*/  @P0 LDS.128 R52, [R4+0x400] ;  /* 0x0004000004340984 */ /* 0x0004680000000c00 */
[----:B------:R2:W1:Y:S04]  /*8cf0*/  @P0 LDS.128 R56, [R3+0x400] ;  /* 0x0004000003380984 */ /* 0x0004680000000c00 */
[----:B------:R2:W1:Y:S04]  /*8d00*/  @P0 LDS.128 R60, [R6+0x400] ;  /* 0x00040000063c0984 */ /* 0x0004680000000c00 */
[----:B------:R2:W1:Y:S04]  /*8d10*/  @P0 LDS.128 R64, [R7+0x400] ;  /* 0x0004000007400984 */ /* 0x0004680000000c00 */
[----:B------:R2:W1:Y:S02]  /*8d20*/  @P0 LDS.128 R68, [R8+0x400] ;  /* 0x0004000008440984 */ /* 0x0004640000000c00 */
.L_x_132:
[----:B------:R-:W-:Y:S05]  /*8d30*/  BSYNC B1 ;  /* 0x0000000000017941 */ /* 0x000fea0003800000 */
.L_x_131:
[----:B--2---:R-:W-:Y:S05]  /*8d40*/  VIADD R0, R39, 0x40 ;  /* 0x0000004027007836 */ /* 0x004fea0000000000 */
        /* <DEDUP_REMOVED lines=10> */
[----:B------:R-:W3:Y:S01]  /*8df0*/  LDC.64 R2, c[0x4][R3] ;  /* 0x0100000003027b82 */ /* 0x000ee20000000a00 */
        /* <DEDUP_REMOVED lines=9> */
.L_x_136:
        /* <DEDUP_REMOVED lines=8> */
[----:B----4-:R-:W-:Y:S02]  /*8f10*/  LOP3.LUT R47, R76, 0xffffe000, RZ, 0xc0, !PT ;  /* 0xffffe0004c2f7812 */ /* 0x010fe400078ec0ff */
[----:B------:R-:W-:Y:S02]  /*8f20*/  LOP3.LUT R50, R77, 0xffffe000, RZ, 0xc0, !PT ;  /* 0xffffe0004d327812 */ /* 0x000fe400078ec0ff */
[----:B-1----:R-:W-:Y:S02]  /*8f30*/  LOP3.LUT R49, R74, 0xffffe000, RZ, 0xc0, !PT ;  /* 0xffffe0004a317812 */ /* 0x002fe400078ec0ff */
        /* <DEDUP_REMOVED lines=155> */
.L_x_138:
[----:B------:R-:W-:Y:S05]  /*98f0*/  BSYNC.RECONVERGENT B0 ;  /* 0x0000000000007941 */ /* 0x000fea0003800200 */
.L_x_137:
[----:B------:R-:W-:Y:S01]  /*9900*/  BAR.SYNC.DEFER_BLOCKING 0x1, 0x80 ;  /* 0x0042000000007b1d */ /* 0x000fe20000010000 */
[----:B------:R-:W-:Y:S04]  /*9910*/  UIADD3 UR4, UPT, UPT, UR46, 0x1, URZ ;  /* 0x000000012e047890 */ /* 0x000fe8000fffe0ff */
[----:B------:R-:W-:Y:S04]  /*9920*/  UISETP.NE.AND UP0, UPT, UR4, 0x4, UPT ;  /* 0x000000040400788c */ /* 0x000fe8000bf05270 */
[----:B------:R-:W-:Y:S01]  /*9930*/  USEL UR44, UR4, URZ, UP0 ;  /* 0x000000ff042c7287 */ /* 0x000fe20008000000 */
[----:B------:R2:W-:Y:S01]  /*9940*/  @P6 SYNCS.ARRIVE.TRANS64.RED.A1T0 RZ, [R121+URZ], RZ ;  /* 0x000000ff79ff69a7 */ /* 0x0005e200081004ff */
[----:B------:R-:W-:Y:S01]  /*9950*/  BSSY B1, `(.L_x_139) ;  /* 0x0000023000017945 */ /* 0x000fe20003800000 */
[----:B------:R-:W3:Y:S01]  /*9960*/  @P6 SYNCS.PHASECHK.TRANS64.TRYWAIT P0, [R123+URZ+0x20], R124 ;  /* 0x0000207c7b0065a7 */ /* 0x000ee200080011ff */
[----:B--2---:R-:W-:Y:S01]  /*9970*/  HFMA2 R121, -RZ, RZ, 0, 0 ;  /* 0x00000000ff797431 */ /* 0x004fe200000001ff */
[----:B---3--:R-:W-:Y:S01]  /*9980*/  @P6 SEL R117, RZ, 0x1, !P0 ;  /* 0x00000001ff756807 */ /* 0x008fe20004000000 */
[----:B------:R-:W-:Y:S06]  /*9990*/  @!P6 BRA `(.L_x_140) ;  /* 0x000000000078e947 */ /* 0x000fec0003800000 */
        /* <DEDUP_REMOVED lines=12> */
.L_x_142:
[----:B------:R-:W-:Y:S05]  /*9a60*/  BSYNC B0 ;  /* 0x0000000000007941 */ /* 0x000fea0003800000 */
.L_x_141:
[----:B------:R-:W-:Y:S02]  /*9a70*/  ISETP.NE.AND P0, PT, R119, RZ, PT ;  /* 0x000000ff7700720c */ /* 0x000fe40003f05270 */
[----:B------:R-:W-:Y:S11]  /*9a80*/  IADD3 R118, PT, PT, R118, 0x1, RZ ;  /* 0x0000000176767810 */ /* 0x000ff60007ffe0ff */
[----:B------:R2:W3:Y:S01]  /*9a90*/  @P0 LDS.128 R80, [R2+UR43+0x400] ;  /* 0x0004002b02500984 */ /* 0x0004e20008000c00 */
[----:B------:R-:W-:Y:S01]  /*9aa0*/  @P0 IMAD.IADD R7, R120, 0x1, R3 ;  /* 0x0000000178070824 */ /* 0x000fe200078e0203 */
[C---:B------:R-:W-:Y:S01]  /*9ab0*/  @P0 IADD3 R6, PT, PT, R122.reuse, R3, RZ ;  /* 0x000000037a060210 */ /* 0x040fe20007ffe0ff */
[C---:B-1----:R-:W-:Y:S01]  /*9ac0*/  @P0 IMAD.IADD R4, R122.reuse, 0x1, R5 ;  /* 0x000000017a040824 */ /* 0x042fe200078e0205 */
[----:B------:R2:W4:Y:S01]  /*9ad0*/  @P0 LDS.128 R76, [R0+0x400] ;  /* 0x00040000004c0984 */ /* 0x0005220000000c00 */
[----:B------:R-:W-:Y:S03]  /*9ae0*/  @P0 IMAD.IADD R8, R122, 0x1, R7 ;  /* 0x000000017a080824 */ /* 0x000fe600078e0207 */
[----:B------:R2:W1:Y:S04]  /*9af0*/  @P0 LDS.128 R72, [R5+0x400] ;  /* 0x0004000005480984 */ /* 0x0004680000000c00 */
[----:B------:R2:W1:Y:S04]  /*9b00*/  @P0 LDS.128 R52, [R4+0x400] ;  /* 0x0004000004340984 */ /* 0x0004680000000c00 */
[----:B------:R2:W1:Y:S04]  /*9b10*/  @P0 LDS.128 R56, [R3+0x400] ;  /* 0x0004000003380984 */ /* 0x0004680000000c00 */
[----:B------:R2:W1:Y:S04]  /*9b20*/  @P0 LDS.128 R60, [R6+0x400] ;  /* 0x00040000063c0984 */ /* 0x0004680000000c00 */
[----:B------:R2:W1:Y:S04]  /*9b30*/  @P0 LDS.128 R64, [R7+0x400] ;  /* 0x0004000007400984 */ /* 0x0004680000000c00 */
[----:B------:R2:W1:Y:S01]  /*9b40*/  @P0 LDS.128 R68, [R8+0x400] ;  /* 0x0004000008440984 */ /* 0x0004620000000c00 */
[C---:B------:R-:W-:Y:S04]  /*9b50*/  ISETP.NE.AND P0, PT, R118.reuse, 0x4, PT ;  /* 0x000000047600780c */ /* 0x040fe80003f05270 */
[----:B------:R-:W-:Y:S02]  /*9b60*/  SEL R118, R118, RZ, P0 ;  /* 0x000000ff76767207 */ /* 0x000fe40000000000 */
[----:B------:R-:W-:Y:S02]  /*9b70*/  SEL R121, RZ, 0x1, P0 ;  /* 0x00000001ff797807 */ /* 0x000fe40000000000 */
.L_x_140:
[----:B------:R-:W-:Y:S05]  /*9b80*/  BSYNC B1 ;  /* 0x0000000000017941 */ /* 0x000fea0003800000 */
.L_x_139:
        /* <DEDUP_REMOVED lines=21> */
.L_x_144:
        /* <DEDUP_REMOVED lines=13> */
[----:B------:R-:W-:Y:S11]  /*9db0*/  ISETP.NE.AND P0, PT, R107, RZ, PT ;  /* 0x000000ff6b00720c */ /* 0x000ff60003f05270 */
[----:B------:R-:W-:Y:S02]  /*9dc0*/  @P6 LEA R124, R124, UR43, 0x3 ;  /* 0x0000002b7c7c6c11 */ /* 0x000fe4000f8e18ff */
[----:B------:R-:W-:Y:S03]  /*9dd0*/  @P6 SHF.L.U32 R125, R121, 0x1f, RZ ;  /* 0x0000001f797d6819 */ /* 0x000fe600000006ff */
[----:B------:R-:W-:Y:S05]  /*9de0*/  @P6 VIADD R124, R124, 0x40 ;  /* 0x000000407c7c6836 */ /* 0x000fea0000000000 */
[----:B------:R-:W-:Y:S02]  /*9df0*/  @P6 PRMT R123, R123, 0x654, R124 ;  /* 0x000006547b7b6816 */ /* 0x000fe4000000007c */
[----:B------:R-:W-:Y:S01]  /*9e00*/  LEA R124, R118, UR43, 0x3 ;  /* 0x0000002b767c7c11 */ /* 0x000fe2000f8e18ff */
        /* <DEDUP_REMOVED lines=147> */
.L_x_146:
[----:B------:R-:W-:Y:S05]  /*a740*/  BSYNC.RECONVERGENT B0 ;  /* 0x0000000000007941 */ /* 0x000fea0003800200 */
.L_x_145:
        /* <DEDUP_REMOVED lines=18> */
[----:B------:R-:W-:Y:S04]  /*a870*/  SHF.L.U32 R7, R121, 0x1f, RZ ;  /* 0x0000001f79077819 */ /* 0x000fe800000006ff */
[----:B------:R-:W1:Y:S02]  /*a880*/  SYNCS.PHASECHK.TRANS64.TRYWAIT P0, [R124+URZ+0x20], R7 ;  /* 0x000020077c0075a7 */ /* 0x000e6400080011ff */
[----:B-1----:R-:W-:Y:S05]  /*a890*/  @!P0 BRA `(.L_x_151) ;  /* 0x0000004800188947 */ /* 0x002fea0003800000 */
.L_x_150:
[----:B------:R-:W-:Y:S05]  /*a8a0*/  BSYNC B0 ;  /* 0x0000000000007941 */ /* 0x000fea0003800000 */
.L_x_149:
[----:B------:R-:W-:Y:S01]  /*a8b0*/  ISETP.NE.AND P0, PT, R119, RZ, PT ;  /* 0x000000ff7700720c */ /* 0x000fe20003f05270 */
[----:B------:R-:W-:Y:S11]  /*a8c0*/  VIADD R118, R118, 0x1 ;  /* 0x0000000176767836 */ /* 0x000ff60000000000 */
[----:B------:R-:W-:Y:S01]  /*a8d0*/  @!UPT UIADD3 URZ, UPT, UPT, URZ, URZ, URZ ;  /* 0x000000fffffff290 */ /* 0x000fe2000fffe0ff */
[----:B------:R-:W2:Y:S01]  /*a8e0*/  @P0 LDS.128 R80, [R2+UR43+0x400] ;  /* 0x0004002b02500984 */ /* 0x000ea20008000c00 */
[----:B-1----:R-:W-:Y:S02]  /*a8f0*/  @P0 IMAD.IADD R7, R120, 0x1, R3 ;  /* 0x0000000178070824 */ /* 0x002fe400078e0203 */
[C---:B------:R-:W-:Y:S01]  /*a900*/  @P0 IMAD.IADD R4, R122.reuse, 0x1, R5 ;  /* 0x000000017a040824 */ /* 0x040fe200078e0205 */
[----:B------:R1:W3:Y:S01]  /*a910*/  @P0 LDS.128 R76, [R0+0x400] ;  /* 0x00040000004c0984 */ /* 0x0002e20000000c00 */
[C---:B------:R-:W-:Y:S02]  /*a920*/  @P0 IMAD.IADD R6, R122.reuse, 0x1, R3 ;  /* 0x000000017a060824 */ /* 0x040fe400078e0203 */
[----:B------:R-:W-:Y:S01]  /*a930*/  @P0 IMAD.IADD R8, R122, 0x1, R7 ;  /* 0x000000017a080824 */ /* 0x000fe200078e0207 */
[----:B------:R4:W2:Y:S04]  /*a940*/  @P0 LDS.128 R72, [R5+0x400] ;  /* 0x0004000005480984 */ /* 0x0008a80000000c00 */
[----:B------:R4:W2:Y:S04]  /*a950*/  @P0 LDS.128 R52, [R4+0x400] ;  /* 0x0004000004340984 */ /* 0x0008a80000000c00 */
[----:B------:R4:W2:Y:S04]  /*a960*/  @P0 LDS.128 R56, [R3+0x400] ;  /* 0x0004000003380984 */ /* 0x0008a80000000c00 */
[----:B------:R4:W2:Y:S04]  /*a970*/  @P0 LDS.128 R60, [R6+0x400] ;  /* 0x00040000063c0984 */ /* 0x0008a80000000c00 */
[----:B------:R4:W2:Y:S04]  /*a980*/  @P0 LDS.128 R64, [R7+0x400] ;  /* 0x0004000007400984 */ /* 0x0008a80000000c00 */
[----:B------:R4:W2:Y:S01]  /*a990*/  @P0 LDS.128 R68, [R8+0x400] ;  /* 0x0004000008440984 */ /* 0x0008a20000000c00 */
[C---:B------:R-:W-:Y:S04]  /*a9a0*/  ISETP.NE.AND P0, PT, R118.reuse, 0x4, PT ;  /* 0x000000047600780c */ /* 0x040fe80003f05270 */
[----:B-1----:R-:W-:Y:S02]  /*a9b0*/  SEL R0, RZ, 0x1, P0 ;  /* 0x00000001ff007807 */ /* 0x002fe40000000000 */
[----:B------:R-:W-:Y:S02]  /*a9c0*/  SEL R118, R118, RZ, P0 ;  /* 0x000000ff76767207 */ /* 0x000fe40000000000 */
[----:B------:R-:W-:Y:S02]  /*a9d0*/  LOP3.LUT R121, R121, R0, RZ, 0x3c, !PT ;  /* 0x0000000079797212 */ /* 0x000fe400078e3cff */
.L_x_148:
[----:B------:R-:W-:Y:S05]  /*a9e0*/  BSYNC B1 ;  /* 0x0000000000017941 */ /* 0x000fea0003800000 */
.L_x_147:
[----:B------:R-:W-:Y:S05]  /*a9f0*/  VIADD R0, R39, 0x80 ;  /* 0x0000008027007836 */ /* 0x000fea0000000000 */
[----:B------:R-:W-:Y:S04]  /*aa00*/  SHF.R.U32.HI R0, RZ, 0x15, R0 ;  /* 0x00000015ff007819 */ /* 0x000fe80000011600 */
[----:B------:R-:W-:Y:S11]  /*aa10*/  LOP3.LUT P0, RZ, R0, 0x3, R91, 0x48, !PT ;  /* 0x0000000300ff7812 */ /* 0x000ff6000780485b */
[----:B------:R-:W-:Y:S02]  /*aa20*/  @!UPT UIADD3 URZ, UPT, UPT, URZ, URZ, URZ ;  /* 0x000000fffffff290 */ /* 0x000fe4000fffe0ff */
[----:B------:R-:W-:Y:S05]  /*aa30*/  @!P0 BRA `(.L_x_152) ;  /* 0x0000000000408947 */ /* 0x000fea0003800000 */
[----:B------:R-:W5:Y:S01]  /*aa40*/  LDCU.64 UR8, c[0x4][0x70] ;  /* 0x01000e00ff0877ac */ /* 0x000f620008000a00 */
[----:B----4-:R-:W-:Y:S01]  /*aa50*/  MOV R3, 0x0 ;  /* 0x0000000000037802 */ /* 0x010fe20000000f00 */
[----:B-1----:R-:W-:Y:S02]  /*aa60*/  HFMA2 R12, -RZ, RZ, 0, 5.9604644775390625e-08 ;  /* 0x00000001ff0c7431 */ /* 0x002fe400000001ff */
[----:B------:R-:W-:Y:S02]  /*aa70*/  IMAD.MOV.U32 R8, RZ, RZ, 0x192 ;  /* 0x00000192ff087424 */ /* 0x000fe400078e00ff */
[----:B------:R-:W-:Y:S01]  /*aa80*/  IMAD.MOV.U32 R13, RZ, RZ, RZ ;  /* 0x000000ffff0d7224 */ /* 0x000fe200078e00ff */
[----:B------:R-:W1:Y:S01]  /*aa90*/  LDCU.64 UR6, c[0x4][0x78] ;  /* 0x01000f00ff0677ac */ /* 0x000e620008000a00 */
[----:B------:R-:W4:Y:S01]  /*aaa0*/  LDC.64 R2, c[0x4][R3] ;  /* 0x0100000003027b82 */ /* 0x000f220000000a00 */
[----:B------:R-:W2:Y:S01]  /*aab0*/  LDCU.64 UR4, c[0x4][0x10] ;  /* 0x01000200ff0477ac */ /* 0x000ea20008000a00 */
[----:B-----5:R-:W-:Y:S01]  /*aac0*/  MOV R5, UR9 ;  /* 0x0000000900057c02 */ /* 0x020fe20008000f00 */
[----:B------:R-:W-:Y:S01]  /*aad0*/  IMAD.U32 R4, RZ, RZ, UR8 ;  /* 0x00000008ff047e24 */ /* 0x000fe2000f8e00ff */
[----:B-1----:R-:W-:Y:S01]  /*aae0*/  MOV R7, UR7 ;  /* 0x0000000700077c02 */ /* 0x002fe20008000f00 */
[----:B------:R-:W-:Y:S01]  /*aaf0*/  IMAD.U32 R6, RZ, RZ, UR6 ;  /* 0x00000006ff067e24 */ /* 0x000fe2000f8e00ff */
[----:B--2---:R-:W-:Y:S01]  /*ab00*/  MOV R11, UR5 ;  /* 0x00000005000b7c02 */ /* 0x004fe20008000f00 */
[----:B------:R-:W-:Y:S02]  /*ab10*/  IMAD.U32 R10, RZ, RZ, UR4 ;  /* 0x00000004ff0a7e24 */ /* 0x000fe4000f8e00ff */
[----:B------:R-:W-:Y:S07]  /*ab20*/  LEPC R20, `(.L_x_152) ;  /* 0x000000001014794e */ /* 0x000fee0000000000 */
[----:B---34-:R-:W-:Y:S05]  /*ab30*/  CALL.ABS.NOINC R2 ;  /* 0x0000000002007343 */ /* 0x018fea0003c00000 */
.L_x_152:
[----:B------:R-:W-:Y:S01]  /*ab40*/  ISETP.NE.AND P6, PT, R112, RZ, PT ;  /* 0x000000ff7000720c */ /* 0x000fe20003fc5270 */
[----:B------:R-:W-:Y:S05]  /*ab50*/  WARPSYNC.ALL ;  /* 0x0000000000007948 */ /* 0x000fea0003800000 */
[----:B------:R-:W-:Y:S01]  /*ab60*/  R2UR UR4, R39 ;  /* 0x00000000270472ca */ /* 0x000fe200000e0000 */
[----:B-1----:R-:W-:Y:S01]  /*ab70*/  IMAD.U32 R41, RZ, RZ, UR47 ;  /* 0x0000002fff297e24 */ /* 0x002fe2000f8e00ff */
[----:B--2---:R-:W-:Y:S01]  /*ab80*/  LOP3.LUT R44, R80, 0xffffe000, RZ, 0xc0, !PT ;  /* 0xffffe000502c7812 */ /* 0x004fe200078ec0ff */
[----:B------:R-:W-:Y:S01]  /*ab90*/  IMAD.U32 R50, RZ, RZ, UR52 ;  /* 0x00000034ff327e24 */ /* 0x000fe2000f8e00ff */
[----:B------:R-:W-:Y:S01]  /*aba0*/  LOP3.LUT R42, R82, 0xffffe000, RZ, 0xc0, !PT ;  /* 0xffffe000522a7812 */ /* 0x000fe200078ec0ff */
[----:B------:R-:W-:Y:S01]  /*abb0*/  BSSY.RECONVERGENT B0, `(.L_x_153) ;  /* 0x00000a2000007945 */ /* 0x000fe20003800200 */
[----:B---3--:R-:W-:Y:S02]  /*abc0*/  LOP3.LUT R47, R76, 0xffffe000, RZ, 0xc0, !PT ;  /* 0xffffe0004c2f7812 */ /* 0x008fe400078ec0ff */
[----:B------:R-:W-:Y:S02]  /*abd0*/  @P6 LEA R41, R41, UR43, 0x3 ;  /* 0x0000002b29296c11 */ /* 0x000fe4000f8e18ff */
[----:B------:R-:W-:Y:S02]  /*abe0*/  LOP3.LUT R46, R77, 0xffffe000, RZ, 0xc0, !PT ;  /* 0xffffe0004d2e7812 */ /* 0x000fe400078ec0ff */
[----:B------:R-:W-:Y:S01]  /*abf0*/  LOP3.LUT R48, R73, 0xffffe000, RZ, 0xc0, !PT ;  /* 0xffffe00049307812 */ /* 0x000fe200078ec0ff */
[----:B----4-:R-:W1:Y:S01]  /*ac00*/  LDTM.x32 R4, tmem[UR4+0x80] ;  /* 0x00008004000479ee */ /* 0x010e6200082c0000 */
[----:B------:R-:W-:Y:S01]  /*ac10*/  LOP3.LUT R49, R74, 0xffffe000, RZ, 0xc0, !PT ;  /* 0xffffe0004a317812 */ /* 0x000fe200078ec0ff */
[----:B------:R-:W-:Y:S01]  /*ac20*/  @P6 VIADD R41, R41, 0x40 ;  /* 0x0000004029296836 */ /* 0x000fe20000000000 */
[----:B------:R-:W-:Y:S04]  /*ac30*/  ISETP.NE.AND P0, PT, R107, RZ, PT ;  /* 0x000000ff6b00720c */ /* 0x000fe80003f05270 */
[----:B------:R-:W-:Y:S02]  /*ac40*/  @P6 PRMT R50, R50, 0x654, R41 ;  /* 0x0000065432326816 */ /* 0x000fe40000000029 */
[----:B------:R-:W-:Y:S01]  /*ac50*/  LOP3.LUT R41, R81, 0xffffe000, RZ, 0xc0, !PT ;  /* 0xffffe00051297812 */ /* 0x000fe200078ec0ff */
[C---:B-1----:R-:W-:Y:S01]  /*ac60*/  FMUL R0, R38.reuse, R4 ;  /* 0x0000000426007220 */ /* 0x042fe20000400000 */
[C---:B------:R-:W-:Y:S01]  /*ac70*/  FMUL R2, R38.reuse, R5 ;  /* 0x0000000526027220 */ /* 0x040fe20000400000 */
[C---:B------:R-:W-:Y:S01]  /*ac80*/  FMUL R3, R38.reuse, R6 ;  /* 0x0000000626037220 */ /* 0x040fe20000400000 */
[C---:B------:R-:W-:Y:S01]  /*ac90*/  FMUL R7, R38.reuse, R7 ;  /* 0x0000000726077220 */ /* 0x040fe20000400000 */
[----:B------:R-:W-:Y:S01]  /*aca0*/  FFMA R40, R45, R44, R0 ;  /* 0x0000002c2d287223 */ /* 0x000fe20000000000 */
[----:B------:R-:W-:Y:S01]  /*acb0*/  LOP3.LUT R44, R83, 0xffffe000, RZ, 0xc0, !PT ;  /* 0xffffe000532c7812 */ /* 0x000fe200078ec0ff */
[C---:B------:R-:W-:Y:S01]  /*acc0*/  FFMA R41, R45.reuse, R41, R2 ;  /* 0x000000292d297223 */ /* 0x040fe20000000002 */
[C---:B------:R-:W-:Y:S01]  /*acd0*/  FFMA R42, R45.reuse, R42, R3 ;  /* 0x0000002a2d2a7223 */ /* 0x040fe20000000003 */
[C---:B------:R-:W-:Y:S01]  /*ace0*/  FMUL R4, R38.reuse, R8 ;  /* 0x0000000826047220 */ /* 0x040fe20000400000 */
[----:B------:R-:W-:Y:S01]  /*acf0*/  F2FP.TF32.F32.PACK_B R40, R40 ;  /* 0x00000028ff28723e */ /* 0x000fe200024050ff */
[C---:B------:R-:W-:Y:S01]  /*ad00*/  FFMA R43, R45.reuse, R44, R7 ;  /* 0x0000002c2d2b7223 */ /* 0x040fe20000000007 */
[----:B------:R-:W-:Y:S01]  /*ad10*/  F2FP.TF32.F32.PACK_B R41, R41 ;  /* 0x00000029ff29723e */ /* 0x000fe200024050ff */
[C---:B------:R-:W-:Y:S01]  /*ad20*/  FFMA R4, R45.reuse, R47, R4 ;  /* 0x0000002f2d047223 */ /* 0x040fe20000000004 */
[----:B------:R-:W-:Y:S01]  /*ad30*/  F2FP.TF32.F32.PACK_B R42, R42 ;  /* 0x0000002aff2a723e */ /* 0x000fe200024050ff */
[C---:B------:R-:W-:Y:S01]  /*ad40*/  FMUL R5, R38.reuse, R9 ;  /* 0x0000000926057220 */ /* 0x040fe20000400000 */
[----:B------:R-:W-:Y:S01]  /*ad50*/  F2FP.TF32.F32.PACK_B R43, R43 ;  /* 0x0000002bff2b723e */ /* 0x000fe200024050ff */
[----:B------:R-:W-:Y:S01]  /*ad60*/  FMUL R6, R38, R10 ;  /* 0x0000000a26067220 */ /* 0x000fe20000400000 */
[----:B------:R-:W-:Y:S01]  /*ad70*/  LOP3.LUT R44, R78, 0xffffe000, RZ, 0xc0, !PT ;  /* 0xffffe0004e2c7812 */ /* 0x000fe200078ec0ff */
[----:B------:R-:W-:Y:S01]  /*ad80*/  FFMA R5, R45, R46, R5 ;  /* 0x0000002e2d057223 */ /* 0x000fe20000000005 */
[----:B------:R-:W-:Y:S01]  /*ad90*/  LOP3.LUT R46, R79, 0xffffe000, RZ, 0xc0, !PT ;  /* 0xffffe0004f2e7812 */ /* 0x000fe200078ec0ff */
[----:B------:R1:W-:Y:S01]  /*ada0*/  STS.128 [R115+UR43+0x400], R40 ;  /* 0x0004002873007988 */ /* 0x0003e20008000c2b */
[----:B------:R-:W-:Y:S01]  /*adb0*/  LOP3.LUT R47, R72, 0xffffe000, RZ, 0xc0, !PT ;  /* 0xffffe000482f7812 */ /* 0x000fe200078ec0ff */
[C---:B------:R-:W-:Y:S01]  /*adc0*/  FMUL R11, R38.reuse, R11 ;  /* 0x0000000b260b7220 */ /* 0x040fe20000400000 */
[----:B------:R-:W-:Y:S01]  /*add0*/  F2FP.TF32.F32.PACK_B R4, R4 ;  /* 0x00000004ff04723e */ /* 0x000fe200024050ff */
[----:B------:R-:W-:Y:S01]  /*ade0*/  FFMA R6, R45, R44, R6 ;  /* 0x0000002c2d067223 */ /* 0x000fe20000000006 */
[----:B------:R-:W-:Y:S01]  /*adf0*/  LOP3.LUT R44, R75, 0xffffe000, RZ, 0xc0, !PT ;  /* 0xffffe0004b2c7812 */ /* 0x000fe200078ec0ff */
[----:B------:R-:W-:Y:S01]  /*ae00*/  FFMA R7, R45, R46, R11 ;  /* 0x0000002e2d077223 */ /* 0x000fe2000000000b */
[----:B------:R-:W-:Y:S01]  /*ae10*/  F2FP.TF32.F32.PACK_B R5, R5 ;  /* 0x00000005ff05723e */ /* 0x000fe200024050ff */
[C---:B------:R-:W-:Y:S01]  /*ae20*/  FMUL R8, R38.reuse, R12 ;  /* 0x0000000c26087220 */ /* 0x040fe20000400000 */
[----:B------:R-:W-:Y:S01]  /*ae30*/  F2FP.TF32.F32.PACK_B R6, R6 ;  /* 0x00000006ff06723e */ /* 0x000fe200024050ff */
[C---:B------:R-:W-:Y:S01]  /*ae40*/  FMUL R9, R38.reuse, R13 ;  /* 0x0000000d26097220 */ /* 0x040fe20000400000 */
[----:B------:R-:W-:Y:S01]  /*ae50*/  F2FP.TF32.F32.PACK_B R7, R7 ;  /* 0x00000007ff07723e */ /* 0x000fe200024050ff */
[C---:B------:R-:W-:Y:S01]  /*ae60*/  FMUL R10, R38.reuse, R14 ;  /* 0x0000000e260a7220 */ /* 0x040fe20000400000 */
[----:B------:R-:W-:Y:S01]  /*ae70*/  LOP3.LUT R46, R53, 0xffffe000, RZ, 0xc0, !PT ;  /* 0xffffe000352e7812 */ /* 0x000fe200078ec0ff */
[----:B------:R-:W-:Y:S01]  /*ae80*/  FMUL R15, R38, R15 ;  /* 0x0000000f260f7220 */ /* 0x000fe20000400000 */
        /* <DEDUP_REMOVED lines=17> */
[----:B-1----:R-:W-:Y:S01]  /*afa0*/  LOP3.LUT R40, R62, 0xffffe000, RZ, 0xc0, !PT ;  /* 0xffffe0003e287812 */ /* 0x002fe200078ec0ff */
[----:B------:R-:W-:Y:S01]  /*afb0*/  FFMA R12, R45, R47, R12 ;  /* 0x0000002f2d0c7223 */ /* 0x000fe2000000000c */
[----:B------:R-:W-:Y:S01]  /*afc0*/  LOP3.LUT R47, R58, 0xffffe000, RZ, 0xc0, !PT ;  /* 0xffffe0003a2f7812 */ /* 0x000fe200078ec0ff */
[C---:B------:R-:W-:Y:S01]  /*afd0*/  FMUL R16, R38.reuse, R20 ;  /* 0x0000001426107220 */ /* 0x040fe20000400000 */
[----:B------:R-:W-:Y:S01]  /*afe0*/  LOP3.LUT R42, R63, 0xffffe000, RZ, 0xc0, !PT ;  /* 0xffffe0003f2a7812 */ /* 0x000fe200078ec0ff */
        /* <DEDUP_REMOVED lines=20> */
[----:B------:R-:W-:Y:S01]  /*b130*/  FFMA R18, R45, R47, R18 ;  /* 0x0000002f2d127223 */ /* 0x000fe20000000012 */
[----:B------:R-:W-:Y:S01]  /*b140*/  LOP3.LUT R44, R65, 0xffffe000, RZ, 0xc0, !PT ;  /* 0xffffe000412c7812 */ /* 0x000fe200078ec0ff */
[C---:B------:R-:W-:Y:S01]  /*b150*/  FFMA R19, R45.reuse, R46, R23 ;  /* 0x0000002e2d137223 */ /* 0x040fe20000000017 */
[----:B------:R-:W-:Y:S01]  /*b160*/  F2FP.TF32.F32.PACK_B R17, R17 ;  /* 0x00000011ff11723e */ /* 0x000fe200024050ff */
        /* <DEDUP_REMOVED lines=8> */
[C---:B------:R-:W-:Y:S01]  /*b1f0*/  FFMA R22, R45.reuse, R40, R22 ;  /* 0x000000282d167223 */ /* 0x040fe20000000016 */
[----:B------:R-:W-:Y:S01]  /*b200*/  FFMA R23, R45, R42, R27 ;  /* 0x0000002a2d177223 */ /* 0x000fe2000000001b */
[----:B------:R-:W-:Y:S01]  /*b210*/  FMUL R24, R38, R28 ;  /* 0x0000001c26187220 */ /* 0x000fe20000400000 */
[----:B------:R2:W-:Y:S01]  /*b220*/  STS.128 [R101+0x400], R16 ;  /* 0x0004001065007388 */ /* 0x0005e20000000c00 */
[----:B------:R-:W-:Y:S01]  /*b230*/  LOP3.LUT R43, R66, 0xffffe000, RZ, 0xc0, !PT ;  /* 0xffffe000422b7812 */ /* 0x000fe200078ec0ff */
[C---:B------:R-:W-:Y:S01]  /*b240*/  FMUL R25, R38.reuse, R29 ;  /* 0x0000001d26197220 */ /* 0x040fe20000400000 */
[----:B------:R-:W-:Y:S01]  /*b250*/  LOP3.LUT R40, R67, 0xffffe000, RZ, 0xc0, !PT ;  /* 0xffffe00043287812 */ /* 0x000fe200078ec0ff */
[C---:B------:R-:W-:Y:S01]  /*b260*/  FMUL R26, R38.reuse, R30 ;  /* 0x0000001e261a7220 */ /* 0x040fe20000400000 */
        /* <DEDUP_REMOVED lines=30> */
[----:B------:R-:W-:Y:S02]  /*b450*/  F2FP.TF32.F32.PACK_B R31, R31 ;  /* 0x0000001fff1f723e */ /* 0x000fe400024050ff */
[----:B------:R-:W-:Y:S02]  /*b460*/  LEA R40, R118, UR43, 0x3 ;  /* 0x0000002b76287c11 */ /* 0x000fe4000f8e18ff */
[----:B------:R-:W-:Y:S01]  /*b470*/  @P6 SHF.L.U32 R41, R121, 0x1f, RZ ;  /* 0x0000001f79296819 */ /* 0x000fe200000006ff */
[----:B------:R2:W-:Y:S01]  /*b480*/  STS.128 [R98+0x400], R28 ;  /* 0x0004001c62007388 */ /* 0x0005e20000000c00 */
[----:B------:R-:W-:Y:S01]  /*b490*/  @!PT LDS RZ, [RZ] ;  /* 0x00000000fffff984 */ /* 0x000fe20000000800 */
[----:B------:R-:W-:Y:S01]  /*b4a0*/  @!PT LDS RZ, [RZ] ;  /* 0x00000000fffff984 */ /* 0x000fe20000000800 */
[----:B------:R-:W-:Y:S01]  /*b4b0*/  @!PT LDS RZ, [RZ] ;  /* 0x00000000fffff984 */ /* 0x000fe20000000800 */
[----:B------:R-:W-:Y:S01]  /*b4c0*/  @!PT LDS RZ, [RZ] ;  /* 0x00000000fffff984 */ /* 0x000fe20000000800 */
[----:B------:R1:W-:Y:S07]  /*b4d0*/  MEMBAR.ALL.CTA ;  /* 0x0000000000007992 */ /* 0x0003ee0000008000 */
[----:B-1----:R-:W1:Y:S02]  /*b4e0*/  FENCE.VIEW.ASYNC.S ;  /* 0x00000000000073c6 */ /* 0x002e640000000000 */
[----:B-1----:R-:W-:Y:S06]  /*b4f0*/  BAR.SYNC.DEFER_BLOCKING 0x1, 0x80 ;  /* 0x0042000000007b1d */ /* 0x002fec0000010000 */
[----:B------:R-:W-:Y:S05]  /*b500*/  @P0 BRA `(.L_x_154) ;  /* 0x0000000000300947 */ /* 0x000fea0003800000 */
[----:B------:R-:W-:Y:S02]  /*b510*/  UIADD3 UR4, UPT, UPT, UR43, 0x400, URZ ;  /* 0x000004002b047890 */ /* 0x000fe4000fffe0ff */
[----:B------:R-:W-:Y:S01]  /*b520*/  UIADD3 UR9, UPT, UPT, UR49, 0x80, URZ ;  /* 0x0000008031097890 */ /* 0x000fe2000fffe0ff */
[----:B------:R-:W-:Y:S01]  /*b530*/  UMOV UR10, UR50 ;  /* 0x00000032000a7c82 */ /* 0x000fe20008000000 */
[----:B------:R-:W-:Y:S02]  /*b540*/  UMOV UR11, UR36 ;  /* 0x00000024000b7c82 */ /* 0x000fe40008000000 */
[----:B------:R-:W-:Y:S01]  /*b550*/  MOV R95, UR4 ;  /* 0x00000004005f7c02 */ /* 0x000fe20008000f00 */
[----:B------:R-:W-:Y:S03]  /*b560*/  UIADD3 UR4, UP0, UPT, UR54, 0x680, URZ ;  /* 0x0000068036047890 */ /* 0x000fe6000ff1e0ff */
[----:B------:R-:W-:Y:S01]  /*b570*/  R2UR UR8, R95 ;  /* 0x000000005f0872ca */ /* 0x000fe200000e0000 */
[----:B------:R-:W-:Y:S11]  /*b580*/  UIADD3.X UR5, UPT, UPT, URZ, UR55, URZ, UP0, !UPT ;  /* 0x00000037ff057290 */ /* 0x000ff600087fe4ff */
[----:B------:R-:W-:Y:S01]  /*b590*/  @!UPT UIADD3 URZ, UPT, UPT, URZ, URZ, URZ ;  /* 0x000000fffffff290 */ /* 0x000fe2000fffe0ff */
[----:B------:R1:W-:Y:S01]  /*b5a0*/  UTMASTG.3D [UR8], [UR4] ;  /* 0x00000008040073b5 */ /* 0x0003e20008010000 */
[----:B------:R0:W-:Y:S01]  /*b5b0*/  UTMACMDFLUSH ;  /* 0x00000000000079b7 */ /* 0x0001e20000000000 */
[----:B-1----:R-:W-:Y:S04]  /*b5c0*/  DEPBAR.LE SB0, 0x1 ;  /* 0x000080400000791a */ /* 0x002fe80000000000 */
.L_x_154:
[----:B------:R-:W-:Y:S05]  /*b5d0*/  BSYNC.RECONVERGENT B0 ;  /* 0x0000000000007941 */ /* 0x000fea0003800200 */
.L_x_153:
        /* <DEDUP_REMOVED lines=8> */
[----:B-1----:R-:W-:Y:S06]  /*b660*/  @!P6 BRA `(.L_x_156) ;  /* 0x000000000080e947 */ /* 0x002fec0003800000 */
[----:B------:R-:W-:Y:S01]  /*b670*/  ISETP.NE.AND P1, PT, R119, RZ, PT ;  /* 0x000000ff7700720c */ /* 0x000fe20003f25270 */
[----:B------:R-:W-:Y:S01]  /*b680*/  BSSY B0, `(.L_x_157) ;  /* 0x000000b000007945 */ /* 0x000fe20003800000 */
[----:B------:R-:W-:Y:S11]  /*b690*/  ISETP.NE.AND P0, PT, R117, RZ, PT ;  /* 0x000000ff7500720c */ /* 0x000ff60003f05270 */
[----:B------:R-:W-:Y:S05]  /*b6a0*/  @P1 IMAD R2, R118, 0x4000, R115 ;  /* 0x0000400076021824 */ /* 0x000fea00078e0273 */
[----:B--2---:R-:W-:Y:S04]  /*b6b0*/  @P1 IADD3 R7, PT, PT, R2, UR43, RZ ;  /* 0x0000002b02071c10 */ /* 0x004fe8000fffe0ff */
[----:B------:R-:W-:Y:S01]  /*b6c0*/  @P1 IADD3 R5, PT, PT, R120, R7, RZ ;  /* 0x0000000778051210 */ /* 0x000fe20007ffe0ff */
[--C-:B------:R-:W-:Y:S02]  /*b6d0*/  @P1 IMAD.IADD R3, R51, 0x1, R7.reuse ;  /* 0x0000000133031824 */ /* 0x100fe400078e0207 */
[----:B------:R-:W-:Y:S01]  /*b6e0*/  @P1 IMAD.IADD R0, R122, 0x1, R7 ;  /* 0x000000017a001824 */ /* 0x000fe200078e0207 */
[----:B------:R-:W-:Y:S06]  /*b6f0*/  @P0 BRA `(.L_x_158) ;  /* 0x00000000000c0947 */ /* 0x000fec0003800000 */
[----:B------:R-:W-:Y:S04]  /*b700*/  SHF.L.U32 R7, R121, 0x1f, RZ ;  /* 0x0000001f79077819 */ /* 0x000fe800000006ff */
[----:B------:R-:W1:Y:S02]  /*b710*/  SYNCS.PHASECHK.TRANS64.TRYWAIT P0, [R40+URZ+0x20], R7 ;  /* 0x00002007280075a7 */ /* 0x000e6400080011ff */
[----:B-1----:R-:W-:Y:S05]  /*b720*/  @!P0 BRA `(.L_x_159) ;  /* 0x0000003800888947 */ /* 0x002fea0003800000 */
.L_x_158:
[----:B------:R-:W-:Y:S05]  /*b730*/  BSYNC B0 ;  /* 0x0000000000007941 */ /* 0x000fea0003800000 */
.L_x_157:
[----:B------:R-:W-:Y:S01]  /*b740*/  ISETP.NE.AND P0, PT, R119, RZ, PT ;  /* 0x000000ff7700720c */ /* 0x000fe20003f05270 */
[----:B------:R-:W-:Y:S11]  /*b750*/  VIADD R118, R118, 0x1 ;  /* 0x0000000176767836 */ /* 0x000ff60000000000 */
[----:B------:R-:W-:Y:S01]  /*b760*/  @!UPT UIADD3 URZ, UPT, UPT, URZ, URZ, URZ ;  /* 0x000000fffffff290 */ /* 0x000fe2000fffe0ff */
[----:B------:R-:W3:Y:S01]  /*b770*/  @P0 LDS.128 R80, [R2+UR43+0x400] ;  /* 0x0004002b02500984 */ /* 0x000ee20008000c00 */
[----:B-1----:R-:W-:Y:S02]  /*b780*/  @P0 IMAD.IADD R7, R120, 0x1, R3 ;  /* 0x0000000178070824 */ /* 0x002fe400078e0203 */
[C---:B------:R-:W-:Y:S01]  /*b790*/  @P0 IMAD.IADD R4, R122.reuse, 0x1, R5 ;  /* 0x000000017a040824 */ /* 0x040fe200078e0205 */
[----:B------:R1:W4:Y:S01]  /*b7a0*/  @P0 LDS.128 R76, [R0+0x400] ;  /* 0x00040000004c0984 */ /* 0x0003220000000c00 */
        /* <DEDUP_REMOVED lines=12> */
.L_x_156:
[----:B------:R-:W-:Y:S05]  /*b870*/  BSYNC B1 ;  /* 0x0000000000017941 */ /* 0x000fea0003800000 */
.L_x_155:
[----:B------:R-:W-:Y:S05]  /*b880*/  VIADD R0, R39, 0xa0 ;  /* 0x000000a027007836 */ /* 0x000fea0000000000 */
[----:B------:R-:W-:Y:S04]  /*b890*/  SHF.R.U32.HI R0, RZ, 0x15, R0 ;  /* 0x00000015ff007819 */ /* 0x000fe80000011600 */
[----:B------:R-:W-:Y:S11]  /*b8a0*/  LOP3.LUT P0, RZ, R0, 0x3, R91, 0x48, !PT ;  /* 0x0000000300ff7812 */ /* 0x000ff6000780485b */
[----:B------:R-:W-:Y:S02]  /*b8b0*/  @!UPT UIADD3 URZ, UPT, UPT, URZ, URZ, URZ ;  /* 0x000000fffffff290 */ /* 0x000fe4000fffe0ff */
[----:B------:R-:W-:Y:S05]  /*b8c0*/  @!P0 BRA `(.L_x_160) ;  /* 0x0000000000408947 */ /* 0x000fea0003800000 */
[----:B------:R-:W1:Y:S01]  /*b8d0*/  LDCU.64 UR8, c[0x4][0x70] ;  /* 0x01000e00ff0877ac */ /* 0x000e620008000a00 */
[----:B--2---:R-:W-:Y:S01]  /*b8e0*/  MOV R3, 0x0 ;  /* 0x0000000000037802 */ /* 0x004fe20000000f00 */
[----:B------:R-:W-:Y:S02]  /*b8f0*/  HFMA2 R12, -RZ, RZ, 0, 5.9604644775390625e-08 ;  /* 0x00000001ff0c7431 */ /* 0x000fe400000001ff */
[----:B------:R-:W-:Y:S02]  /*b900*/  IMAD.MOV.U32 R8, RZ, RZ, 0x192 ;  /* 0x00000192ff087424 */ /* 0x000fe400078e00ff */
[----:B------:R-:W-:Y:S01]  /*b910*/  IMAD.MOV.U32 R13, RZ, RZ, RZ ;  /* 0x000000ffff0d7224 */ /* 0x000fe200078e00ff */
[----:B------:R-:W2:Y:S01]  /*b920*/  LDCU.64 UR6, c[0x4][0x78] ;  /* 0x01000f00ff0677ac */ /* 0x000ea20008000a00 */
[----:B------:R-:W3:Y:S01]  /*b930*/  LDC.64 R2, c[0x4][R3] ;  /* 0x0100000003027b82 */ /* 0x000ee20000000a00 */
[----:B------:R-:W5:Y:S01]  /*b940*/  LDCU.64 UR4, c[0x4][0x10] ;  /* 0x01000200ff0477ac */ /* 0x000f620008000a00 */
[----:B-1----:R-:W-:Y:S01]  /*b950*/  MOV R5, UR9 ;  /* 0x0000000900057c02 */ /* 0x002fe20008000f00 */
[----:B------:R-:W-:Y:S01]  /*b960*/  IMAD.U32 R4, RZ, RZ, UR8 ;  /* 0x00000008ff047e24 */ /* 0x000fe2000f8e00ff */
[----:B--2---:R-:W-:Y:S01]  /*b970*/  MOV R7, UR7 ;  /* 0x0000000700077c02 */ /* 0x004fe20008000f00 */
[----:B------:R-:W-:Y:S01]  /*b980*/  IMAD.U32 R6, RZ, RZ, UR6 ;  /* 0x00000006ff067e24 */ /* 0x000fe2000f8e00ff */
[----:B-----5:R-:W-:Y:S01]  /*b990*/  MOV R11, UR5 ;  /* 0x00000005000b7c02 */ /* 0x020fe20008000f00 */
[----:B------:R-:W-:Y:S02]  /*b9a0*/  IMAD.U32 R10, RZ, RZ, UR4 ;  /* 0x00000004ff0a7e24 */ /* 0x000fe4000f8e00ff */
[----:B------:R-:W-:Y:S07]  /*b9b0*/  LEPC R20, `(.L_x_160) ;  /* 0x000000001014794e */ /* 0x000fee0000000000 */
[----:B---34-:R-:W-:Y:S05]  /*b9c0*/  CALL.ABS.NOINC R2 ;  /* 0x0000000002007343 */ /* 0x018fea0003c00000 */
.L_x_160:
[----:B------:R-:W-:Y:S01]  /*b9d0*/  ISETP.NE.AND P6, PT, R112, RZ, PT ;  /* 0x000000ff7000720c */ /* 0x000fe20003fc5270 */
[----:B------:R-:W-:Y:S05]  /*b9e0*/  WARPSYNC.ALL ;  /* 0x0000000000007948 */ /* 0x000fea0003800000 */
[----:B------:R-:W-:Y:S01]  /*b9f0*/  R2UR UR4, R39 ;  /* 0x00000000270472ca */ /* 0x000fe200000e0000 */
[----:B--2---:R-:W-:Y:S01]  /*ba00*/  IMAD.U32 R3, RZ, RZ, UR46 ;  /* 0x0000002eff037e24 */ /* 0x004fe2000f8e00ff */
[----:B---3--:R-:W-:Y:S01]  /*ba10*/  LOP3.LUT R40, R80, 0xffffe000, RZ, 0xc0, !PT ;  /* 0xffffe00050287812 */ /* 0x008fe200078ec0ff */
[----:B------:R-:W-:Y:S01]  /*ba20*/  IMAD.U32 R46, RZ, RZ, UR52 ;  /* 0x00000034ff2e7e24 */ /* 0x000fe2000f8e00ff */
[----:B----4-:R-:W-:Y:S01]  /*ba30*/  LOP3.LUT R44, R77, 0xffffe000, RZ, 0xc0, !PT ;  /* 0xffffe0004d2c7812 */ /* 0x010fe200078ec0ff */
[----:B------:R-:W-:Y:S01]  /*ba40*/  BSSY.RECONVERGENT B0, `(.L_x_161) ;  /* 0x000009f000007945 */ /* 0x000fe20003800200 */
[----:B------:R-:W-:Y:S02]  /*ba50*/  ISETP.NE.AND P0, PT, R107, RZ, PT ;  /* 0x000000ff6b00720c */ /* 0x000fe40003f05270 */
[----:B------:R-:W-:Y:S05]  /*ba60*/  @P6 LEA R3, R3, UR43, 0x3 ;  /* 0x0000002b03036c11 */ /* 0x000fea000f8e18ff */
[----:B------:R-:W1:Y:S01]  /*ba70*/  LDTM.x32 R4, tmem[UR4+0xa0] ;  /* 0x0000a004000479ee */ /* 0x000e6200082c0000 */
[----:B------:R-:W-:Y:S05]  /*ba80*/  @P6 VIADD R3, R3, 0x40 ;  /* 0x0000004003036836 */ /* 0x000fea0000000000 */
[----:B------:R-:W-:Y:S01]  /*ba90*/  @P6 PRMT R46, R46, 0x654, R3 ;  /* 0x000006542e2e6816 */ /* 0x000fe20000000003 */
[C---:B-1----:R-:W-:Y:S01]  /*baa0*/  FMUL R0, R38.reuse, R4 ;  /* 0x0000000426007220 */ /* 0x042fe20000400000 */
[C---:B------:R-:W-:Y:S01]  /*bab0*/  FMUL R3, R38.reuse, R6 ;  /* 0x0000000626037220 */ /* 0x040fe20000400000 */
        /* <DEDUP_REMOVED lines=9> */
[----:B------:R-:W-:Y:S01]  /*bb50*/  FFMA R40, R45, R40, R0 ;  /* 0x000000282d287223 */ /* 0x000fe20000000000 */
[----:B------:R-:W-:Y:S01]  /*bb60*/  LOP3.LUT R0, R81, 0xffffe000, RZ, 0xc0, !PT ;  /* 0xffffe00051007812 */ /* 0x000fe200078ec0ff */
[C---:B------:R-:W-:Y:S01]  /*bb70*/  FMUL R2, R38.reuse, R5 ;  /* 0x0000000526027220 */ /* 0x040fe20000400000 */
[C---:B------:R-:W-:Y:S01]  /*bb80*/  FMUL R22, R38.reuse, R26 ;  /* 0x0000001a26167220 */ /* 0x040fe20000400000 */
[C---:B------:R-:W-:Y:S01]  /*bb90*/  FMUL R24, R38.reuse, R28 ;  /* 0x0000001c26187220 */ /* 0x040fe20000400000 */
[----:B------:R-:W-:Y:S01]  /*bba0*/  F2FP.TF32.F32.PACK_B R40, R40 ;  /* 0x00000028ff28723e */ /* 0x000fe200024050ff */
[C---:B------:R-:W-:Y:S01]  /*bbb0*/  FMUL R5, R38.reuse, R9 ;  /* 0x0000000926057220 */ /* 0x040fe20000400000 */
[C---:B------:R-:W-:Y:S01]  /*bbc0*/  FMUL R26, R38.reuse, R30 ;  /* 0x0000001e261a7220 */ /* 0x040fe20000400000 */
[----:B------:R-:W-:Y:S01]  /*bbd0*/  FMUL R28, R38, R32 ;  /* 0x00000020261c7220 */ /* 0x000fe20000400000 */
[----:B------:R-:W-:Y:S01]  /*bbe0*/  LOP3.LUT R32, R82, 0xffffe000, RZ, 0xc0, !PT ;  /* 0xffffe00052207812 */ /* 0x000fe200078ec0ff */
[C---:B------:R-:W-:Y:S01]  /*bbf0*/  FMUL R9, R38.reuse, R13 ;  /* 0x0000000d26097220 */ /* 0x040fe20000400000 */
[C---:B------:R-:W-:Y:S01]  /*bc00*/  FMUL R30, R38.reuse, R34 ;  /* 0x00000022261e7220 */ /* 0x040fe20000400000 */
[----:B------:R-:W-:Y:S01]  /*bc10*/  LOP3.LUT R34, R83, 0xffffe000, RZ, 0xc0, !PT ;  /* 0xffffe00053227812 */ /* 0x000fe200078ec0ff */
[C---:B------:R-:W-:Y:S01]  /*bc20*/  FMUL R13, R38.reuse, R17 ;  /* 0x00000011260d7220 */ /* 0x040fe20000400000 */
[C---:B------:R-:W-:Y:S01]  /*bc30*/  FMUL R7, R38.reuse, R7 ;  /* 0x0000000726077220 */ /* 0x040fe20000400000 */
[C---:B------:R-:W-:Y:S01]  /*bc40*/  FMUL R17, R38.reuse, R21 ;  /* 0x0000001526117220 */ /* 0x040fe20000400000 */
[----:B------:R-:W-:Y:S01]  /*bc50*/  FMUL R21, R38, R25 ;  /* 0x0000001926157220 */ /* 0x000fe20000400000 */
[----:B------:R-:W-:Y:S01]  /*bc60*/  FFMA R41, R45, R0, R2 ;  /* 0x000000002d297223 */ /* 0x000fe20000000002 */
[----:B------:R-:W-:Y:S01]  /*bc70*/  LOP3.LUT R0, R78, 0xffffe000, RZ, 0xc0, !PT ;  /* 0xffffe0004e007812 */ /* 0x000fe200078ec0ff */
[C---:B------:R-:W-:Y:S01]  /*bc80*/  FMUL R25, R38.reuse, R29 ;  /* 0x0000001d26197220 */ /* 0x040fe20000400000 */
[----:B------:R-:W-:Y:S01]  /*bc90*/  LOP3.LUT R2, R79, 0xffffe000, RZ, 0xc0, !PT ;  /* 0xffffe0004f027812 */ /* 0x000fe200078ec0ff */
[C---:B------:R-:W-:Y:S01]  /*bca0*/  FFMA R42, R45.reuse, R32, R3 ;  /* 0x000000202d2a7223 */ /* 0x040fe20000000003 */
[----:B------:R-:W-:Y:S01]  /*bcb0*/  F2FP.TF32.F32.PACK_B R41, R41 ;  /* 0x00000029ff29723e */ /* 0x000fe200024050ff */
[----:B------:R-:W-:Y:S01]  /*bcc0*/  FMUL R29, R38, R33 ;  /* 0x00000021261d7220 */ /* 0x000fe20000400000 */
[----:B------:R-:W-:Y:S01]  /*bcd0*/  LOP3.LUT R33, R76, 0xffffe000, RZ, 0xc0, !PT ;  /* 0xffffe0004c217812 */ /* 0x000fe200078ec0ff */
[C---:B------:R-:W-:Y:S01]  /*bce0*/  FFMA R43, R45.reuse, R34, R7 ;  /* 0x000000222d2b7223 */ /* 0x040fe20000000007 */
[----:B------:R-:W-:Y:S01]  /*bcf0*/  F2FP.TF32.F32.PACK_B R42, R42 ;  /* 0x0000002aff2a723e */ /* 0x000fe200024050ff */
[----:B------:R-:W-:Y:S01]  /*bd00*/  FMUL R11, R38, R11 ;  /* 0x0000000b260b7220 */ /* 0x000fe20000400000 */
[----:B------:R-:W-:Y:S01]  /*bd10*/  LOP3.LUT R3, R72, 0xffffe000, RZ, 0xc0, !PT ;  /* 0xffffe00048037812 */ /* 0x000fe200078ec0ff */
[C---:B------:R-:W-:Y:S01]  /*bd20*/  FFMA R4, R45.reuse, R33, R4 ;  /* 0x000000212d047223 */ /* 0x040fe20000000004 */
[----:B------:R-:W-:Y:S01]  /*bd30*/  F2FP.TF32.F32.PACK_B R43, R43 ;  /* 0x0000002bff2b723e */ /* 0x000fe200024050ff */
[----:B------:R-:W-:Y:S01]  /*bd40*/  FFMA R5, R45, R44, R5 ;  /* 0x0000002c2d057223 */ /* 0x000fe20000000005 */
[----:B------:R-:W-:Y:S01]  /*bd50*/  LOP3.LUT R32, R73, 0xffffe000, RZ, 0xc0, !PT ;  /* 0xffffe00049207812 */ /* 0x000fe200078ec0ff */
[C---:B------:R-:W-:Y:S01]  /*bd60*/  FFMA R6, R45.reuse, R0, R6 ;  /* 0x000000002d067223 */ /* 0x040fe20000000006 */
[----:B------:R-:W-:Y:S01]  /*bd70*/  F2FP.TF32.F32.PACK_B R4, R4 ;  /* 0x00000004ff04723e */ /* 0x000fe200024050ff */
[C---:B------:R-:W-:Y:S01]  /*bd80*/  FFMA R7, R45.reuse, R2, R11 ;  /* 0x000000022d077223 */ /* 0x040fe2000000000b */
[----:B------:R-:W-:Y:S01]  /*bd90*/  F2FP.TF32.F32.PACK_B R5, R5 ;  /* 0x00000005ff05723e */ /* 0x000fe200024050ff */
[----:B------:R-:W-:Y:S01]  /*bda0*/  STS.128 [R115+UR43+0x4400], R40 ;  /* 0x0044002873007988 */ /* 0x000fe20008000c2b */
[----:B------:R-:W-:Y:S01]  /*bdb0*/  F2FP.TF32.F32.PACK_B R6, R6 ;  /* 0x00000006ff06723e */ /* 0x000fe200024050ff */
[C---:B------:R-:W-:Y:S01]  /*bdc0*/  FFMA R8, R45.reuse, R3, R8 ;  /* 0x000000032d087223 */ /* 0x040fe20000000008 */
[----:B------:R-:W-:Y:S01]  /*bdd0*/  F2FP.TF32.F32.PACK_B R7, R7 ;  /* 0x00000007ff07723e */ /* 0x000fe200024050ff */
[----:B------:R-:W-:Y:S01]  /*bde0*/  FFMA R9, R45, R32, R9 ;  /* 0x000000202d097223 */ /* 0x000fe20000000009 */
[----:B------:R-:W-:Y:S01]  /*bdf0*/  LOP3.LUT R33, R74, 0xffffe000, RZ, 0xc0, !PT ;  /* 0xffffe0004a217812 */ /* 0x000fe200078ec0ff */
[----:B------:R-:W-:Y:S01]  /*be00*/  FMUL R15, R38, R15 ;  /* 0x0000000f260f7220 */ /* 0x000fe20000400000 */
[----:B------:R-:W-:Y:S01]  /*be10*/  LOP3.LUT R0, R75, 0xffffe000, RZ, 0xc0, !PT ;  /* 0xffffe0004b007812 */ /* 0x000fe200078ec0ff */
[----:B------:R1:W-:Y:S01]  /*be20*/  STS.128 [R114+0x4400], R4 ;  /* 0x0044000472007388 */ /* 0x0003e20000000c00 */
[----:B------:R-:W-:Y:S01]  /*be30*/  LOP3.LUT R3, R52, 0xffffe000, RZ, 0xc0, !PT ;  /* 0xffffe00034037812 */ /* 0x000fe200078ec0ff */
[----:B------:R-:W-:Y:S01]  /*be40*/  FFMA R10, R45, R33, R10 ;  /* 0x000000212d0a7223 */ /* 0x000fe2000000000a */
[----:B------:R-:W-:Y:S01]  /*be50*/  LOP3.LUT R2, R53, 0xffffe000, RZ, 0xc0, !PT ;  /* 0xffffe00035027812 */ /* 0x000fe200078ec0ff */
[C---:B------:R-:W-:Y:S01]  /*be60*/  FFMA R11, R45.reuse, R0, R15 ;  /* 0x000000002d0b7223 */ /* 0x040fe2000000000f */
[----:B------:R-:W-:Y:S01]  /*be70*/  LOP3.LUT R33, R54, 0xffffe000, RZ, 0xc0, !PT ;  /* 0xffffe00036217812 */ /* 0x000fe200078ec0ff */
[----:B------:R-:W-:Y:S01]  /*be80*/  FFMA R12, R45, R3, R12 ;  /* 0x000000032d0c7223 */ /* 0x000fe2000000000c */
[----:B------:R-:W-:Y:S01]  /*be90*/  LOP3.LUT R32, R55, 0xffffe000, RZ, 0xc0, !PT ;  /* 0xffffe00037207812 */ /* 0x000fe200078ec0ff */
[C---:B------:R-:W-:Y:S01]  /*bea0*/  FFMA R13, R45.reuse, R2, R13 ;  /* 0x000000022d0d7223 */ /* 0x040fe2000000000d */
[----:B------:R-:W-:Y:S01]  /*beb0*/  LOP3.LUT R0, R56, 0xffffe000, RZ, 0xc0, !PT ;  /* 0xffffe00038007812 */ /* 0x000fe200078ec0ff */
[C---:B------:R-:W-:Y:S01]  /*bec0*/  FMUL R19, R38.reuse, R19 ;  /* 0x0000001326137220 */ /* 0x040fe20000400000 */
[----:B------:R-:W-:Y:S01]  /*bed0*/  F2FP.TF32.F32.PACK_B R8, R8 ;  /* 0x00000008ff08723e */ /* 0x000fe200024050ff */
[C---:B------:R-:W-:Y:S01]  /*bee0*/  FFMA R14, R45.reuse, R33, R14 ;  /* 0x000000212d0e7223 */ /* 0x040fe2000000000e */
[----:B------:R-:W-:Y:S01]  /*bef0*/  F2FP.TF32.F32.PACK_B R9, R9 ;  /* 0x00000009ff09723e */ /* 0x000fe200024050ff */
[C---:B------:R-:W-:Y:S01]  /*bf00*/  FFMA R15, R45.reuse, R32, R19 ;  /* 0x000000202d0f7223 */ /* 0x040fe20000000013 */
[----:B------:R-:W-:Y:S01]  /*bf10*/  F2FP.TF32.F32.PACK_B R10, R10 ;  /* 0x0000000aff0a723e */ /* 0x000fe200024050ff */
[----:B------:R-:W-:Y:S01]  /*bf20*/  FFMA R16, R45, R0, R16 ;  /* 0x000000002d107223 */ /* 0x000fe20000000010 */
[----:B------:R-:W-:Y:S01]  /*bf30*/  F2FP.TF32.F32.PACK_B R11, R11 ;  /* 0x0000000bff0b723e */ /* 0x000fe200024050ff */
[C---:B------:R-:W-:Y:S01]  /*bf40*/  FMUL R23, R38.reuse, R23 ;  /* 0x0000001726177220 */ /* 0x040fe20000400000 */
[----:B------:R-:W-:Y:S01]  /*bf50*/  LOP3.LUT R0, R57, 0xffffe000, RZ, 0xc0, !PT ;  /* 0xffffe00039007812 */ /* 0x000fe200078ec0ff */
[----:B------:R-:W-:Y:S01]  /*bf60*/  FMUL R27, R38, R27 ;  /* 0x0000001b261b7220 */ /* 0x000fe20000400000 */
[----:B------:R-:W-:Y:S01]  /*bf70*/  LOP3.LUT R3, R58, 0xffffe000, RZ, 0xc0, !PT ;  /* 0xffffe0003a037812 */ /* 0x000fe200078ec0ff */
[----:B------:R2:W-:Y:S01]  /*bf80*/  STS.128 [R113+0x4400], R8 ;  /* 0x0044000871007388 */ /* 0x0005e20000000c00 */
[----:B------:R-:W-:Y:S01]  /*bf90*/  LOP3.LUT R2, R59, 0xffffe000, RZ, 0xc0, !PT ;  /* 0xffffe0003b027812 */ /* 0x000fe200078ec0ff */
[C---:B------:R-:W-:Y:S01]  /*bfa0*/  FFMA R17, R45.reuse, R0, R17 ;  /* 0x000000002d117223 */ /* 0x040fe20000000011 */
[----:B------:R-:W-:Y:S01]  /*bfb0*/  F2FP.TF32.F32.PACK_B R12, R12 ;  /* 0x0000000cff0c723e */ /* 0x000fe200024050ff */
[C---:B------:R-:W-:Y:S01]  /*bfc0*/  FFMA R18, R45.reuse, R3, R18 ;  /* 0x000000032d127223 */ /* 0x040fe20000000012 */
[----:B------:R-:W-:Y:S01]  /*bfd0*/  F2FP.TF32.F32.PACK_B R13, R13 ;  /* 0x0000000dff0d723e */ /* 0x000fe200024050ff */
[----:B------:R-:W-:Y:S01]  /*bfe0*/  FFMA R19, R45, R2, R23 ;  /* 0x000000022d137223 */ /* 0x000fe20000000017 */
[----:B------:R-:W-:Y:S01]  /*bff0*/  F2FP.TF32.F32.PACK_B R14, R14 ;  /* 0x0000000eff0e723e */ /* 0x000fe200024050ff */
[C---:B------:R-:W-:Y:S01]  /*c000*/  FMUL R31, R38.reuse, R31 ;  /* 0x0000001f261f7220 */ /* 0x040fe20000400000 */
[----:B------:R-:W-:Y:S01]  /*c010*/  F2FP.TF32.F32.PACK_B R15, R15 ;  /* 0x0000000fff0f723e */ /* 0x000fe200024050ff */
[----:B------:R-:W-:Y:S01]  /*c020*/  FMUL R35, R38, R35 ;  /* 0x0000002326237220 */ /* 0x000fe20000400000 */
[----:B------:R-:W-:Y:S02]  /*c030*/  LOP3.LUT R33, R60, 0xffffe000, RZ, 0xc0, !PT ;  /* 0xffffe0003c217812 */ /* 0x000fe400078ec0ff */
[----:B------:R-:W-:Y:S01]  /*c040*/  LOP3.LUT R32, R61, 0xffffe000, RZ, 0xc0, !PT ;  /* 0xffffe0003d207812 */ /* 0x000fe200078ec0ff */
[----:B------:R2:W-:Y:S01]  /*c050*/  STS.128 [R102+0x4400], R12 ;  /* 0x0044000c66007388 */ /* 0x0005e20000000c00 */
        /* <DEDUP_REMOVED lines=8> */
[----:B------:R-:W-:Y:S02]  /*c0e0*/  F2FP.TF32.F32.PACK_B R18, R18 ;  /* 0x00000012ff12723e */ /* 0x000fe400024050ff */
[----:B------:R-:W-:Y:S02]  /*c0f0*/  F2FP.TF32.F32.PACK_B R19, R19 ;  /* 0x00000013ff13723e */ /* 0x000fe400024050ff */
[----:B------:R-:W-:Y:S02]  /*c100*/  LOP3.LUT R3, R64, 0xffffe000, RZ, 0xc0, !PT ;  /* 0xffffe00040037812 */ /* 0x000fe400078ec0ff */
[----:B-1----:R-:W-:Y:S01]  /*c110*/  LOP3.LUT R4, R65, 0xffffe000, RZ, 0xc0, !PT ;  /* 0xffffe00041047812 */ /* 0x002fe200078ec0ff */
        /* <DEDUP_REMOVED lines=48> */
[----:B-1----:R-:W-:Y:S04]  /*c420*/  DEPBAR.LE SB0, 0x1 ;  /* 0x000080400000791a */ /* 0x002fe80000000000 */
.L_x_162:
[----:B------:R-:W-:Y:S05]  /*c430*/  BSYNC.RECONVERGENT B0 ;  /* 0x0000000000007941 */ /* 0x000fea0003800200 */
.L_x_161:
        /* <DEDUP_REMOVED lines=13> */
[----:B------:R-:W-:Y:S04]  /*c510*/  @P1 IADD3 R7, PT, PT, R4, UR43, RZ ;  /* 0x0000002b04071c10 */ /* 0x000fe8000fffe0ff */
[----:B------:R-:W-:Y:S01]  /*c520*/  @P1 IADD3 R5, PT, PT, R120, R7, RZ ;  /* 0x0000000778051210 */ /* 0x000fe20007ffe0ff */
[--C-:B------:R-:W-:Y:S02]  /*c530*/  @P1 IMAD.IADD R3, R51, 0x1, R7.reuse ;  /* 0x0000000133031824 */ /* 0x100fe400078e0207 */
[----:B------:R-:W-:Y:S01]  /*c540*/  @P1 IMAD.IADD R2, R122, 0x1, R7 ;  /* 0x000000017a021824 */ /* 0x000fe200078e0207 */
[----:B------:R-:W-:Y:S06]  /*c550*/  @P0 BRA `(.L_x_166) ;  /* 0x00000000000c0947 */ /* 0x000fec0003800000 */
[----:B------:R-:W-:Y:S04]  /*c560*/  SHF.L.U32 R7, R121, 0x1f, RZ ;  /* 0x0000001f79077819 */ /* 0x000fe800000006ff */
[----:B------:R-:W1:Y:S02]  /*c570*/  SYNCS.PHASECHK.TRANS64.TRYWAIT P0, [R0+URZ+0x20], R7 ;  /* 0x00002007000075a7 */ /* 0x000e6400080011ff */
[----:B-1----:R-:W-:Y:S05]  /*c580*/  @!P0 BRA `(.L_x_167) ;  /* 0x0000002c00048947 */ /* 0x002fea0003800000 */
.L_x_166:
[----:B------:R-:W-:Y:S05]  /*c590*/  BSYNC B0 ;  /* 0x0000000000007941 */ /* 0x000fea0003800000 */
.L_x_165:
        /* <DEDUP_REMOVED lines=8> */
[----:B--2---:R-:W-:Y:S01]  /*c620*/  @P0 IMAD.IADD R8, R122, 0x1, R7 ;  /* 0x000000017a080824 */ /* 0x004fe200078e0207 */
        /* <DEDUP_REMOVED lines=10> */
.L_x_164:
[----:B------:R-:W-:Y:S05]  /*c6d0*/  BSYNC B1 ;  /* 0x0000000000017941 */ /* 0x000fea0003800000 */
.L_x_163:
[----:B--2---:R-:W-:Y:S05]  /*c6e0*/  VIADD R0, R39, 0xc0 ;  /* 0x000000c027007836 */ /* 0x004fea0000000000 */
[----:B------:R-:W-:Y:S04]  /*c6f0*/  SHF.R.U32.HI R0, RZ, 0x15, R0 ;  /* 0x00000015ff007819 */ /* 0x000fe80000011600 */
[----:B------:R-:W-:Y:S11]  /*c700*/  LOP3.LUT P0, RZ, R0, 0x3, R91, 0x48, !PT ;  /* 0x0000000300ff7812 */ /* 0x000ff6000780485b */
[----:B------:R-:W-:Y:S02]  /*c710*/  @!UPT UIADD3 URZ, UPT, UPT, URZ, URZ, URZ ;  /* 0x000000fffffff290 */ /* 0x000fe4000fffe0ff */
[----:B------:R-:W-:Y:S05]  /*c720*/  @!P0 BRA `(.L_x_168) ;  /* 0x0000000000408947 */ /* 0x000fea0003800000 */
[----:B------:R-:W1:Y:S01]  /*c730*/  LDCU.64 UR8, c[0x4][0x70] ;  /* 0x01000e00ff0877ac */ /* 0x000e620008000a00 */
[----:B------:R-:W-:Y:S01]  /*c740*/  MOV R3, 0x0 ;  /* 0x0000000000037802 */ /* 0x000fe20000000f00 */
        /* <DEDUP_REMOVED lines=14> */
.L_x_168:
[----:B------:R-:W-:Y:S01]  /*c830*/  ISETP.NE.AND P6, PT, R112, RZ, PT ;  /* 0x000000ff7000720c */ /* 0x000fe20003fc5270 */
[----:B------:R-:W-:Y:S05]  /*c840*/  WARPSYNC.ALL ;  /* 0x0000000000007948 */ /* 0x000fea0003800000 */
[----:B------:R-:W-:Y:S01]  /*c850*/  R2UR UR4, R39 ;  /* 0x00000000270472ca */ /* 0x000fe200000e0000 */
[----:B------:R-:W-:Y:S01]  /*c860*/  IMAD.U32 R3, RZ, RZ, UR44 ;  /* 0x0000002cff037e24 */ /* 0x000fe2000f8e00ff */
        /* <DEDUP_REMOVED lines=162> */
.L_x_170:
[----:B------:R-:W-:Y:S05]  /*d290*/  BSYNC.RECONVERGENT B0 ;  /* 0x0000000000007941 */ /* 0x000fea0003800200 */
.L_x_169:
        /* <DEDUP_REMOVED lines=21> */
.L_x_174:
[----:B------:R-:W-:Y:S05]  /*d3f0*/  BSYNC B0 ;  /* 0x0000000000007941 */ /* 0x000fea0003800000 */
.L_x_173:
[----:B------:R-:W-:Y:S11]  /*d400*/  ISETP.NE.AND P0, PT, R119, RZ, PT ;  /* 0x000000ff7700720c */ /* 0x000ff60003f05270 */
[----:B------:R-:W-:Y:S02]  /*d410*/  @!UPT UIADD3 URZ, UPT, UPT, URZ, URZ, URZ ;  /* 0x000000fffffff290 */ /* 0x000fe4000fffe0ff */
[----:B------:R3:W4:Y:S01]  /*d420*/  @P0 LDS.128 R80, [R118+UR43+0x400] ;  /* 0x0004002b76500984 */ /* 0x0007220008000c00 */
[----:B------:R-:W-:Y:S01]  /*d430*/  @P0 IMAD.IADD R7, R120, 0x1, R51 ;  /* 0x0000000178070824 */ /* 0x000fe200078e0233 */
[C---:B------:R-:W-:Y:S01]  /*d440*/  @P0 IADD3 R2, PT, PT, R122.reuse, R51, RZ ;  /* 0x000000337a020210 */ /* 0x040fe20007ffe0ff */
[C---:B-1----:R-:W-:Y:S01]  /*d450*/  @P0 IMAD.IADD R0, R122.reuse, 0x1, R5 ;  /* 0x000000017a000824 */ /* 0x042fe200078e0205 */
[----:B------:R3:W1:Y:S02]  /*d460*/  @P0 LDS.128 R76, [R3+0x400] ;  /* 0x00040000034c0984 */ /* 0x0006640000000c00 */
[----:B------:R-:W-:Y:S02]  /*d470*/  @P0 IADD3 R122, PT, PT, R122, R7, RZ ;  /* 0x000000077a7a0210 */ /* 0x000fe40007ffe0ff */
[----:B------:R3:W1:Y:S04]  /*d480*/  @P0 LDS.128 R72, [R5+0x400] ;  /* 0x0004000005480984 */ /* 0x0006680000000c00 */
[----:B------:R3:W1:Y:S04]  /*d490*/  @P0 LDS.128 R52, [R0+0x400] ;  /* 0x0004000000340984 */ /* 0x0006680000000c00 */
[----:B------:R3:W1:Y:S04]  /*d4a0*/  @P0 LDS.128 R56, [R51+0x400] ;  /* 0x0004000033380984 */ /* 0x0006680000000c00 */
[----:B------:R3:W1:Y:S04]  /*d4b0*/  @P0 LDS.128 R60, [R2+0x400] ;  /* 0x00040000023c0984 */ /* 0x0006680000000c00 */
[----:B------:R3:W1:Y:S04]  /*d4c0*/  @P0 LDS.128 R64, [R7+0x400] ;  /* 0x0004000007400984 */ /* 0x0006680000000c00 */
[----:B------:R3:W1:Y:S02]  /*d4d0*/  @P0 LDS.128 R68, [R122+0x400] ;  /* 0x000400007a440984 */ /* 0x0006640000000c00 */
.L_x_172:
[----:B------:R-:W-:Y:S05]  /*d4e0*/  BSYNC B1 ;  /* 0x0000000000017941 */ /* 0x000fea0003800000 */
.L_x_171:
[----:B---3--:R-:W-:Y:S05]  /*d4f0*/  VIADD R0, R39, 0xe0 ;  /* 0x000000e027007836 */ /* 0x008fea0000000000 */
[----:B------:R-:W-:Y:S04]  /*d500*/  SHF.R.U32.HI R0, RZ, 0x15, R0 ;  /* 0x00000015ff007819 */ /* 0x000fe80000011600 */
[----:B------:R-:W-:Y:S11]  /*d510*/  LOP3.LUT P0, RZ, R0, 0x3, R91, 0x48, !PT ;  /* 0x0000000300ff7812 */ /* 0x000ff6000780485b */
[----:B------:R-:W-:Y:S02]  /*d520*/  @!UPT UIADD3 URZ, UPT, UPT, URZ, URZ, URZ ;  /* 0x000000fffffff290 */ /* 0x000fe4000fffe0ff */
[----:B------:R-:W-:Y:S05]  /*d530*/  @!P0 BRA `(.L_x_176) ;  /* 0x0000000000408947 */ /* 0x000fea0003800000 */
[----:B------:R-:W3:Y:S01]  /*d540*/  LDCU.64 UR8, c[0x4][0x70] ;  /* 0x01000e00ff0877ac */ /* 0x000ee20008000a00 */
[----:B------:R-:W-:Y:S01]  /*d550*/  MOV R3, 0x0 ;  /* 0x0000000000037802 */ /* 0x000fe20000000f00 */
[----:B--2---:R-:W-:Y:S02]  /*d560*/  HFMA2 R12, -RZ, RZ, 0, 5.9604644775390625e-08 ;  /* 0x00000001ff0c7431 */ /* 0x004fe400000001ff */
[----:B------:R-:W-:Y:S02]  /*d570*/  IMAD.MOV.U32 R8, RZ, RZ, 0x192 ;  /* 0x00000192ff087424 */ /* 0x000fe400078e00ff */
[----:B------:R-:W-:Y:S01]  /*d580*/  IMAD.MOV.U32 R13, RZ, RZ, RZ ;  /* 0x000000ffff0d7224 */ /* 0x000fe200078e00ff */
[----:B------:R-:W2:Y:S01]  /*d590*/  LDCU.64 UR6, c[0x4][0x78] ;  /* 0x01000f00ff0677ac */ /* 0x000ea20008000a00 */
[----:B------:R-:W1:Y:S01]  /*d5a0*/  LDC.64 R2, c[0x4][R3] ;  /* 0x0100000003027b82 */ /* 0x000e620000000a00 */
[----:B------:R-:W5:Y:S01]  /*d5b0*/  LDCU.64 UR4, c[0x4][0x10] ;  /* 0x01000200ff0477ac */ /* 0x000f620008000a00 */
[----:B---3--:R-:W-:Y:S01]  /*d5c0*/  MOV R5, UR9 ;  /* 0x0000000900057c02 */ /* 0x008fe20008000f00 */
[----:B------:R-:W-:Y:S01]  /*d5d0*/  IMAD.U32 R4, RZ, RZ, UR8 ;  /* 0x00000008ff047e24 */ /* 0x000fe2000f8e00ff */
[----:B--2---:R-:W-:Y:S01]  /*d5e0*/  MOV R7, UR7 ;  /* 0x0000000700077c02 */ /* 0x004fe20008000f00 */
[----:B------:R-:W-:Y:S01]  /*d5f0*/  IMAD.U32 R6, RZ, RZ, UR6 ;  /* 0x00000006ff067e24 */ /* 0x000fe2000f8e00ff */
[----:B-----5:R-:W-:Y:S01]  /*d600*/  MOV R11, UR5 ;  /* 0x00000005000b7c02 */ /* 0x020fe20008000f00 */
[----:B------:R-:W-:Y:S02]  /*d610*/  IMAD.U32 R10, RZ, RZ, UR4 ;  /* 0x00000004ff0a7e24 */ /* 0x000fe4000f8e00ff */
[----:B------:R-:W-:Y:S07]  /*d620*/  LEPC R20, `(.L_x_176) ;  /* 0x000000001014794e */ /* 0x000fee0000000000 */
[----:B-1--4-:R-:W-:Y:S05]  /*d630*/  CALL.ABS.NOINC R2 ;  /* 0x0000000002007343 */ /* 0x012fea0003c00000 */
.L_x_176:
[----:B------:R-:W-:Y:S01]  /*d640*/  ISETP.NE.AND P0, PT, R107, RZ, PT ;  /* 0x000000ff6b00720c */ /* 0x000fe20003f05270 */
[----:B------:R-:W-:Y:S05]  /*d650*/  WARPSYNC.ALL ;  /* 0x0000000000007948 */ /* 0x000fea0003800000 */
[----:B------:R-:W-:Y:S01]  /*d660*/  R2UR UR4, R39 ;  /* 0x00000000270472ca */ /* 0x000fe200000e0000 */
[----:B------:R-:W-:Y:S01]  /*d670*/  VIADD R116, R116, 0xa0 ;  /* 0x000000a074747836 */ /* 0x000fe20000000000 */
[----:B----4-:R-:W-:Y:S01]  /*d680*/  LOP3.LUT R0, R80, 0xffffe000, RZ, 0xc0, !PT ;  /* 0xffffe00050007812 */ /* 0x010fe200078ec0ff */
[----:B------:R-:W-:Y:S01]  /*d690*/  BSSY.RECONVERGENT B0, `(.L_x_177) ;  /* 0x000009d000007945 */ /* 0x000fe20003800200 */
[----:B------:R-:W-:Y:S02]  /*d6a0*/  LOP3.LUT R2, R81, 0xffffe000, RZ, 0xc0, !PT ;  /* 0xffffe00051027812 */ /* 0x000fe400078ec0ff */
[----:B------:R-:W-:Y:S02]  /*d6b0*/  LOP3.LUT R3, R82, 0xffffe000, RZ, 0xc0, !PT ;  /* 0xffffe00052037812 */ /* 0x000fe400078ec0ff */
[----:B------:R-:W-:Y:S02]  /*d6c0*/  LOP3.LUT R40, R83, 0xffffe000, RZ, 0xc0, !PT ;  /* 0xffffe00053287812 */ /* 0x000fe400078ec0ff */
[----:B-1----:R-:W-:Y:S02]  /*d6d0*/  LOP3.LUT R41, R76, 0xffffe000, RZ, 0xc0, !PT ;  /* 0xffffe0004c297812 */ /* 0x002fe400078ec0ff */
[----:B------:R-:W-:Y:S01]  /*d6e0*/  LOP3.LUT R42, R77, 0xffffe000, RZ, 0xc0, !PT ;  /* 0xffffe0004d2a7812 */ /* 0x000fe200078ec0ff */
[----:B--2---:R-:W1:Y:S01]  /*d6f0*/  LDTM.x32 R4, tmem[UR4+0xe0] ;  /* 0x0000e004000479ee */ /* 0x004e6200082c0000 */
[----:B------:R-:W-:Y:S01]  /*d700*/  LOP3.LUT R43, R78, 0xffffe000, RZ, 0xc0, !PT ;  /* 0xffffe0004e2b7812 */ /* 0x000fe200078ec0ff */
[----:B------:R-:W-:Y:S01]  /*d710*/  NOP ;  /* 0x0000000000007918 */ /* 0x000fe20000000000 */
[----:B------:R-:W-:Y:S02]  /*d720*/  LOP3.LUT R44, R79, 0xffffe000, RZ, 0xc0, !PT ;  /* 0xffffe0004f2c7812 */ /* 0x000fe400078ec0ff */
[----:B------:R-:W-:Y:S02]  /*d730*/  LOP3.LUT R116, R116, 0xfefffff8, RZ, 0xc0, !PT ;  /* 0xfefffff874747812 */ /* 0x000fe400078ec0ff */
[----:B------:R-:W-:Y:S02]  /*d740*/  LOP3.LUT R47, R72, 0xffffe000, RZ, 0xc0, !PT ;  /* 0xffffe000482f7812 */ /* 0x000fe400078ec0ff */
[----:B------:R-:W-:Y:S01]  /*d750*/  LOP3.LUT R46, R73, 0xffffe000, RZ, 0xc0, !PT ;  /* 0xffffe000492e7812 */ /* 0x000fe200078ec0ff */
[----:B-1----:R1:W-:Y:S01]  /*d760*/  SYNCS.ARRIVE.TRANS64.RED.A1T0 RZ, [R116+URZ], RZ ;  /* 0x000000ff74ff79a7 */ /* 0x0023e200081004ff */
[----:B------:R-:W-:Y:S02]  /*d770*/  LOP3.LUT R49, R74, 0xffffe000, RZ, 0xc0, !PT ;  /* 0xffffe0004a317812 */ /* 0x000fe400078ec0ff */
[----:B------:R-:W-:Y:S02]  /*d780*/  LOP3.LUT R48, R75, 0xffffe000, RZ, 0xc0, !PT ;  /* 0xffffe0004b307812 */ /* 0x000fe400078ec0ff */
[----:B------:R-:W-:Y:S02]  /*d790*/  LOP3.LUT R50, R52, 0xffffe000, RZ, 0xc0, !PT ;  /* 0xffffe00034327812 */ /* 0x000fe400078ec0ff */
[----:B------:R-:W-:Y:S02]  /*d7a0*/  LOP3.LUT R52, R53, 0xffffe000, RZ, 0xc0, !PT ;  /* 0xffffe00035347812 */ /* 0x000fe400078ec0ff */
[----:B------:R-:W-:Y:S02]  /*d7b0*/  LOP3.LUT R51, R54, 0xffffe000, RZ, 0xc0, !PT ;  /* 0xffffe00036337812 */ /* 0x000fe400078ec0ff */
[----:B------:R-:W-:Y:S02]  /*d7c0*/  LOP3.LUT R54, R55, 0xffffe000, RZ, 0xc0, !PT ;  /* 0xffffe00037367812 */ /* 0x000fe400078ec0ff */
[----:B------:R-:W-:Y:S01]  /*d7d0*/  LOP3.LUT R53, R56, 0xffffe000, RZ, 0xc0, !PT ;  /* 0xffffe00038357812 */ /* 0x000fe200078ec0ff */
[C---:B------:R-:W-:Y:S01]  /*d7e0*/  FMUL R4, R38.reuse, R4 ;  /* 0x0000000426047220 */ /* 0x040fe20000400000 */
[----:B------:R-:W-:Y:S01]  /*d7f0*/  LOP3.LUT R56, R57, 0xffffe000, RZ, 0xc0, !PT ;  /* 0xffffe00039387812 */ /* 0x000fe200078ec0ff */
[----:B------:R-:W-:Y:S01]  /*d800*/  FMUL R5, R38, R5 ;  /* 0x0000000526057220 */ /* 0x000fe20000400000 */
[----:B------:R-:W-:Y:S01]  /*d810*/  LOP3.LUT R55, R58, 0xffffe000, RZ, 0xc0, !PT ;  /* 0xffffe0003a377812 */ /* 0x000fe200078ec0ff */
[C---:B------:R-:W-:Y:S01]  /*d820*/  FMUL R6, R38.reuse, R6 ;  /* 0x0000000626067220 */ /* 0x040fe20000400000 */
[----:B------:R-:W-:Y:S01]  /*d830*/  LOP3.LUT R58, R59, 0xffffe000, RZ, 0xc0, !PT ;  /* 0xffffe0003b3a7812 */ /* 0x000fe200078ec0ff */
[----:B------:R-:W-:Y:S01]  /*d840*/  FMUL R7, R38, R7 ;  /* 0x0000000726077220 */ /* 0x000fe20000400000 */
[----:B------:R-:W-:Y:S01]  /*d850*/  LOP3.LUT R57, R60, 0xffffe000, RZ, 0xc0, !PT ;  /* 0xffffe0003c397812 */ /* 0x000fe200078ec0ff */
[----:B------:R-:W-:Y:S01]  /*d860*/  FFMA R4, R45, R0, R4 ;  /* 0x000000002d047223 */ /* 0x000fe20000000004 */
[----:B------:R-:W-:Y:S01]  /*d870*/  LOP3.LUT R60, R61, 0xffffe000, RZ, 0xc0, !PT ;  /* 0xffffe0003d3c7812 */ /* 0x000fe200078ec0ff */
[C---:B------:R-:W-:Y:S01]  /*d880*/  FFMA R5, R45.reuse, R2, R5 ;  /* 0x000000022d057223 */ /* 0x040fe20000000005 */
[----:B------:R-:W-:Y:S01]  /*d890*/  LOP3.LUT R59, R62, 0xffffe000, RZ, 0xc0, !PT ;  /* 0xffffe0003e3b7812 */ /* 0x000fe200078ec0ff */
[C---:B------:R-:W-:Y:S01]  /*d8a0*/  FFMA R6, R45.reuse, R3, R6 ;  /* 0x000000032d067223 */ /* 0x040fe20000000006 */
[----:B------:R-:W-:Y:S01]  /*d8b0*/  F2FP.TF32.F32.PACK_B R4, R4 ;  /* 0x00000004ff04723e */ /* 0x000fe200024050ff */
[C---:B------:R-:W-:Y:S01]  /*d8c0*/  FFMA R7, R45.reuse, R40, R7 ;  /* 0x000000282d077223 */ /* 0x040fe20000000007 */
[----:B------:R-:W-:Y:S01]  /*d8d0*/  F2FP.TF32.F32.PACK_B R5, R5 ;  /* 0x00000005ff05723e */ /* 0x000fe200024050ff */
[C---:B------:R-:W-:Y:S01]  /*d8e0*/  FMUL R8, R38.reuse, R8 ;  /* 0x0000000826087220 */ /* 0x040fe20000400000 */
[----:B------:R-:W-:Y:S01]  /*d8f0*/  F2FP.TF32.F32.PACK_B R6, R6 ;  /* 0x00000006ff06723e */ /* 0x000fe200024050ff */
[C---:B------:R-:W-:Y:S01]  /*d900*/  FMUL R9, R38.reuse, R9 ;  /* 0x0000000926097220 */ /* 0x040fe20000400000 */
[C---:B------:R-:W-:Y:S01]  /*d910*/  FMUL R10, R38.reuse, R10 ;  /* 0x0000000a260a7220 */ /* 0x040fe20000400000 */
[C---:B------:R-:W-:Y:S01]  /*d920*/  FMUL R11, R38.reuse, R11 ;  /* 0x0000000b260b7220 */ /* 0x040fe20000400000 */
[----:B------:R-:W-:Y:S01]  /*d930*/  F2FP.TF32.F32.PACK_B R7, R7 ;  /* 0x00000007ff07723e */ /* 0x000fe200024050ff */
[C---:B------:R-:W-:Y:S01]  /*d940*/  FFMA R8, R45.reuse, R41, R8 ;  /* 0x000000292d087223 */ /* 0x040fe20000000008 */
[C---:B------:R-:W-:Y:S01]  /*d950*/  FFMA R9, R45.reuse, R42, R9 ;  /* 0x0000002a2d097223 */ /* 0x040fe20000000009 */
[C---:B------:R-:W-:Y:S01]  /*d960*/  FFMA R10, R45.reuse, R43, R10 ;  /* 0x0000002b2d0a7223 */ /* 0x040fe2000000000a */
[C---:B------:R-:W-:Y:S01]  /*d970*/  FFMA R11, R45.reuse, R44, R11 ;  /* 0x0000002c2d0b7223 */ /* 0x040fe2000000000b */
[----:B------:R1:W-:Y:S01]  /*d980*/  STS.128 [R115+UR43+0xc400], R4 ;  /* 0x00c4000473007988 */ /* 0x0003e20008000c2b */
[----:B------:R-:W-:Y:S01]  /*d990*/  F2FP.TF32.F32.PACK_B R8, R8 ;  /* 0x00000008ff08723e */ /* 0x000fe200024050ff */
[C---:B------:R-:W-:Y:S01]  /*d9a0*/  FMUL R12, R38.reuse, R12 ;  /* 0x0000000c260c7220 */ /* 0x040fe20000400000 */
[----:B------:R-:W-:Y:S01]  /*d9b0*/  F2FP.TF32.F32.PACK_B R9, R9 ;  /* 0x00000009ff09723e */ /* 0x000fe200024050ff */
[C---:B------:R-:W-:Y:S01]  /*d9c0*/  FMUL R13, R38.reuse, R13 ;  /* 0x0000000d260d7220 */ /* 0x040fe20000400000 */
[----:B------:R-:W-:Y:S01]  /*d9d0*/  F2FP.TF32.F32.PACK_B R10, R10 ;  /* 0x0000000aff0a723e */ /* 0x000fe200024050ff */
[C---:B------:R-:W-:Y:S01]  /*d9e0*/  FMUL R14, R38.reuse, R14 ;  /* 0x0000000e260e7220 */ /* 0x040fe20000400000 */
[C---:B------:R-:W-:Y:S01]  /*d9f0*/  FMUL R15, R38.reuse, R15 ;  /* 0x0000000f260f7220 */ /* 0x040fe20000400000 */
[----:B------:R-:W-:Y:S01]  /*da00*/  F2FP.TF32.F32.PACK_B R11, R11 ;  /* 0x0000000bff0b723e */ /* 0x000fe200024050ff */
[C---:B------:R-:W-:Y:S01]  /*da10*/  FFMA R12, R45.reuse, R47, R12 ;  /* 0x0000002f2d0c7223 */ /* 0x040fe2000000000c */
[C---:B------:R-:W-:Y:S01]  /*da20*/  FFMA R13, R45.reuse, R46, R13 ;  /* 0x0000002e2d0d7223 */ /* 0x040fe2000000000d */
[C---:B------:R-:W-:Y:S01]  /*da30*/  FFMA R14, R45.reuse, R49, R14 ;  /* 0x000000312d0e7223 */ /* 0x040fe2000000000e */
[C---:B------:R-:W-:Y:S01]  /*da40*/  FFMA R15, R45.reuse, R48, R15 ;  /* 0x000000302d0f7223 */ /* 0x040fe2000000000f */
[----:B------:R1:W-:Y:S01]  /*da50*/  STS.128 [R114+0xc400], R8 ;  /* 0x00c4000872007388 */ /* 0x0003e20000000c00 */
        /* <DEDUP_REMOVED lines=24> */
[----:B------:R-:W-:Y:S01]  /*dbe0*/  FFMA R23, R45, R58, R23 ;  /* 0x0000003a2d177223 */ /* 0x000fe20000000017 */
[----:B------:R1:W-:Y:S01]  /*dbf0*/  STS.128 [R102+0xc400], R16 ;  /* 0x00c4001066007388 */ /* 0x0003e20000000c00 */
[----:B------:R-:W-:Y:S01]  /*dc00*/  LOP3.LUT R62, R63, 0xffffe000, RZ, 0xc0, !PT ;  /* 0xffffe0003f3e7812 */ /* 0x000fe200078ec0ff */
[C---:B------:R-:W-:Y:S01]  /*dc10*/  FMUL R24, R38.reuse, R24 ;  /* 0x0000001826187220 */ /* 0x040fe20000400000 */
[----:B------:R-:W-:Y:S01]  /*dc20*/  F2FP.TF32.F32.PACK_B R20, R20 ;  /* 0x00000014ff14723e */ /* 0x000fe200024050ff */
[C---:B------:R-:W-:Y:S01]  /*dc30*/  FMUL R25, R38.reuse, R25 ;  /* 0x0000001926197220 */ /* 0x040fe20000400000 */
[----:B------:R-:W-:Y:S01]  /*dc40*/  F2FP.TF32.F32.PACK_B R21, R21 ;  /* 0x00000015ff15723e */ /* 0x000fe200024050ff */
[C---:B------:R-:W-:Y:S01]  /*dc50*/  FMUL R26, R38.reuse, R26 ;  /* 0x0000001a261a7220 */ /* 0x040fe20000400000 */
[----:B------:R-:W-:Y:S01]  /*dc60*/  FMUL R27, R38, R27 ;  /* 0x0000001b261b7220 */ /* 0x000fe20000400000 */
[----:B------:R-:W-:Y:S01]  /*dc70*/  F2FP.TF32.F32.PACK_B R22, R22 ;  /* 0x00000016ff16723e */ /* 0x000fe200024050ff */
[C---:B------:R-:W-:Y:S01]  /*dc80*/  FFMA R24, R45.reuse, R57, R24 ;  /* 0x000000392d187223 */ /* 0x040fe20000000018 */
[----:B------:R-:W-:Y:S01]  /*dc90*/  F2FP.TF32.F32.PACK_B R23, R23 ;  /* 0x00000017ff17723e */ /* 0x000fe200024050ff */
[C---:B------:R-:W-:Y:S01]  /*dca0*/  FFMA R25, R45.reuse, R60, R25 ;  /* 0x0000003c2d197223 */ /* 0x040fe20000000019 */
[C---:B------:R-:W-:Y:S01]  /*dcb0*/  FFMA R26, R45.reuse, R59, R26 ;  /* 0x0000003b2d1a7223 */ /* 0x040fe2000000001a */
[----:B------:R-:W-:Y:S01]  /*dcc0*/  FFMA R27, R45, R62, R27 ;  /* 0x0000003e2d1b7223 */ /* 0x000fe2000000001b */
[----:B------:R-:W-:Y:S01]  /*dcd0*/  LOP3.LUT R61, R64, 0xffffe000, RZ, 0xc0, !PT ;  /* 0xffffe000403d7812 */ /* 0x000fe200078ec0ff */
[----:B------:R1:W-:Y:S01]  /*dce0*/  STS.128 [R101+0xc400], R20 ;  /* 0x00c4001465007388 */ /* 0x0003e20000000c00 */
[----:B------:R-:W-:Y:S01]  /*dcf0*/  LOP3.LUT R64, R65, 0xffffe000, RZ, 0xc0, !PT ;  /* 0xffffe00041407812 */ /* 0x000fe200078ec0ff */
[----:B------:R-:W-:Y:S01]  /*dd00*/  FMUL R28, R38, R28 ;  /* 0x0000001c261c7220 */ /* 0x000fe20000400000 */
        /* <DEDUP_REMOVED lines=53> */
.L_x_178:
[----:B------:R-:W-:Y:S05]  /*e060*/  BSYNC.RECONVERGENT B0 ;  /* 0x0000000000007941 */ /* 0x000fea0003800200 */
.L_x_177:
[----:B------:R-:W-:Y:S01]  /*e070*/  BAR.SYNC.DEFER_BLOCKING 0x1, 0x80 ;  /* 0x0042000000007b1d */ /* 0x000fe20000010000 */
[----:B------:R-:W-:Y:S01]  /*e080*/  UISETP.NE.AND UP0, UPT, UR53, -0x8, UPT ;  /* 0xfffffff83500788c */ /* 0x000fe2000bf05270 */
[----:B------:R-:W-:Y:S08]  /*e090*/  IADD3 R36, PT, PT, R36, 0x1, RZ ;  /* 0x0000000124247810 */ /* 0x000ff00007ffe0ff */
[----:B------:R-:W-:Y:S05]  /*e0a0*/  BRA.U !UP0, `(.L_x_179) ;  /* 0x0000000108287547 */ /* 0x000fea000b800000 */
[----:B------:R-:W-:Y:S01]  /*e0b0*/  ISETP.NE.AND P0, PT, R112, RZ, PT ;  /* 0x000000ff7000720c */ /* 0x000fe20003f05270 */
[----:B------:R-:W-:Y:S01]  /*e0c0*/  IMAD.U32 R3, RZ, RZ, UR47 ;  /* 0x0000002fff037e24 */ /* 0x000fe2000f8e00ff */
[----:B------:R-:W-:Y:S01]  /*e0d0*/  UIADD3 UR4, UPT, UPT, UR47, 0x1, URZ ;  /* 0x000000012f047890 */ /* 0x000fe2000fffe0ff */
[----:B------:R-:W-:Y:S03]  /*e0e0*/  IMAD.U32 R0, RZ, RZ, UR52 ;  /* 0x00000034ff007e24 */ /* 0x000fe6000f8e00ff */
[----:B------:R-:W-:Y:S04]  /*e0f0*/  UISETP.NE.AND UP0, UPT, UR4, 0x4, UPT ;  /* 0x000000040400788c */ /* 0x000fe8000bf05270 */
[----:B------:R-:W-:Y:S03]  /*e100*/  USEL UR47, UR4, URZ, UP0 ;  /* 0x000000ff042f7287 */ /* 0x000fe60008000000 */
[----:B------:R-:W-:Y:S05]  /*e110*/  @P0 LEA R3, R3, UR43, 0x3 ;  /* 0x0000002b03030c11 */ /* 0x000fea000f8e18ff */
[----:B------:R-:W-:Y:S05]  /*e120*/  @P0 VIADD R3, R3, 0x40 ;  /* 0x0000004003030836 */ /* 0x000fea0000000000 */
[----:B------:R-:W-:Y:S04]  /*e130*/  @P0 PRMT R0, R0, 0x654, R3 ;  /* 0x0000065400000816 */ /* 0x000fe80000000003 */
[----:B------:R2:W-:Y:S03]  /*e140*/  @P0 SYNCS.ARRIVE.TRANS64.RED.A1T0 RZ, [R0+URZ], RZ ;  /* 0x000000ff00ff09a7 */ /* 0x0005e600081004ff */
.L_x_179:
[----:B------:R-:W-:Y:S01]  /*e150*/  R2UR UR6, R111 ;  /* 0x000000006f0672ca */ /* 0x000fe200000e0000 */
[----:B------:R-:W-:Y:S01]  /*e160*/  UIADD3 UR53, UPT, UPT, UR53, 0x8, URZ ;  /* 0x0000000835357890 */ /* 0x000fe2000fffe0ff */
[----:B------:R-:W-:Y:S02]  /*e170*/  R2UR UR5, R92 ;  /* 0x000000005c0572ca */ /* 0x000fe400000e0000 */
[----:B------:R-:W-:Y:S02]  /*e180*/  R2UR UR4, R93 ;  /* 0x000000005d0472ca */ /* 0x000fe400000e0000 */
[----:B------:R-:W-:Y:S02]  /*e190*/  R2UR UR36, R110 ;  /* 0x000000006e2472ca */ /* 0x000fe400000e0000 */
[----:B------:R-:W-:Y:S02]  /*e1a0*/  ISETP.NE.AND P0, PT, R97, 0x2, PT ;  /* 0x000000026100780c */ /* 0x000fe40003f05270 */
[----:B------:R-:W-:Y:S02]  /*e1b0*/  ISETP.NE.AND P1, PT, R36, 0x2, PT ;  /* 0x000000022400780c */ /* 0x000fe40003f25270 */
[----:B--2---:R-:W-:Y:S01]  /*e1c0*/  SEL R0, RZ, 0x1, P0 ;  /* 0x00000001ff007807 */ /* 0x004fe20000000000 */
[----:B------:R-:W-:Y:S01]  /*e1d0*/  UISETP.NE.AND UP0, UPT, UR6, URZ, UPT ;  /* 0x000000ff0600728c */ /* 0x000fe2000bf05270 */
[----:B------:R-:W-:Y:S01]  /*e1e0*/  SEL R3, RZ, 0x1, P1 ;  /* 0x00000001ff037807 */ /* 0x000fe20000800000 */
[----:B------:R-:W-:Y:S01]  /*e1f0*/  UIADD3 UR20, UPT, UPT, UR37, UR5, URZ ;  /* 0x0000000525147290 */ /* 0x000fe2000fffe0ff */
[----:B------:R-:W-:Y:S01]  /*e200*/  LOP3.LUT R103, R103, R0, RZ, 0x3c, !PT ;  /* 0x0000000067677212 */ /* 0x000fe200078e3cff */
[----:B------:R-:W-:Y:S01]  /*e210*/  UIADD3 UR16, UPT, UPT, UR38, UR4, URZ ;  /* 0x0000000426107290 */ /* 0x000fe2000fffe0ff */
[----:B------:R-:W-:Y:S02]  /*e220*/  LOP3.LUT R104, R104, R3, RZ, 0x3c, !PT ;  /* 0x0000000368687212 */ /* 0x000fe400078e3cff */
[----:B------:R-:W-:Y:S02]  /*e230*/  SEL R97, R97, RZ, P0 ;  /* 0x000000ff61617207 */ /* 0x000fe40000000000 */
[----:B------:R-:W-:Y:S01]  /*e240*/  SEL R36, R36, RZ, P1 ;  /* 0x000000ff24247207 */ /* 0x000fe20000800000 */
[----:B------:R-:W-:Y:S06]  /*e250*/  BRA.U UP0, `(.L_x_180) ;  /* 0xffffff7d004c7547 */ /* 0x000fec000b83ffff */
[----:B------:R-:W-:-:S13]  /*e260*/  R2UR UR4, R94 ;  /* 0x000000005e0472ca */ /* 0x000fda00000e0000 */
[----:B------:R-:W-:-:S09]  /*e270*/  UISETP.NE.AND UP0, UPT, UR4, URZ, UPT ;  /* 0x000000ff0400728c */ /* 0x000fd2000bf05270 */
[----:B------:R-:W-:Y:S05]  /*e280*/  BRA.U !UP0, `(.L_x_181) ;  /* 0x0000000108487547 */ /* 0x000fea000b800000 */
[----:B------:R-:W2:Y:S02]  /*e290*/  LDCU.64 UR4, c[0x0][0x890] ;  /* 0x00011200ff0477ac */ /* 0x000ea40008000a00 */
[----:B--2---:R-:W-:-:S04]  /*e2a0*/  UISETP.NE.U32.AND UP0, UPT, UR4, URZ, UPT ;  /* 0x000000ff0400728c */ /* 0x004fc8000bf05070 */
[----:B------:R-:W-:-:S09]  /*e2b0*/  UISETP.NE.AND.EX UP0, UPT, UR5, URZ, UPT, UP0 ;  /* 0x000000ff0500728c */ /* 0x000fd2000bf05300 */
[----:B------:R-:W-:Y:S05]  /*e2c0*/  BRA.U UP0, `(.L_x_182) ;  /* 0x00000001000c7547 */ /* 0x000fea000b800000 */
[----:B------:R-:W-:-:S13]  /*e2d0*/  FSETP.NEU.AND P0, PT, R45, RZ, PT ;  /* 0x000000ff2d00720b */ /* 0x000fda0003f0d000 */
[----:B------:R-:W-:Y:S05]  /*e2e0*/  @!P0 EXIT ;  /* 0x000000000000894d */ /* 0x000fea0003800000 */
[----:B------:R-:W-:Y:S05]  /*e2f0*/  BRA `(.L_x_181) ;  /* 0x00000000002c7947 */ /* 0x000fea0003800000 */
.L_x_182:
[----:B------:R-:W-:Y:S01]  /*e300*/  ISETP.NE.AND P0, PT, R96, RZ, PT ;  /* 0x000000ff6000720c */ /* 0x000fe20003f05270 */
[----:B------:R-:W-:-:S12]  /*e310*/  BSSY.RECONVERGENT B0, `(.L_x_181) ;  /* 0x0000009000007945 */ /* 0x000fd80003800200 */
[----:B------:R-:W-:Y:S05]  /*e320*/  @P0 BRA `(.L_x_183) ;  /* 0x0000000000140947 */ /* 0x000fea0003800000 */
[----:B------:R-:W2:Y:S02]  /*e330*/  LDCU.64 UR4, c[0x0][0x888] ;  /* 0x00011100ff0477ac */ /* 0x000ea40008000a00 */
[----:B--2---:R-:W-:-:S04]  /*e340*/  ISETP.NE.U32.AND P0, PT, RZ, UR4, PT ;  /* 0x00000004ff007c0c */ /* 0x004fc8000bf05070 */
[----:B------:R-:W-:-:S13]  /*e350*/  ISETP.NE.AND.EX P0, PT, RZ, UR5, PT, P0 ;  /* 0x00000005ff007c0c */ /* 0x000fda000bf05300 */
[----:B------:R-:W-:Y:S05]  /*e360*/  @!P0 EXIT ;  /* 0x000000000000894d */ /* 0x000fea0003800000 */
[----:B------:R-:W-:Y:S05]  /*e370*/  BRA `(.L_x_184) ;  /* 0x0000000000087947 */ /* 0x000fea0003800000 */
.L_x_183:
[----:B------:R-:W-:-:S13]  /*e380*/  FSETP.NEU.AND P0, PT, R45, RZ, PT ;  /* 0x000000ff2d00720b */ /* 0x000fda0003f0d000 */
[----:B------:R-:W-:Y:S05]  /*e390*/  @!P0 EXIT ;  /* 0x000000000000894d */ /* 0x000fea0003800000 */
.L_x_184:
[----:B------:R-:W-:Y:S05]  /*e3a0*/  BSYNC.RECONVERGENT B0 ;  /* 0x0000000000007941 */ /* 0x000fea0003800200 */
.L_x_181:
[----:B------:R-:W-:Y:S01]  /*e3b0*/  ULEA UR4, UR47, UR43, 0x3 ;  /* 0x0000002b2f047291 */ /* 0x000fe2000f8e18ff */
[----:B------:R-:W-:-:S04]  /*e3c0*/  DEPBAR.LE SB0, 0x0 ;  /* 0x000080000000791a */ /* 0x000fc80000000000 */
[----:B------:R-:W-:-:S04]  /*e3d0*/  UIADD3 UR4, UPT, UPT, UR4, 0x40, URZ ;  /* 0x0000004004047890 */ /* 0x000fc8000fffe0ff */
[----:B------:R-:W-:-:S09]  /*e3e0*/  UPRMT UR4, UR52, 0x654, UR4 ;  /* 0x0000065434047896 */ /* 0x000fd20008000004 */
[----:B------:R-:W-:Y:S01]  /*e3f0*/  SYNCS.ARRIVE.TRANS64.RED.A1T0 RZ, [UR4], RZ ;  /* 0x000000ffffff79a7 */ /* 0x000fe20008100404 */
[----:B------:R-:W-:Y:S05]  /*e400*/  EXIT ;  /* 0x000000000000794d */ /* 0x000fea0003800000 */
.L_x_24:
[----:B--2---:R2:W3:Y:S02]  /*e410*/  SYNCS.PHASECHK.TRANS64.TRYWAIT P0, [R3+URZ+0xc0], R2 ;  /* 0x0000c002030075a7 */ /* 0x0044e400080011ff */
[----:B---3--:R-:W-:Y:S05]  /*e420*/  @!P0 NANOSLEEP.SYNCS 0x989680 ;  /* 0x009896800000895d */ /* 0x008fea0003900000 */
[----:B------:R-:W3:Y:S02]  /*e430*/  @!P0 SYNCS.PHASECHK.TRANS64 P0, [R3+URZ+0xc0], R2 ;  /* 0x0000c002030085a7 */ /* 0x000ee400080010ff */
[----:B---3--:R-:W-:Y:S05]  /*e440*/  @!P0 BRA `(.L_x_24) ;  /* 0xfffffffc00f08947 */ /* 0x008fea000383ffff */
[----:B------:R-:W-:Y:S05]  /*e450*/  BRA `(.L_x_185) ;  /* 0xffffff3400587947 */ /* 0x000fea000383ffff */
.L_x_27:
[----:B-1----:R-:W-:-:S07]  /*e460*/  MOV R0, UR5 ;  /* 0x0000000500007c02 */ /* 0x002fce0008000f00 */
.L_x_186:
[----:B-1----:R1:W2:Y:S02]  /*e470*/  SYNCS.PHASECHK.TRANS64.TRYWAIT P0, [R0+URZ+0x10], R3 ;  /* 0x00001003000075a7 */ /* 0x0022a400080011ff */
[----:B--2---:R-:W-:Y:S05]  /*e480*/  @!P0 NANOSLEEP.SYNCS 0x989680 ;  /* 0x009896800000895d */ /* 0x004fea0003900000 */
[----:B------:R-:W2:Y:S02]  /*e490*/  @!P0 SYNCS.PHASECHK.TRANS64 P0, [R0+URZ+0x10], R3 ;  /* 0x00001003000085a7 */ /* 0x000ea400080010ff */
[----:B--2---:R-:W-:Y:S05]  /*e4a0*/  @!P0 BRA `(.L_x_186) ;  /* 0xfffffffc00f08947 */ /* 0x004fea000383ffff */
[----:B------:R-:W-:Y:S05]  /*e4b0*/  BRA `(.L_x_26) ;  /* 0xffffff3400b07947 */ /* 0x000fea000383ffff */
.L_x_36:
[----:B-1----:R-:W-:-:S07]  /*e4c0*/  MOV R0, UR6 ;  /* 0x0000000600007c02 */ /* 0x002fce0008000f00 */
.L_x_187:
[----:B-1----:R1:W2:Y:S02]  /*e4d0*/  SYNCS.PHASECHK.TRANS64.TRYWAIT P0, [R0+URZ+0x10], R3 ;  /* 0x00001003000075a7 */ /* 0x0022a400080011ff */
[----:B--2---:R-:W-:Y:S05]  /*e4e0*/  @!P0 NANOSLEEP.SYNCS 0x989680 ;  /* 0x009896800000895d */ /* 0x004fea0003900000 */
[----:B------:R-:W2:Y:S02]  /*e4f0*/  @!P0 SYNCS.PHASECHK.TRANS64 P0, [R0+URZ+0x10], R3 ;  /* 0x00001003000085a7 */ /* 0x000ea400080010ff */
[----:B--2---:R-:W-:Y:S05]  /*e500*/  @!P0 BRA `(.L_x_187) ;  /* 0xfffffffc00f08947 */ /* 0x004fea000383ffff */
[----:B------:R-:W-:Y:S05]  /*e510*/  BRA `(.L_x_35) ;  /* 0xffffff3800bc7947 */ /* 0x000fea000383ffff */
.L_x_43:
[----:B-1----:R1:W4:Y:S02]  /*e520*/  SYNCS.PHASECHK.TRANS64.TRYWAIT P0, [R3+URZ+0x70], R0 ;  /* 0x00007000030075a7 */ /* 0x00232400080011ff */
[----:B----4-:R-:W-:Y:S05]  /*e530*/  @!P0 NANOSLEEP.SYNCS 0x989680 ;  /* 0x009896800000895d */ /* 0x010fea0003900000 */
[----:B------:R-:W4:Y:S02]  /*e540*/  @!P0 SYNCS.PHASECHK.TRANS64 P0, [R3+URZ+0x70], R0 ;  /* 0x00007000030085a7 */ /* 0x000f2400080010ff */
[----:B----4-:R-:W-:Y:S05]  /*e550*/  @!P0 BRA `(.L_x_43) ;  /* 0xfffffffc00f08947 */ /* 0x010fea000383ffff */
[----:B------:R-:W-:Y:S05]  /*e560*/  BRA `(.L_x_188) ;  /* 0xffffff3c00a87947 */ /* 0x000fea000383ffff */
.L_x_47:
[----:B-1----:R-:W-:-:S07]  /*e570*/  MOV R0, UR4 ;  /* 0x0000000400007c02 */ /* 0x002fce0008000f00 */
.L_x_189:
[----:B-1----:R1:W2:Y:S02]  /*e580*/  SYNCS.PHASECHK.TRANS64.TRYWAIT P0, [R0+URZ], R3 ;  /* 0x00000003000075a7 */ /* 0x0022a400080011ff */
[----:B--2---:R-:W-:Y:S05]  /*e590*/  @!P0 NANOSLEEP.SYNCS 0x989680 ;  /* 0x009896800000895d */ /* 0x004fea0003900000 */
[----:B------:R-:W2:Y:S02]  /*e5a0*/  @!P0 SYNCS.PHASECHK.TRANS64 P0, [R0+URZ], R3 ;  /* 0x00000003000085a7 */ /* 0x000ea400080010ff */
[----:B--2---:R-:W-:Y:S05]  /*e5b0*/  @!P0 BRA `(.L_x_189) ;  /* 0xfffffffc00f08947 */ /* 0x004fea000383ffff */
[----:B------:R-:W-:Y:S05]  /*e5c0*/  BRA `(.L_x_190) ;  /* 0xffffff4400547947 */ /* 0x000fea000383ffff */
.L_x_50:
[----:B-1----:R1:W2:Y:S02]  /*e5d0*/  SYNCS.PHASECHK.TRANS64.TRYWAIT P0, [R0+URZ+0xb0], R5 ;  /* 0x0000b005000075a7 */ /* 0x0022a400080011ff */
[----:B--2---:R-:W-:Y:S05]  /*e5e0*/  @!P0 NANOSLEEP.SYNCS 0x989680 ;  /* 0x009896800000895d */ /* 0x004fea0003900000 */
[----:B------:R-:W2:Y:S02]  /*e5f0*/  @!P0 SYNCS.PHASECHK.TRANS64 P0, [R0+URZ+0xb0], R5 ;  /* 0x0000b005000085a7 */ /* 0x000ea400080010ff */
[----:B--2---:R-:W-:Y:S05]  /*e600*/  @!P0 BRA `(.L_x_50) ;  /* 0xfffffffc00f08947 */ /* 0x004fea000383ffff */
[----:B------:R-:W-:Y:S05]  /*e610*/  BRA `(.L_x_191) ;  /* 0xffffff4400b07947 */ /* 0x000fea000383ffff */
.L_x_51:
[----:B------:R-:W-:-:S07]  /*e620*/  MOV R0, UR4 ;  /* 0x0000000400007c02 */ /* 0x000fce0008000f00 */
.L_x_192:
[----:B-1----:R1:W2:Y:S02]  /*e630*/  SYNCS.PHASECHK.TRANS64.TRYWAIT P0, [R0+URZ+0x80], R7 ;  /* 0x00008007000075a7 */ /* 0x0022a400080011ff */
[----:B--2---:R-:W-:Y:S05]  /*e640*/  @!P0 NANOSLEEP.SYNCS 0x989680 ;  /* 0x009896800000895d */ /* 0x004fea0003900000 */
[----:B------:R-:W2:Y:S02]  /*e650*/  @!P0 SYNCS.PHASECHK.TRANS64 P0, [R0+URZ+0x80], R7 ;  /* 0x00008007000085a7 */ /* 0x000ea400080010ff */
[----:B--2---:R-:W-:Y:S05]  /*e660*/  @!P0 BRA `(.L_x_192) ;  /* 0xfffffffc00f08947 */ /* 0x004fea000383ffff */
[----:B------:R-:W-:Y:S05]  /*e670*/  BRA `(.L_x_193) ;  /* 0xffffff4400c07947 */ /* 0x000fea000383ffff */
.L_x_52:
[----:B-1----:R1:W2:Y:S02]  /*e680*/  SYNCS.PHASECHK.TRANS64.TRYWAIT P1, [R0+URZ+0x70], R5 ;  /* 0x00007005000075a7 */ /* 0x0022a400080211ff */
[----:B--2---:R-:W-:Y:S05]  /*e690*/  @!P1 NANOSLEEP.SYNCS 0x989680 ;  /* 0x009896800000995d */ /* 0x004fea0003900000 */
[----:B------:R-:W2:Y:S02]  /*e6a0*/  @!P1 SYNCS.PHASECHK.TRANS64 P1, [R0+URZ+0x70], R5 ;  /* 0x00007005000095a7 */ /* 0x000ea400080210ff */
[----:B--2---:R-:W-:Y:S05]  /*e6b0*/  @!P1 BRA `(.L_x_52) ;  /* 0xfffffffc00f09947 */ /* 0x004fea000383ffff */
[----:B------:R-:W-:Y:S05]  /*e6c0*/  BRA `(.L_x_194) ;  /* 0xffffff4400f07947 */ /* 0x000fea000383ffff */
.L_x_55:
[----:B------:R-:W-:-:S07]  /*e6d0*/  MOV R0, UR4 ;  /* 0x0000000400007c02 */ /* 0x000fce0008000f00 */
.L_x_195:
[----:B-1----:R1:W2:Y:S02]  /*e6e0*/  SYNCS.PHASECHK.TRANS64.TRYWAIT P0, [R0+URZ+0x80], R3 ;  /* 0x00008003000075a7 */ /* 0x0022a400080011ff */
[----:B--2---:R-:W-:Y:S05]  /*e6f0*/  @!P0 NANOSLEEP.SYNCS 0x989680 ;  /* 0x009896800000895d */ /* 0x004fea0003900000 */
[----:B------:R-:W2:Y:S02]  /*e700*/  @!P0 SYNCS.PHASECHK.TRANS64 P0, [R0+URZ+0x80], R3 ;  /* 0x00008003000085a7 */ /* 0x000ea400080010ff */
[----:B--2---:R-:W-:Y:S05]  /*e710*/  @!P0 BRA `(.L_x_195) ;  /* 0xfffffffc00f08947 */ /* 0x004fea000383ffff */
[----:B------:R-:W-:Y:S05]  /*e720*/  BRA `(.L_x_54) ;  /* 0xffffff4800447947 */ /* 0x000fea000383ffff */
.L_x_64:
[----:B-1----:R-:W-:-:S04]  /*e730*/  MOV R5, UR5 ;  /* 0x0000000500057c02 */ /* 0x002fc80008000f00 */
[----:B------:R1:W2:Y:S03]  /*e740*/  SYNCS.PHASECHK.TRANS64.TRYWAIT P0, [R5+URZ+0x8], R6 ;  /* 0x00000806050075a7 */ /* 0x0002a600080011ff */
[----:B--2---:R-:W-:Y:S05]  /*e750*/  @!P0 NANOSLEEP.SYNCS 0x989680 ;  /* 0x009896800000895d */ /* 0x004fea0003900000 */
[----:B------:R-:W2:Y:S02]  /*e760*/  @!P0 SYNCS.PHASECHK.TRANS64 P0, [R5+URZ+0x8], R6 ;  /* 0x00000806050085a7 */ /* 0x000ea400080010ff */
[----:B--2---:R-:W-:Y:S05]  /*e770*/  @!P0 BRA `(.L_x_64) ;  /* 0xfffffffc00ec8947 */ /* 0x004fea000383ffff */
[----:B------:R-:W-:Y:S05]  /*e780*/  BRA `(.L_x_63) ;  /* 0xffffff4800f87947 */ /* 0x000fea000383ffff */
.L_x_66:
[----:B------:R-:W-:Y:S01]  /*e790*/  BSSY B0, `(.L_x_196) ;  /* 0x0000006000007945 */ /* 0x000fe20003800000 */
[----:B------:R-:W-:-:S07]  /*e7a0*/  MOV R15, 0xffffffff ;  /* 0xffffffff000f7802 */ /* 0x000fce0000000f00 */
[----:B-1---5:R-:W-:Y:S05]  /*e7b0*/  WARPSYNC.COLLECTIVE R15, `(.L_x_197) ;  /* 0x000000000f0c7348 */ /* 0x022fea0003c00000 */
[----:B------:R-:W-:Y:S02]  /*e7c0*/  ELECT P6, UR79, PT ;  /* 0x00000000004f782f */ /* 0x000fe400038c0000 */
[----:B------:R-:W-:Y:S01]  /*e7d0*/  MOV R14, UR79 ;  /* 0x0000004f000e7c02 */ /* 0x000fe20008000f00 */
[----:B-1---5:R-:W-:Y:S10]  /*e7e0*/  ENDCOLLECTIVE ;  /* 0x000000000000791b */ /* 0x022ff40003800000 */
.L_x_197:
[----:B------:R-:W-:Y:S05]  /*e7f0*/  BSYNC B0 ;  /* 0x0000000000007941 */ /* 0x000fea0003800000 */
.L_x_196:
[----:B------:R-:W-:Y:S05]  /*e800*/  BRA `(.L_x_198) ;  /* 0xffffff4c00287947 */ /* 0x000fea000383ffff */
.L_x_68:
[----:B-1----:R-:W-:-:S04]  /*e810*/  MOV R3, UR5 ;  /* 0x0000000500037c02 */ /* 0x002fc80008000f00 */
[----:B------:R1:W2:Y:S03]  /*e820*/  SYNCS.PHASECHK.TRANS64.TRYWAIT P0, [R3+URZ+0x8], R4 ;  /* 0x00000804030075a7 */ /* 0x0002a600080011ff */
[----:B--2---:R-:W-:Y:S05]  /*e830*/  @!P0 NANOSLEEP.SYNCS 0x989680 ;  /* 0x009896800000895d */ /* 0x004fea0003900000 */
[----:B------:R-:W2:Y:S02]  /*e840*/  @!P0 SYNCS.PHASECHK.TRANS64 P0, [R3+URZ+0x8], R4 ;  /* 0x00000804030085a7 */ /* 0x000ea400080010ff */
[----:B--2---:R-:W-:Y:S05]  /*e850*/  @!P0 BRA `(.L_x_68) ;  /* 0xfffffffc00ec8947 */ /* 0x004fea000383ffff */
[----:B------:R-:W-:Y:S05]  /*e860*/  BRA `(.L_x_67) ;  /* 0xffffff4c002c7947 */ /* 0x000fea000383ffff */
.L_x_69:
[----:B-1----:R1:W2:Y:S02]  /*e870*/  SYNCS.PHASECHK.TRANS64.TRYWAIT P0, [R0+URZ+0x70], R5 ;  /* 0x00007005000075a7 */ /* 0x0022a400080011ff */
[----:B--2---:R-:W-:Y:S05]  /*e880*/  @!P0 NANOSLEEP.SYNCS 0x989680 ;  /* 0x009896800000895d */ /* 0x004fea0003900000 */
[----:B------:R-:W2:Y:S02]  /*e890*/  @!P0 SYNCS.PHASECHK.TRANS64 P0, [R0+URZ+0x70], R5 ;  /* 0x00007005000085a7 */ /* 0x000ea400080010ff */
[----:B--2---:R-:W-:Y:S05]  /*e8a0*/  @!P0 BRA `(.L_x_69) ;  /* 0xfffffffc00f08947 */ /* 0x004fea000383ffff */
[----:B------:R-:W-:Y:S05]  /*e8b0*/  BRA `(.L_x_199) ;  /* 0xffffff5000387947 */ /* 0x000fea000383ffff */
.L_x_71:
[----:B------:R-:W-:-:S07]  /*e8c0*/  MOV R0, UR46 ;  /* 0x0000002e00007c02 */ /* 0x000fce0008000f00 */
.L_x_200:
[----:B-1----:R1:W2:Y:S02]  /*e8d0*/  SYNCS.PHASECHK.TRANS64.TRYWAIT P0, [R0+URZ+0xa0], R5 ;  /* 0x0000a005000075a7 */ /* 0x0022a400080011ff */
[----:B--2---:R-:W-:Y:S05]  /*e8e0*/  @!P0 NANOSLEEP.SYNCS 0x989680 ;  /* 0x009896800000895d */ /* 0x004fea0003900000 */
[----:B------:R-:W2:Y:S02]  /*e8f0*/  @!P0 SYNCS.PHASECHK.TRANS64 P0, [R0+URZ+0xa0], R5 ;  /* 0x0000a005000085a7 */ /* 0x000ea400080010ff */
[----:B--2---:R-:W-:Y:S05]  /*e900*/  @!P0 BRA `(.L_x_200) ;  /* 0xfffffffc00f08947 */ /* 0x004fea000383ffff */
[----:B------:R-:W-:Y:S05]  /*e910*/  BRA `(.L_x_201) ;  /* 0xffffff5000847947 */ /* 0x000fea000383ffff */
.L_x_74:
[----:B------:R-:W-:Y:S07]  /*e920*/  MOV R0, UR7 ;  /* 0x0000000700007c02 */ /* 0x000fee0008000f00 */
.L_x_202:
[----:B-1----:R1:W2:Y:S02]  /*e930*/  SYNCS.PHASECHK.TRANS64.TRYWAIT P0, [R0+URZ], R5 ;  /* 0x00000005000075a7 */ /* 0x0022a400080011ff */
[----:B--2---:R-:W-:Y:S05]  /*e940*/  @!P0 NANOSLEEP.SYNCS 0x989680 ;  /* 0x009896800000895d */ /* 0x004fea0003900000 */
[----:B------:R-:W2:Y:S02]  /*e950*/  @!P0 SYNCS.PHASECHK.TRANS64 P0, [R0+URZ], R5 ;  /* 0x00000005000085a7 */ /* 0x000ea400080010ff */
[----:B--2---:R-:W-:Y:S05]  /*e960*/  @!P0 BRA `(.L_x_202) ;  /* 0xfffffffc00f08947 */ /* 0x004fea000383ffff */
[----:B------:R-:W-:Y:S05]  /*e970*/  BRA `(.L_x_73) ;  /* 0xffffff5000987947 */ /* 0x000fea000383ffff */
.L_x_78:
[----:B-1----:R-:W-:-:S07]  /*e980*/  MOV R0, UR4 ;  /* 0x0000000400007c02 */ /* 0x002fce0008000f00 */
.L_x_203:
[----:B-1----:R1:W2:Y:S02]  /*e990*/  SYNCS.PHASECHK.TRANS64.TRYWAIT P0, [R0+URZ], R3 ;  /* 0x00000003000075a7 */ /* 0x0022a400080011ff */
[----:B--2---:R-:W-:Y:S05]  /*e9a0*/  @!P0 NANOSLEEP.SYNCS 0x989680 ;  /* 0x009896800000895d */ /* 0x004fea0003900000 */
[----:B------:R-:W2:Y:S02]  /*e9b0*/  @!P0 SYNCS.PHASECHK.TRANS64 P0, [R0+URZ], R3 ;  /* 0x00000003000085a7 */ /* 0x000ea400080010ff */
[----:B--2---:R-:W-:Y:S05]  /*e9c0*/  @!P0 BRA `(.L_x_203) ;  /* 0xfffffffc00f08947 */ /* 0x004fea000383ffff */
[----:B------:R-:W-:Y:S05]  /*e9d0*/  BRA `(.L_x_204) ;  /* 0xffffff5400dc7947 */ /* 0x000fea000383ffff */
.L_x_81:
[----:B------:R-:W-:-:S07]  /*e9e0*/  MOV R0, UR41 ;  /* 0x0000002900007c02 */ /* 0x000fce0008000f00 */
.L_x_205:
[----:B-1----:R1:W2:Y:S02]  /*e9f0*/  SYNCS.PHASECHK.TRANS64.TRYWAIT P1, [R0+URZ+0xd0], R3 ;  /* 0x0000d003000075a7 */ /* 0x0022a400080211ff */
[----:B--2---:R-:W-:Y:S05]  /*ea00*/  @!P1 NANOSLEEP.SYNCS 0x989680 ;  /* 0x009896800000995d */ /* 0x004fea0003900000 */
[----:B------:R-:W2:Y:S02]  /*ea10*/  @!P1 SYNCS.PHASECHK.TRANS64 P1, [R0+URZ+0xd0], R3 ;  /* 0x0000d003000095a7 */ /* 0x000ea400080210ff */
[----:B--2---:R-:W-:Y:S05]  /*ea20*/  @!P1 BRA `(.L_x_205) ;  /* 0xfffffffc00f09947 */ /* 0x004fea000383ffff */
[----:B------:R-:W-:Y:S05]  /*ea30*/  BRA `(.L_x_206) ;  /* 0xffffff5800287947 */ /* 0x000fea000383ffff */
.L_x_86:
[----:B--2---:R2:W3:Y:S02]  /*ea40*/  SYNCS.PHASECHK.TRANS64.TRYWAIT P0, [R12+URZ+0x70], R9 ;  /* 0x000070090c0075a7 */ /* 0x0044e400080011ff */
[----:B---3--:R-:W-:Y:S05]  /*ea50*/  @!P0 NANOSLEEP.SYNCS 0x989680 ;  /* 0x009896800000895d */ /* 0x008fea0003900000 */
[----:B------:R-:W3:Y:S02]  /*ea60*/  @!P0 SYNCS.PHASECHK.TRANS64 P0, [R12+URZ+0x70], R9 ;  /* 0x000070090c0085a7 */ /* 0x000ee400080010ff */
[----:B---3--:R-:W-:Y:S05]  /*ea70*/  @!P0 BRA `(.L_x_86) ;  /* 0xfffffffc00f08947 */ /* 0x008fea000383ffff */
[----:B------:R-:W-:Y:S05]  /*ea80*/  BRA `(.L_x_207) ;  /* 0xffffff5c00487947 */ /* 0x000fea000383ffff */
.L_x_89:
[----:B------:R-:W-:Y:S07]  /*ea90*/  MOV R0, UR21 ;  /* 0x0000001500007c02 */ /* 0x000fee0008000f00 */
.L_x_208:
[----:B--2---:R2:W3:Y:S02]  /*eaa0*/  SYNCS.PHASECHK.TRANS64.TRYWAIT P2, [R0+URZ+0x68], R9 ;  /* 0x00006809000075a7 */ /* 0x0044e400080411ff */
[----:B---3--:R-:W-:Y:S05]  /*eab0*/  @!P2 NANOSLEEP.SYNCS 0x989680 ;  /* 0x009896800000a95d */ /* 0x008fea0003900000 */
[----:B------:R-:W3:Y:S02]  /*eac0*/  @!P2 SYNCS.PHASECHK.TRANS64 P2, [R0+URZ+0x68], R9 ;  /* 0x000068090000a5a7 */ /* 0x000ee400080410ff */
[----:B---3--:R-:W-:Y:S05]  /*ead0*/  @!P2 BRA `(.L_x_208) ;  /* 0xfffffffc00f0a947 */ /* 0x008fea000383ffff */
[----:B------:R-:W-:Y:S05]  /*eae0*/  BRA `(.L_x_88) ;  /* 0xffffff6000b47947 */ /* 0x000fea000383ffff */
.L_x_92:
[----:B------:R-:W-:Y:S07]  /*eaf0*/  MOV R9, UR21 ;  /* 0x0000001500097c02 */ /* 0x000fee0008000f00 */
.L_x_209:
[----:B--2---:R2:W3:Y:S02]  /*eb00*/  SYNCS.PHASECHK.TRANS64.TRYWAIT P0, [R9+URZ+0x40], R10 ;  /* 0x0000400a090075a7 */ /* 0x0044e400080011ff */
[----:B---3--:R-:W-:Y:S05]  /*eb10*/  @!P0 NANOSLEEP.SYNCS 0x989680 ;  /* 0x009896800000895d */ /* 0x008fea0003900000 */
[----:B------:R-:W3:Y:S02]  /*eb20*/  @!P0 SYNCS.PHASECHK.TRANS64 P0, [R9+URZ+0x40], R10 ;  /* 0x0000400a090085a7 */ /* 0x000ee400080010ff */
[----:B---3--:R-:W-:Y:S05]  /*eb30*/  @!P0 BRA `(.L_x_209) ;  /* 0xfffffffc00f08947 */ /* 0x008fea000383ffff */
[----:B------:R-:W-:Y:S05]  /*eb40*/  BRA `(.L_x_210) ;  /* 0xffffff6400107947 */ /* 0x000fea000383ffff */
.L_x_93:
[----:B------:R-:W-:Y:S07]  /*eb50*/  MOV R9, UR21 ;  /* 0x0000001500097c02 */ /* 0x000fee0008000f00 */
.L_x_211:
[----:B--2---:R2:W3:Y:S02]  /*eb60*/  SYNCS.PHASECHK.TRANS64.TRYWAIT P0, [R9+URZ+0x48], R10 ;  /* 0x0000480a090075a7 */ /* 0x0044e400080011ff */
[----:B---3--:R-:W-:Y:S05]  /*eb70*/  @!P0 NANOSLEEP.SYNCS 0x989680 ;  /* 0x009896800000895d */ /* 0x008fea0003900000 */
[----:B------:R-:W3:Y:S02]  /*eb80*/  @!P0 SYNCS.PHASECHK.TRANS64 P0, [R9+URZ+0x48], R10 ;  /* 0x0000480a090085a7 */ /* 0x000ee400080010ff */
[----:B---3--:R-:W-:Y:S05]  /*eb90*/  @!P0 BRA `(.L_x_211) ;  /* 0xfffffffc00f08947 */ /* 0x008fea000383ffff */
[----:B------:R-:W-:Y:S05]  /*eba0*/  BRA `(.L_x_212) ;  /* 0xffffff6400507947 */ /* 0x000fea000383ffff */
.L_x_94:
[----:B------:R-:W-:Y:S07]  /*ebb0*/  MOV R9, UR21 ;  /* 0x0000001500097c02 */ /* 0x000fee0008000f00 */
.L_x_213:
[----:B--2---:R2:W3:Y:S02]  /*ebc0*/  SYNCS.PHASECHK.TRANS64.TRYWAIT P0, [R9+URZ+0x50], R10 ;  /* 0x0000500a090075a7 */ /* 0x0044e400080011ff */
[----:B---3--:R-:W-:Y:S05]  /*ebd0*/  @!P0 NANOSLEEP.SYNCS 0x989680 ;  /* 0x009896800000895d */ /* 0x008fea0003900000 */
[----:B------:R-:W3:Y:S02]  /*ebe0*/  @!P0 SYNCS.PHASECHK.TRANS64 P0, [R9+URZ+0x50], R10 ;  /* 0x0000500a090085a7 */ /* 0x000ee400080010ff */
[----:B---3--:R-:W-:Y:S05]  /*ebf0*/  @!P0 BRA `(.L_x_213) ;  /* 0xfffffffc00f08947 */ /* 0x008fea000383ffff */
[----:B------:R-:W-:Y:S05]  /*ec00*/  BRA `(.L_x_214) ;  /* 0xffffff6400947947 */ /* 0x000fea000383ffff */
.L_x_95:
[----:B------:R-:W-:Y:S07]  /*ec10*/  MOV R9, UR21 ;  /* 0x0000001500097c02 */ /* 0x000fee0008000f00 */
.L_x_215:
[----:B--2---:R2:W3:Y:S02]  /*ec20*/  SYNCS.PHASECHK.TRANS64.TRYWAIT P0, [R9+URZ+0x58], R10 ;  /* 0x0000580a090075a7 */ /* 0x0044e400080011ff */
[----:B---3--:R-:W-:Y:S05]  /*ec30*/  @!P0 NANOSLEEP.SYNCS 0x989680 ;  /* 0x009896800000895d */ /* 0x008fea0003900000 */
[----:B------:R-:W3:Y:S02]  /*ec40*/  @!P0 SYNCS.PHASECHK.TRANS64 P0, [R9+URZ+0x58], R10 ;  /* 0x0000580a090085a7 */ /* 0x000ee400080010ff */
[----:B---3--:R-:W-:Y:S05]  /*ec50*/  @!P0 BRA `(.L_x_215) ;  /* 0xfffffffc00f08947 */ /* 0x008fea000383ffff */
[----:B------:R-:W-:Y:S05]  /*ec60*/  BRA `(.L_x_216) ;  /* 0xffffff6400dc7947 */ /* 0x000fea000383ffff */
.L_x_96:
[----:B------:R-:W-:Y:S07]  /*ec70*/  MOV R0, UR21 ;  /* 0x0000001500007c02 */ /* 0x000fee0008000f00 */
.L_x_217:
[----:B--2---:R2:W3:Y:S02]  /*ec80*/  SYNCS.PHASECHK.TRANS64.TRYWAIT P0, [R0+URZ+0x40], R9 ;  /* 0x00004009000075a7 */ /* 0x0044e400080011ff */
[----:B---3--:R-:W-:Y:S05]  /*ec90*/  @!P0 NANOSLEEP.SYNCS 0x989680 ;  /* 0x009896800000895d */ /* 0x008fea0003900000 */
[----:B------:R-:W3:Y:S02]  /*eca0*/  @!P0 SYNCS.PHASECHK.TRANS64 P0, [R0+URZ+0x40], R9 ;  /* 0x00004009000085a7 */ /* 0x000ee400080010ff */
[----:B---3--:R-:W-:Y:S05]  /*ecb0*/  @!P0 BRA `(.L_x_217) ;  /* 0xfffffffc00f08947 */ /* 0x008fea000383ffff */
[----:B------:R-:W-:Y:S05]  /*ecc0*/  BRA `(.L_x_218) ;  /* 0xffffff6800287947 */ /* 0x000fea000383ffff */
.L_x_97:
[----:B------:R-:W-:Y:S07]  /*ecd0*/  MOV R0, UR21 ;  /* 0x0000001500007c02 */ /* 0x000fee0008000f00 */
.L_x_219:
[----:B--2---:R2:W3:Y:S02]  /*ece0*/  SYNCS.PHASECHK.TRANS64.TRYWAIT P0, [R0+URZ+0x48], R9 ;  /* 0x00004809000075a7 */ /* 0x0044e400080011ff */
[----:B---3--:R-:W-:Y:S05]  /*ecf0*/  @!P0 NANOSLEEP.SYNCS 0x989680 ;  /* 0x009896800000895d */ /* 0x008fea0003900000 */
[----:B------:R-:W3:Y:S02]  /*ed00*/  @!P0 SYNCS.PHASECHK.TRANS64 P0, [R0+URZ+0x48], R9 ;  /* 0x00004809000085a7 */ /* 0x000ee400080010ff */
[----:B---3--:R-:W-:Y:S05]  /*ed10*/  @!P0 BRA `(.L_x_219) ;  /* 0xfffffffc00f08947 */ /* 0x008fea000383ffff */
[----:B------:R-:W-:Y:S05]  /*ed20*/  BRA `(.L_x_220) ;  /* 0xffffff6800707947 */ /* 0x000fea000383ffff */
.L_x_98:
[----:B------:R-:W-:Y:S07]  /*ed30*/  MOV R0, UR21 ;  /* 0x0000001500007c02 */ /* 0x000fee0008000f00 */
.L_x_221:
[----:B--2---:R2:W3:Y:S02]  /*ed40*/  SYNCS.PHASECHK.TRANS64.TRYWAIT P0, [R0+URZ+0x50], R9 ;  /* 0x00005009000075a7 */ /* 0x0044e400080011ff */
[----:B---3--:R-:W-:Y:S05]  /*ed50*/  @!P0 NANOSLEEP.SYNCS 0x989680 ;  /* 0x009896800000895d */ /* 0x008fea0003900000 */
[----:B------:R-:W3:Y:S02]  /*ed60*/  @!P0 SYNCS.PHASECHK.TRANS64 P0, [R0+URZ+0x50], R9 ;  /* 0x00005009000085a7 */ /* 0x000ee400080010ff */
[----:B---3--:R-:W-:Y:S05]  /*ed70*/  @!P0 BRA `(.L_x_221) ;  /* 0xfffffffc00f08947 */ /* 0x008fea000383ffff */
[----:B------:R-:W-:Y:S05]  /*ed80*/  BRA `(.L_x_222) ;  /* 0xffffff6800b87947 */ /* 0x000fea000383ffff */
.L_x_99:
[----:B------:R-:W-:Y:S07]  /*ed90*/  MOV R0, UR21 ;  /* 0x0000001500007c02 */ /* 0x000fee0008000f00 */
.L_x_223:
[----:B--2---:R2:W3:Y:S02]  /*eda0*/  SYNCS.PHASECHK.TRANS64.TRYWAIT P0, [R0+URZ+0x58], R9 ;  /* 0x00005809000075a7 */ /* 0x0044e400080011ff */
[----:B---3--:R-:W-:Y:S05]  /*edb0*/  @!P0 NANOSLEEP.SYNCS 0x989680 ;  /* 0x009896800000895d */ /* 0x008fea0003900000 */
[----:B------:R-:W3:Y:S02]  /*edc0*/  @!P0 SYNCS.PHASECHK.TRANS64 P0, [R0+URZ+0x58], R9 ;  /* 0x00005809000085a7 */ /* 0x000ee400080010ff */
[----:B---3--:R-:W-:Y:S05]  /*edd0*/  @!P0 BRA `(.L_x_223) ;  /* 0xfffffffc00f08947 */ /* 0x008fea000383ffff */
[----:B------:R-:W-:Y:S05]  /*ede0*/  BRA `(.L_x_224) ;  /* 0xffffff6800fc7947 */ /* 0x000fea000383ffff */
.L_x_101:
[----:B------:R-:W-:-:S07]  /*edf0*/  MOV R3, UR21 ;  /* 0x0000001500037c02 */ /* 0x000fce0008000f00 */
.L_x_225:
[----:B---3--:R3:W4:Y:S02]  /*ee00*/  SYNCS.PHASECHK.TRANS64.TRYWAIT P0, [R3+URZ+0x40], R10 ;  /* 0x0000400a030075a7 */ /* 0x00872400080011ff */
[----:B----4-:R-:W-:Y:S05]  /*ee10*/  @!P0 NANOSLEEP.SYNCS 0x989680 ;  /* 0x009896800000895d */ /* 0x010fea0003900000 */
[----:B------:R-:W4:Y:S02]  /*ee20*/  @!P0 SYNCS.PHASECHK.TRANS64 P0, [R3+URZ+0x40], R10 ;  /* 0x0000400a030085a7 */ /* 0x000f2400080010ff */
[----:B----4-:R-:W-:Y:S05]  /*ee30*/  @!P0 BRA `(.L_x_225) ;  /* 0xfffffffc00f08947 */ /* 0x010fea000383ffff */
[----:B------:R-:W-:Y:S05]  /*ee40*/  BRA `(.L_x_226) ;  /* 0xffffff6c006c7947 */ /* 0x000fea000383ffff */
.L_x_102:
[----:B---3--:R-:W-:-:S07]  /*ee50*/  MOV R3, UR21 ;  /* 0x0000001500037c02 */ /* 0x008fce0008000f00 */
.L_x_227:
[----:B---3--:R3:W4:Y:S02]  /*ee60*/  SYNCS.PHASECHK.TRANS64.TRYWAIT P0, [R3+URZ+0x48], R10 ;  /* 0x0000480a030075a7 */ /* 0x00872400080011ff */
[----:B----4-:R-:W-:Y:S05]  /*ee70*/  @!P0 NANOSLEEP.SYNCS 0x989680 ;  /* 0x009896800000895d */ /* 0x010fea0003900000 */
[----:B------:R-:W4:Y:S02]  /*ee80*/  @!P0 SYNCS.PHASECHK.TRANS64 P0, [R3+URZ+0x48], R10 ;  /* 0x0000480a030085a7 */ /* 0x000f2400080010ff */
[----:B----4-:R-:W-:Y:S05]  /*ee90*/  @!P0 BRA `(.L_x_227) ;  /* 0xfffffffc00f08947 */ /* 0x010fea000383ffff */
[----:B------:R-:W-:Y:S05]  /*eea0*/  BRA `(.L_x_228) ;  /* 0xffffff6c005c7947 */ /* 0x000fea000383ffff */
.L_x_103:
[----:B---3--:R-:W-:-:S07]  /*eeb0*/  MOV R3, UR21 ;  /* 0x0000001500037c02 */ /* 0x008fce0008000f00 */
.L_x_229:
[----:B---3--:R3:W4:Y:S02]  /*eec0*/  SYNCS.PHASECHK.TRANS64.TRYWAIT P0, [R3+URZ+0x50], R10 ;  /* 0x0000500a030075a7 */ /* 0x00872400080011ff */
[----:B----4-:R-:W-:Y:S05]  /*eed0*/  @!P0 NANOSLEEP.SYNCS 0x989680 ;  /* 0x009896800000895d */ /* 0x010fea0003900000 */
[----:B------:R-:W4:Y:S02]  /*eee0*/  @!P0 SYNCS.PHASECHK.TRANS64 P0, [R3+URZ+0x50], R10 ;  /* 0x0000500a030085a7 */ /* 0x000f2400080010ff */
[----:B----4-:R-:W-:Y:S05]  /*eef0*/  @!P0 BRA `(.L_x_229) ;  /* 0xfffffffc00f08947 */ /* 0x010fea000383ffff */
[----:B------:R-:W-:Y:S05]  /*ef00*/  BRA `(.L_x_230) ;  /* 0xffffff6c00507947 */ /* 0x000fea000383ffff */
.L_x_105:
[----:B-1----:R1:W2:Y:S02]  /*ef10*/  SYNCS.PHASECHK.TRANS64.TRYWAIT P0, [R0+URZ+0x70], R3 ;  /* 0x00007003000075a7 */ /* 0x0022a400080011ff */
[----:B--2---:R-:W-:Y:S05]  /*ef20*/  @!P0 NANOSLEEP.SYNCS 0x989680 ;  /* 0x009896800000895d */ /* 0x004fea0003900000 */
[----:B------:R-:W2:Y:S02]  /*ef30*/  @!P0 SYNCS.PHASECHK.TRANS64 P0, [R0+URZ+0x70], R3 ;  /* 0x00007003000085a7 */ /* 0x000ea400080010ff */
[----:B--2---:R-:W-:Y:S05]  /*ef40*/  @!P0 BRA `(.L_x_105) ;  /* 0xfffffffc00f08947 */ /* 0x004fea000383ffff */
[----:B------:R-:W-:Y:S05]  /*ef50*/  BRA `(.L_x_231) ;  /* 0xffffff7000207947 */ /* 0x000fea000383ffff */
.L_x_116:
[----:B-1----:R-:W-:Y:S04]  /*ef60*/  MOV R0, UR43 ;  /* 0x0000002b00007c02 */ /* 0x002fe80008000f00 */
[----:B------:R1:W3:Y:S03]  /*ef70*/  SYNCS.PHASECHK.TRANS64.TRYWAIT P1, [R0+URZ+0x20], R5 ;  /* 0x00002005000075a7 */ /* 0x0002e600080211ff */
[----:B---3--:R-:W-:Y:S05]  /*ef80*/  @!P1 NANOSLEEP.SYNCS 0x989680 ;  /* 0x009896800000995d */ /* 0x008fea0003900000 */
[----:B------:R-:W3:Y:S02]  /*ef90*/  @!P1 SYNCS.PHASECHK.TRANS64 P1, [R0+URZ+0x20], R5 ;  /* 0x00002005000095a7 */ /* 0x000ee400080210ff */
[----:B---3--:R-:W-:Y:S05]  /*efa0*/  @!P1 BRA `(.L_x_116) ;  /* 0xfffffffc00ec9947 */ /* 0x008fea000383ffff */
[----:B------:R-:W-:Y:S05]  /*efb0*/  BRA `(.L_x_115) ;  /* 0xffffff8000087947 */ /* 0x000fea000383ffff */
.L_x_118:
[----:B-1----:R1:W4:Y:S02]  /*efc0*/  SYNCS.PHASECHK.TRANS64.TRYWAIT P0, [R116+URZ+0x90], R3 ;  /* 0x00009003740075a7 */ /* 0x00232400080011ff */
[----:B----4-:R-:W-:Y:S05]  /*efd0*/  @!P0 NANOSLEEP.SYNCS 0x989680 ;  /* 0x009896800000895d */ /* 0x010fea0003900000 */
[----:B------:R-:W4:Y:S02]  /*efe0*/  @!P0 SYNCS.PHASECHK.TRANS64 P0, [R116+URZ+0x90], R3 ;  /* 0x00009003740085a7 */ /* 0x000f2400080010ff */
[----:B----4-:R-:W-:Y:S05]  /*eff0*/  @!P0 BRA `(.L_x_118) ;  /* 0xfffffffc00f08947 */ /* 0x010fea000383ffff */
[----:B------:R-:W-:Y:S05]  /*f000*/  BRA `(.L_x_117) ;  /* 0xffffff8000407947 */ /* 0x000fea000383ffff */
.L_x_127:
[----:B-1----:R1:W2:Y:S02]  /*f010*/  SYNCS.PHASECHK.TRANS64.TRYWAIT P0, [R3+URZ+0x20], R0 ;  /* 0x00002000030075a7 */ /* 0x0022a400080011ff */
[----:B--2---:R-:W-:Y:S05]  /*f020*/  @!P0 NANOSLEEP.SYNCS 0x989680 ;  /* 0x009896800000895d */ /* 0x004fea0003900000 */
[----:B------:R-:W2:Y:S02]  /*f030*/  @!P0 SYNCS.PHASECHK.TRANS64 P0, [R3+URZ+0x20], R0 ;  /* 0x00002000030085a7 */ /* 0x000ea400080010ff */
[----:B--2---:R-:W-:Y:S05]  /*f040*/  @!P0 BRA `(.L_x_127) ;  /* 0xfffffffc00f08947 */ /* 0x004fea000383ffff */
[----:B------:R-:W-:Y:S05]  /*f050*/  BRA `(.L_x_126) ;  /* 0xffffff8c006c7947 */ /* 0x000fea000383ffff */
.L_x_135:
[----:B-1----:R1:W2:Y:S02]  /*f060*/  SYNCS.PHASECHK.TRANS64.TRYWAIT P0, [R123+URZ+0x20], R4 ;  /* 0x000020047b0075a7 */ /* 0x0022a400080011ff */
[----:B--2---:R-:W-:Y:S05]  /*f070*/  @!P0 NANOSLEEP.SYNCS 0x989680 ;  /* 0x009896800000895d */ /* 0x004fea0003900000 */
[----:B------:R-:W2:Y:S02]  /*f080*/  @!P0 SYNCS.PHASECHK.TRANS64 P0, [R123+URZ+0x20], R4 ;  /* 0x000020047b0085a7 */ /* 0x000ea400080010ff */
[----:B--2---:R-:W-:Y:S05]  /*f090*/  @!P0 BRA `(.L_x_135) ;  /* 0xfffffffc00f08947 */ /* 0x004fea000383ffff */
[----:B------:R-:W-:Y:S05]  /*f0a0*/  BRA `(.L_x_134) ;  /* 0xffffff9800e07947 */ /* 0x000fea000383ffff */
.L_x_143:
[----:B-1----:R1:W2:Y:S02]  /*f0b0*/  SYNCS.PHASECHK.TRANS64.TRYWAIT P0, [R123+URZ+0x20], R4 ;  /* 0x000020047b0075a7 */ /* 0x0022a400080011ff */
[----:B--2---:R-:W-:Y:S05]  /*f0c0*/  @!P0 NANOSLEEP.SYNCS 0x989680 ;  /* 0x009896800000895d */ /* 0x004fea0003900000 */
[----:B------:R-:W2:Y:S02]  /*f0d0*/  @!P0 SYNCS.PHASECHK.TRANS64 P0, [R123+URZ+0x20], R4 ;  /* 0x000020047b0085a7 */ /* 0x000ea400080010ff */
[----:B--2---:R-:W-:Y:S05]  /*f0e0*/  @!P0 BRA `(.L_x_143) ;  /* 0xfffffffc00f08947 */ /* 0x004fea000383ffff */
[----:B------:R-:W-:Y:S05]  /*f0f0*/  BRA `(.L_x_142) ;  /* 0xffffffa800587947 */ /* 0x000fea000383ffff */
.L_x_151:
[----:B-1----:R1:W2:Y:S02]  /*f100*/  SYNCS.PHASECHK.TRANS64.TRYWAIT P0, [R124+URZ+0x20], R7 ;  /* 0x000020077c0075a7 */ /* 0x0022a400080011ff */
[----:B--2---:R-:W-:Y:S05]  /*f110*/  @!P0 NANOSLEEP.SYNCS 0x989680 ;  /* 0x009896800000895d */ /* 0x004fea0003900000 */
[----:B------:R-:W2:Y:S02]  /*f120*/  @!P0 SYNCS.PHASECHK.TRANS64 P0, [R124+URZ+0x20], R7 ;  /* 0x000020077c0085a7 */ /* 0x000ea400080010ff */
[----:B--2---:R-:W-:Y:S05]  /*f130*/  @!P0 BRA `(.L_x_151) ;  /* 0xfffffffc00f08947 */ /* 0x004fea000383ffff */
[----:B------:R-:W-:Y:S05]  /*f140*/  BRA `(.L_x_150) ;  /* 0xffffffb400d47947 */ /* 0x000fea000383ffff */
.L_x_159:
[----:B-1----:R1:W2:Y:S02]  /*f150*/  SYNCS.PHASECHK.TRANS64.TRYWAIT P0, [R40+URZ+0x20], R7 ;  /* 0x00002007280075a7 */ /* 0x0022a400080011ff */
[----:B--2---:R-:W-:Y:S05]  /*f160*/  @!P0 NANOSLEEP.SYNCS 0x989680 ;  /* 0x009896800000895d */ /* 0x004fea0003900000 */
[----:B------:R-:W2:Y:S02]  /*f170*/  @!P0 SYNCS.PHASECHK.TRANS64 P0, [R40+URZ+0x20], R7 ;  /* 0x00002007280085a7 */ /* 0x000ea400080010ff */
[----:B--2---:R-:W-:Y:S05]  /*f180*/  @!P0 BRA `(.L_x_159) ;  /* 0xfffffffc00f08947 */ /* 0x004fea000383ffff */
[----:B------:R-:W-:Y:S05]  /*f190*/  BRA `(.L_x_158) ;  /* 0xffffffc400647947 */ /* 0x000fea000383ffff */
.L_x_167:
[----:B-1----:R1:W3:Y:S02]  /*f1a0*/  SYNCS.PHASECHK.TRANS64.TRYWAIT P0, [R0+URZ+0x20], R7 ;  /* 0x00002007000075a7 */ /* 0x0022e400080011ff */
[----:B---3--:R-:W-:Y:S05]  /*f1b0*/  @!P0 NANOSLEEP.SYNCS 0x989680 ;  /* 0x009896800000895d */ /* 0x008fea0003900000 */
[----:B------:R-:W3:Y:S02]  /*f1c0*/  @!P0 SYNCS.PHASECHK.TRANS64 P0, [R0+URZ+0x20], R7 ;  /* 0x00002007000085a7 */ /* 0x000ee400080010ff */
[----:B---3--:R-:W-:Y:S05]  /*f1d0*/  @!P0 BRA `(.L_x_167) ;  /* 0xfffffffc00f08947 */ /* 0x008fea000383ffff */
[----:B------:R-:W-:Y:S05]  /*f1e0*/  BRA `(.L_x_166) ;  /* 0xffffffd000e87947 */ /* 0x000fea000383ffff */
.L_x_175:
[----:B-1----:R1:W3:Y:S02]  /*f1f0*/  SYNCS.PHASECHK.TRANS64.TRYWAIT P0, [R0+URZ+0x20], R121 ;  /* 0x00002079000075a7 */ /* 0x0022e400080011ff */
[----:B---3--:R-:W-:Y:S05]  /*f200*/  @!P0 NANOSLEEP.SYNCS 0x989680 ;  /* 0x009896800000895d */ /* 0x008fea0003900000 */
[----:B------:R-:W3:Y:S02]  /*f210*/  @!P0 SYNCS.PHASECHK.TRANS64 P0, [R0+URZ+0x20], R121 ;  /* 0x00002079000085a7 */ /* 0x000ee400080010ff */
[----:B---3--:R-:W-:Y:S05]  /*f220*/  @!P0 BRA `(.L_x_175) ;  /* 0xfffffffc00f08947 */ /* 0x008fea000383ffff */
[----:B------:R-:W-:Y:S05]  /*f230*/  BRA `(.L_x_174) ;  /* 0xffffffe0006c7947 */ /* 0x000fea000383ffff */
        .weak           $__internal_0_$__cuda_sm10x_tcgen05_guardrail_trap_col_being_dealloced_not_returned_by_alloc
        .type           $__internal_0_$__cuda_sm10x_tcgen05_guardrail_trap_col_being_dealloced_not_returned_by_alloc,@function
        .size           $__internal_0_$__cuda_sm10x_tcgen05_guardrail_trap_col_being_dealloced_not_returned_by_alloc,($__internal_1_$__cuda_sm10x_tcgen05_guardrail_trap_phase_invalid_during_alloc - $__internal_0_$__cuda_sm10x_tcgen05_guardrail_trap_col_being_dealloced_not_returned_by_alloc)
$__internal_0_$__cuda_sm10x_tcgen05_guardrail_trap_col_being_dealloced_not_returned_by_alloc:
[----:B------:R-:W-:Y:S05]  /*f240*/  BPT.TRAP 0x1 ;  /* 0x000000040000795c */ /* 0x000fea0000300000 */
[----:B------:R-:W-:-:S04]  /*f250*/  HFMA2 R3, -RZ, RZ, 0, 0 ;  /* 0x00000000ff037431 */ /* 0x000fc800000001ff */
[----:B------:R-:W-:Y:S05]  /*f260*/  RET.REL.NODEC R2 `(_ZN7cutlass13device_kernelINS_4gemm6kernel13GemmUniversalIN4cute5tupleIJiiiiEEENS1_10collective13CollectiveMmaINS1_35MainloopSm100TmaUmmaWarpSpecializedILi2ELi2ELi2ENS5_IJNS4_1CILi2EEESB_NSA_ILi1EEEEEEEENS5_IJNSA_ILi256EEESF_NSA_ILi64EEEEEENS_10tfloat32_tENS5_IJlSC_lEEESI_SJ_NS4_8TiledMMAINS4_8MMA_AtomIJNS4_23SM100_MMA_TF32_2x1SM_SSISI_SI_fLi256ELi256ELNS4_4UMMA5MajorE0ELSO_0ELNSN_7ScaleInE0ELSP_0EEEEEENS4_6LayoutINS5_IJSC_SC_SC_EEENS5_IJNSA_ILi0EEESU_SU_EEEEENS5_IJNS4_10UnderscoreESX_SX_EEEEENS4_28SM100_TMA_2SM_LOAD_MULTICASTENS4_14ComposedLayoutINS4_7SwizzleILi3ELi4ELi3EEENS4_18smem_ptr_flag_bitsILi32EEENSS_INS5_IJNSA_ILi8EEENSA_ILi32EEEEEENS5_IJS17_SC_EEEEEEEvNS4_8identityENS4_18SM100_TMA_2SM_LOADES1B_vS1C_EENS_8epilogue10collective18CollectiveEpilogueINS1F_23Sm100TmaWarpSpecializedILi4ELi2ELi32ELb1ELb0EEEJNS5_IJNSA_ILi128EEESF_SG_EEENS5_IJNSS_IS1K_SC_EENSS_IS17_SC_EEEEESI_SJ_SI_SJ_NS1F_6fusion15FusionCallbacksIS1J_NS1P_17LinearCombinationISI_fSI_fLNS_15FloatRoundStyleE2EEES1L_S1O_JEEENS4_5SM1004TMEM4LOAD26SM100_TMEM_LOAD_32dp32b32xENS4_13SM90_TMA_LOADES1B_NS4_39AutoVectorizingCopyWithAssumedAlignmentILi128EEENS4_14SM90_TMA_STOREES1B_S21_S21_EEEvvEEEEvNT_6ParamsE) ;  /* 0xffffff0c02647950 */ /* 0x000fea0003c3ffff */
        .weak           $__internal_1_$__cuda_sm10x_tcgen05_guardrail_trap_phase_invalid_during_alloc
        .type           $__internal_1_$__cuda_sm10x_tcgen05_guardrail_trap_phase_invalid_during_alloc,@function
        .size           $__internal_1_$__cuda_sm10x_tcgen05_guardrail_trap_phase_invalid_during_alloc,($__internal_2_$__cuda_sm10x_tcgen05_guardrail_trap_unallocated_columns_being_dealloced - $__internal_1_$__cuda_sm10x_tcgen05_guardrail_trap_phase_invalid_during_alloc)
$__internal_1_$__cuda_sm10x_tcgen05_guardrail_trap_phase_invalid_during_alloc:
[----:B------:R-:W-:Y:S05]  /*f270*/  BPT.TRAP 0x1 ;  /* 0x000000040000795c */ /* 0x000fea0000300000 */
[----:B------:R-:W-:-:S04]  /*f280*/  MOV R5, 0x0 ;  /* 0x0000000000057802 */ /* 0x000fc80000000f00 */
[----:B------:R-:W-:Y:S05]  /*f290*/  RET.REL.NODEC R4 `(_ZN7cutlass13device_kernelINS_4gemm6kernel13GemmUniversalIN4cute5tupleIJiiiiEEENS1_10collective13CollectiveMmaINS1_35MainloopSm100TmaUmmaWarpSpecializedILi2ELi2ELi2ENS5_IJNS4_1CILi2EEESB_NSA_ILi1EEEEEEEENS5_IJNSA_ILi256EEESF_NSA_ILi64EEEEEENS_10tfloat32_tENS5_IJlSC_lEEESI_SJ_NS4_8TiledMMAINS4_8MMA_AtomIJNS4_23SM100_MMA_TF32_2x1SM_SSISI_SI_fLi256ELi256ELNS4_4UMMA5MajorE0ELSO_0ELNSN_7ScaleInE0ELSP_0EEEEEENS4_6LayoutINS5_IJSC_SC_SC_EEENS5_IJNSA_ILi0EEESU_SU_EEEEENS5_IJNS4_10UnderscoreESX_SX_EEEEENS4_28SM100_TMA_2SM_LOAD_MULTICASTENS4_14ComposedLayoutINS4_7SwizzleILi3ELi4ELi3EEENS4_18smem_ptr_flag_bitsILi32EEENSS_INS5_IJNSA_ILi8EEENSA_ILi32EEEEEENS5_IJS17_SC_EEEEEEEvNS4_8identityENS4_18SM100_TMA_2SM_LOADES1B_vS1C_EENS_8epilogue10collective18CollectiveEpilogueINS1F_23Sm100TmaWarpSpecializedILi4ELi2ELi32ELb1ELb0EEEJNS5_IJNSA_ILi128EEESF_SG_EEENS5_IJNSS_IS1K_SC_EENSS_IS17_SC_EEEEESI_SJ_SI_SJ_NS1F_6fusion15FusionCallbacksIS1J_NS1P_17LinearCombinationISI_fSI_fLNS_15FloatRoundStyleE2EEES1L_S1O_JEEENS4_5SM1004TMEM4LOAD26SM100_TMEM_LOAD_32dp32b32xENS4_13SM90_TMA_LOADES1B_NS4_39AutoVectorizingCopyWithAssumedAlignmentILi128EEENS4_14SM90_TMA_STOREES1B_S21_S21_EEEvvEEEEvNT_6ParamsE) ;  /* 0xffffff0c04587950 */ /* 0x000fea0003c3ffff */
        .weak           $__internal_2_$__cuda_sm10x_tcgen05_guardrail_trap_unallocated_columns_being_dealloced
        .type           $__internal_2_$__cuda_sm10x_tcgen05_guardrail_trap_unallocated_columns_being_dealloced,@function
        .size           $__internal_2_$__cuda_sm10x_tcgen05_guardrail_trap_unallocated_columns_being_dealloced,(.L_x_233 - $__internal_2_$__cuda_sm10x_tcgen05_guardrail_trap_unallocated_columns_being_dealloced)
$__internal_2_$__cuda_sm10x_tcgen05_guardrail_trap_unallocated_columns_being_dealloced:
[----:B------:R-:W-:Y:S05]  /*f2a0*/  BPT.TRAP 0x1 ;  /* 0x000000040000795c */ /* 0x000fea0000300000 */
[----:B------:R-:W-:-:S04]  /*f2b0*/  HFMA2 R3, -RZ, RZ, 0, 0 ;  /* 0x00000000ff037431 */ /* 0x000fc800000001ff */
[----:B------:R-:W-:Y:S05]  /*f2c0*/  RET.REL.NODEC R2 `(_ZN7cutlass13device_kernelINS_4gemm6kernel13GemmUniversalIN4cute5tupleIJiiiiEEENS1_10collective13CollectiveMmaINS1_35MainloopSm100TmaUmmaWarpSpecializedILi2ELi2ELi2ENS5_IJNS4_1CILi2EEESB_NSA_ILi1EEEEEEEENS5_IJNSA_ILi256EEESF_NSA_ILi64EEEEEENS_10tfloat32_tENS5_IJlSC_lEEESI_SJ_NS4_8TiledMMAINS4_8MMA_AtomIJNS4_23SM100_MMA_TF32_2x1SM_SSISI_SI_fLi256ELi256ELNS4_4UMMA5MajorE0ELSO_0ELNSN_7ScaleInE0ELSP_0EEEEEENS4_6LayoutINS5_IJSC_SC_SC_EEENS5_IJNSA_ILi0EEESU_SU_EEEEENS5_IJNS4_10UnderscoreESX_SX_EEEEENS4_28SM100_TMA_2SM_LOAD_MULTICASTENS4_14ComposedLayoutINS4_7SwizzleILi3ELi4ELi3EEENS4_18smem_ptr_flag_bitsILi32EEENSS_INS5_IJNSA_ILi8EEENSA_ILi32EEEEEENS5_IJS17_SC_EEEEEEEvNS4_8identityENS4_18SM100_TMA_2SM_LOADES1B_vS1C_EENS_8epilogue10collective18CollectiveEpilogueINS1F_23Sm100TmaWarpSpecializedILi4ELi2ELi32ELb1ELb0EEEJNS5_IJNSA_ILi128EEESF_SG_EEENS5_IJNSS_IS1K_SC_EENSS_IS17_SC_EEEEESI_SJ_SI_SJ_NS1F_6fusion15FusionCallbacksIS1J_NS1P_17LinearCombinationISI_fSI_fLNS_15FloatRoundStyleE2EEES1L_S1O_JEEENS4_5SM1004TMEM4LOAD26SM100_TMEM_LOAD_32dp32b32xENS4_13SM90_TMA_LOADES1B_NS4_39AutoVectorizingCopyWithAssumedAlignmentILi128EEENS4_14SM90_TMA_STOREES1B_S21_S21_EEEvvEEEEvNT_6ParamsE) ;  /* 0xffffff0c024c7950 */ /* 0x000fea0003c3ffff */
.L_x_232:
[----:B------:R-:W-:-:S00]  /*f2d0*/  BRA `(.L_x_232) ;  /* 0xfffffffc00fc7947 */ /* 0x000fc0000383ffff */
[----:B------:R-:W-:-:S00]  /*f2e0*/  NOP ;  /* 0x0000000000007918 */ /* 0x000fc00000000000 */
        /* <DEDUP_REMOVED lines=9> */
.L_x_233:


//--------------------- .nv.global.init           --------------------------
	.section	.nv.global.init,"aw",@progbits
.nv.global.init:
	.type		$str$27,@object
	.size		$str$27,($str$28 - $str$27)
$str$27:
        /*0000*/ 	.byte	0x28, 0x61, 0x64, 0x64, 0x72, 0x65, 0x73, 0x73, 0x20, 0x26, 0x20, 0x6d, 0x61, 0x73, 0x6b, 0x29
        /*0010*/ 	.byte	0x20, 0x3d, 0x3d, 0x20, 0x30, 0x00
	.type		$str$28,@object
	.size		$str$28,($str$26 - $str$28)
$str$28:
        /*0016*/ 	.byte	0x2f, 0x74, 0x6d, 0x70, 0x2f, 0x63, 0x75, 0x74, 0x6c, 0x61, 0x73, 0x73, 0x5f, 0x73, 0x77, 0x65
        /*0026*/ 	.byte	0x65, 0x70, 0x5f, 0x73, 0x72, 0x63, 0x2f, 0x69, 0x6e, 0x63, 0x6c, 0x75, 0x64, 0x65, 0x2f, 0x63
        /*0036*/ 	.byte	0x75, 0x74, 0x65, 0x2f, 0x70, 0x6f, 0x69, 0x6e, 0x74, 0x65, 0x72, 0x5f, 0x66, 0x6c, 0x61, 0x67
        /*0046*/ 	.byte	0x67, 0x65, 0x64, 0x2e, 0x68, 0x70, 0x70, 0x00
	.type		$str$26,@object
	.size		$str$26,($str$25 - $str$26)
$str$26:
        /*004e*/ 	.byte	0x2f, 0x74, 0x6d, 0x70, 0x2f, 0x63, 0x75, 0x74, 0x6c, 0x61, 0x73, 0x73, 0x5f, 0x73, 0x77, 0x65
        /*005e*/ 	.byte	0x65, 0x70, 0x5f, 0x73, 0x72, 0x63, 0x2f, 0x69, 0x6e, 0x63, 0x6c, 0x75, 0x64, 0x65, 0x2f, 0x63
        /*006e*/ 	.byte	0x75, 0x74, 0x65, 0x2f, 0x61, 0x74, 0x6f, 0x6d, 0x2f, 0x63, 0x6f, 0x70, 0x79, 0x5f, 0x74, 0x72
        /*007e*/ 	.byte	0x61, 0x69, 0x74, 0x73, 0x5f, 0x73, 0x6d, 0x31, 0x30, 0x30, 0x2e, 0x68, 0x70, 0x70, 0x00
	.type		$str$25,@object
	.size		$str$25,(__unnamed_1 - $str$25)
$str$25:
        /*008d*/ 	.byte	0x28, 0x28, 0x75, 0x69, 0x6e, 0x74, 0x33, 0x32, 0x5f, 0x74, 0x28, 0x74, 0x68, 0x72, 0x65, 0x61
        /*009d*/ 	.byte	0x64, 0x49, 0x64, 0x78, 0x2e, 0x78, 0x29, 0x20, 0x2f, 0x20, 0x33, 0x32, 0x29, 0x20, 0x25, 0x20
        /*00ad*/ 	.byte	0x34, 0x29, 0x20, 0x3d, 0x3d, 0x20, 0x28, 0x28, 0x28, 0x74, 0x6d, 0x65, 0x6d, 0x5f, 0x61, 0x64
        /*00bd*/ 	.byte	0x64, 0x72, 0x20, 0x3e, 0x3e, 0x20, 0x31, 0x36, 0x29, 0x20, 0x2f, 0x20, 0x33, 0x32, 0x29, 0x20
        /*00cd*/ 	.byte	0x25, 0x20, 0x34, 0x29, 0x00
	.type		__unnamed_1,@object
	.size		__unnamed_1,(__unnamed_2 - __unnamed_1)
__unnamed_1:
        /*00d2*/ 	.byte	0x61, 0x75, 0x74, 0x6f, 0x20, 0x63, 0x75, 0x74, 0x65, 0x3a, 0x3a, 0x61, 0x73, 0x5f, 0x70, 0x6f
        /* <DEDUP_REMOVED lines=24> */
        /*0262*/ 	.byte	0x34, 0x30, 0x39, 0x36, 0x3e, 0x3e, 0x3e, 0x3e, 0x5d, 0x00
	.type		__unnamed_2,@object
	.size		__unnamed_2,(.L_2 - __unnamed_2)
__unnamed_2:
        /* <DEDUP_REMOVED lines=43> */
        /*051c*/ 	.byte	0x65, 0x3a, 0x3a, 0x43, 0x3c, 0x30, 0x3e, 0x3e, 0x3e, 0x3e, 0x5d, 0x00
.L_2:


//--------------------- .nv.shared._ZN7cutlass13device_kernelINS_4gemm6kernel13GemmUniversalIN4cute5tupleIJiiiiEEENS1_10collective13CollectiveMmaINS1_35MainloopSm100TmaUmmaWarpSpecializedILi2ELi2ELi2ENS5_IJNS4_1CILi2EEESB_NSA_ILi1EEEEEEEENS5_IJNSA_ILi256EEESF_NSA_ILi64EEEEEENS_10tfloat32_tENS5_IJlSC_lEEESI_SJ_NS4_8TiledMMAINS4_8MMA_AtomIJNS4_23SM100_MMA_TF32_2x1SM_SSISI_SI_fLi256ELi256ELNS4_4UMMA5MajorE0ELSO_0ELNSN_7ScaleInE0ELSP_0EEEEEENS4_6LayoutINS5_IJSC_SC_SC_EEENS5_IJNSA_ILi0EEESU_SU_EEEEENS5_IJNS4_10UnderscoreESX_SX_EEEEENS4_28SM100_TMA_2SM_LOAD_MULTICASTENS4_14ComposedLayoutINS4_7SwizzleILi3ELi4ELi3EEENS4_18smem_ptr_flag_bitsILi32EEENSS_INS5_IJNSA_ILi8EEENSA_ILi32EEEEEENS5_IJS17_SC_EEEEEEEvNS4_8identityENS4_18SM100_TMA_2SM_LOADES1B_vS1C_EENS_8epilogue10collective18CollectiveEpilogueINS1F_23Sm100TmaWarpSpecializedILi4ELi2ELi32ELb1ELb0EEEJNS5_IJNSA_ILi128EEESF_SG_EEENS5_IJNSS_IS1K_SC_EENSS_IS17_SC_EEEEESI_SJ_SI_SJ_NS1F_6fusion15FusionCallbacksIS1J_NS1P_17LinearCombinationISI_fSI_fLNS_15FloatRoundStyleE2EEES1L_S1O_JEEENS4_5SM1004TMEM4LOAD26SM100_TMEM_LOAD_32dp32b32xENS4_13SM90_TMA_LOADES1B_NS4_39AutoVectorizingCopyWithAssumedAlignmentILi128EEENS4_14SM90_TMA_STOREES1B_S21_S21_EEEvvEEEEvNT_6ParamsE --------------------------
	.section	.nv.shared._ZN7cutlass13device_kernelINS_4gemm6kernel13GemmUniversalIN4cute5tupleIJiiiiEEENS1_10collective13CollectiveMmaINS1_35MainloopSm100TmaUmmaWarpSpecializedILi2ELi2ELi2ENS5_IJNS4_1CILi2EEESB_NSA_ILi1EEEEEEEENS5_IJNSA_ILi256EEESF_NSA_ILi64EEEEEENS_10tfloat32_tENS5_IJlSC_lEEESI_SJ_NS4_8TiledMMAINS4_8MMA_AtomIJNS4_23SM100_MMA_TF32_2x1SM_SSISI_SI_fLi256ELi256ELNS4_4UMMA5MajorE0ELSO_0ELNSN_7ScaleInE0ELSP_0EEEEEENS4_6LayoutINS5_IJSC_SC_SC_EEENS5_IJNSA_ILi0EEESU_SU_EEEEENS5_IJNS4_10UnderscoreESX_SX_EEEEENS4_28SM100_TMA_2SM_LOAD_MULTICASTENS4_14ComposedLayoutINS4_7SwizzleILi3ELi4ELi3EEENS4_18smem_ptr_flag_bitsILi32EEENSS_INS5_IJNSA_ILi8EEENSA_ILi32EEEEEENS5_IJS17_SC_EEEEEEEvNS4_8identityENS4_18SM100_TMA_2SM_LOADES1B_vS1C_EENS_8epilogue10collective18CollectiveEpilogueINS1F_23Sm100TmaWarpSpecializedILi4ELi2ELi32ELb1ELb0EEEJNS5_IJNSA_ILi128EEESF_SG_EEENS5_IJNSS_IS1K_SC_EENSS_IS17_SC_EEEEESI_SJ_SI_SJ_NS1F_6fusion15FusionCallbacksIS1J_NS1P_17LinearCombinationISI_fSI_fLNS_15FloatRoundStyleE2EEES1L_S1O_JEEENS4_5SM1004TMEM4LOAD26SM100_TMEM_LOAD_32dp32b32xENS4_13SM90_TMA_LOADES1B_NS4_39AutoVectorizingCopyWithAssumedAlignmentILi128EEENS4_14SM90_TMA_STOREES1B_S21_S21_EEEvvEEEEvNT_6ParamsE,"aw",@nobits
	.sectionflags	@""
	.align	16
	.zero		1024


//--------------------- .nv.shared.reserved.0     --------------------------
	.section	.nv.shared.reserved.0,"aw",@nobits
	.weak		__nv_reservedSMEM_offset_0_alias
	.size		__nv_reservedSMEM_offset_0_alias, 0, 64
	.other		__nv_reservedSMEM_offset_0_alias,@"STO_CUDA_RESERVED_SHARED STV_DEFAULT"
__nv_reservedSMEM_offset_0_alias:
	.zero		0
.nv.shared.reserved.0:
	.zero		64
	.weak		__nv_reservedSMEM_tcgen05_partition
	.type		__nv_reservedSMEM_tcgen05_partition,@object
	.size		__nv_reservedSMEM_tcgen05_partition,(.L_0 - __nv_reservedSMEM_tcgen05_partition)
__nv_reservedSMEM_tcgen05_partition:
	.zero		32
.L_0:


//--------------------- .nv.global                --------------------------
	.section	.nv.global,"aw",@nobits
.nv.global:
	.type		_ZN40_INTERNAL_ce83a10a_4_k_cu_94b2a7dc_302244cute1_E,@object
	.size		_ZN40_INTERNAL_ce83a10a_4_k_cu_94b2a7dc_302244cute1_E,(_ZN40_INTERNAL_ce83a10a_4_k_cu_94b2a7dc_302244cuda3std3__45__cpo6cbeginE - _ZN40_INTERNAL_ce83a10a_4_k_cu_94b2a7dc_302244cute1_E)
_ZN40_INTERNAL_ce83a10a_4_k_cu_94b2a7dc_302244cute1_E:
	.zero		1
	.type		_ZN40_INTERNAL_ce83a10a_4_k_cu_94b2a7dc_302244cuda3std3__45__cpo6cbeginE,@object
	.size		_ZN40_INTERNAL_ce83a10a_4_k_cu_94b2a7dc_302244cuda3std3__45__cpo6cbeginE,(_ZN40_INTERNAL_ce83a10a_4_k_cu_94b2a7dc_302244cuda3std3__48in_placeE - _ZN40_INTERNAL_ce83a10a_4_k_cu_94b2a7dc_302244cuda3std3__45__cpo6cbeginE)
_ZN40_INTERNAL_ce83a10a_4_k_cu_94b2a7dc_302244cuda3std3__45__cpo6cbeginE:
	.zero		1
	.type		_ZN40_INTERNAL_ce83a10a_4_k_cu_94b2a7dc_302244cuda3std3__48in_placeE,@object
	.size		_ZN40_INTERNAL_ce83a10a_4_k_cu_94b2a7dc_302244cuda3std3__48in_placeE,(_ZN40_INTERNAL_ce83a10a_4_k_cu_94b2a7dc_302244cuda3std6ranges3__45__cpo9iter_moveE - _ZN40_INTERNAL_ce83a10a_4_k_cu_94b2a7dc_302244cuda3std3__48in_placeE)
_ZN40_INTERNAL_ce83a10a_4_k_cu_94b2a7dc_302244cuda3std3__48in_placeE:
	.zero		1
	.type		_ZN40_INTERNAL_ce83a10a_4_k_cu_94b2a7dc_302244cuda3std6ranges3__45__cpo9iter_moveE,@object
	.size		_ZN40_INTERNAL_ce83a10a_4_k_cu_94b2a7dc_302244cuda3std6ranges3__45__cpo9iter_moveE,(_ZN40_INTERNAL_ce83a10a_4_k_cu_94b2a7dc_302244cuda3std3__45__cpo5beginE - _ZN40_INTERNAL_ce83a10a_4_k_cu_94b2a7dc_302244cuda3std6ranges3__45__cpo9iter_moveE)
_ZN40_INTERNAL_ce83a10a_4_k_cu_94b2a7dc_302244cuda3std6ranges3__45__cpo9iter_moveE:
	.zero		1
	.type		_ZN40_INTERNAL_ce83a10a_4_k_cu_94b2a7dc_302244cuda3std3__45__cpo5beginE,@object
	.size		_ZN40_INTERNAL_ce83a10a_4_k_cu_94b2a7dc_302244cuda3std3__45__cpo5beginE,(_ZN40_INTERNAL_ce83a10a_4_k_cu_94b2a7dc_302244cuda3std3__442_GLOBAL__N__ce83a10a_4_k_cu_94b2a7dc_302246ignoreE - _ZN40_INTERNAL_ce83a10a_4_k_cu_94b2a7dc_302244cuda3std3__45__cpo5beginE)
_ZN40_INTERNAL_ce83a10a_4_k_cu_94b2a7dc_302244cuda3std3__45__cpo5beginE:
	.zero		1
	.type		_ZN40_INTERNAL_ce83a10a_4_k_cu_94b2a7dc_302244cuda3std3__442_GLOBAL__N__ce83a10a_4_k_cu_94b2a7dc_302246ignoreE,@object
	.size		_ZN40_INTERNAL_ce83a10a_4_k_cu_94b2a7dc_302244cuda3std3__442_GLOBAL__N__ce83a10a_4_k_cu_94b2a7dc_302246ignoreE,(_ZN40_INTERNAL_ce83a10a_4_k_cu_94b2a7dc_302244cute7productE - _ZN40_INTERNAL_ce83a10a_4_k_cu_94b2a7dc_302244cuda3std3__442_GLOBAL__N__ce83a10a_4_k_cu_94b2a7dc_302246ignoreE)
_ZN40_INTERNAL_ce83a10a_4_k_cu_94b2a7dc_302244cuda3std3__442_GLOBAL__N__ce83a10a_4_k_cu_94b2a7dc_302246ignoreE:
	.zero		1
	.type		_ZN40_INTERNAL_ce83a10a_4_k_cu_94b2a7dc_302244cute7productE,@object
	.size		_ZN40_INTERNAL_ce83a10a_4_k_cu_94b2a7dc_302244cute7productE,(_ZN40_INTERNAL_ce83a10a_4_k_cu_94b2a7dc_302244cuda3std3__45__cpo3endE - _ZN40_INTERNAL_ce83a10a_4_k_cu_94b2a7dc_302244cute7productE)
_ZN40_INTERNAL_ce83a10a_4_k_cu_94b2a7dc_302244cute7productE:
	.zero		1
	.type		_ZN40_INTERNAL_ce83a10a_4_k_cu_94b2a7dc_302244cuda3std3__45__cpo3endE,@object
	.size		_ZN40_INTERNAL_ce83a10a_4_k_cu_94b2a7dc_302244cuda3std3__45__cpo3endE,(_ZN40_INTERNAL_ce83a10a_4_k_cu_94b2a7dc_302244cuda3std3__419piecewise_constructE - _ZN40_INTERNAL_ce83a10a_4_k_cu_94b2a7dc_302244cuda3std3__45__cpo3endE)
_ZN40_INTERNAL_ce83a10a_4_k_cu_94b2a7dc_302244cuda3std3__45__cpo3endE:
	.zero		1
	.type		_ZN40_INTERNAL_ce83a10a_4_k_cu_94b2a7dc_302244cuda3std3__419piecewise_constructE,@object
	.size		_ZN40_INTERNAL_ce83a10a_4_k_cu_94b2a7dc_302244cuda3std3__419piecewise_constructE,(_ZN40_INTERNAL_ce83a10a_4_k_cu_94b2a7dc_302244cuda3std3__45__cpo4cendE - _ZN40_INTERNAL_ce83a10a_4_k_cu_94b2a7dc_302244cuda3std3__419piecewise_constructE)
_ZN40_INTERNAL_ce83a10a_4_k_cu_94b2a7dc_302244cuda3std3__419piecewise_constructE:
	.zero		1
	.type		_ZN40_INTERNAL_ce83a10a_4_k_cu_94b2a7dc_302244cuda3std3__45__cpo4cendE,@object
	.size		_ZN40_INTERNAL_ce83a10a_4_k_cu_94b2a7dc_302244cuda3std3__45__cpo4cendE,(_ZN40_INTERNAL_ce83a10a_4_k_cu_94b2a7dc_302244cuda3std6ranges3__45__cpo4swapE - _ZN40_INTERNAL_ce83a10a_4_k_cu_94b2a7dc_302244cuda3std3__45__cpo4cendE)
_ZN40_INTERNAL_ce83a10a_4_k_cu_94b2a7dc_302244cuda3std3__45__cpo4cendE:
	.zero		1
	.type		_ZN40_INTERNAL_ce83a10a_4_k_cu_94b2a7dc_302244cuda3std6ranges3__45__cpo4swapE,@object
	.size		_ZN40_INTERNAL_ce83a10a_4_k_cu_94b2a7dc_302244cuda3std6ranges3__45__cpo4swapE,(.L_10 - _ZN40_INTERNAL_ce83a10a_4_k_cu_94b2a7dc_302244cuda3std6ranges3__45__cpo4swapE)
_ZN40_INTERNAL_ce83a10a_4_k_cu_94b2a7dc_302244cuda3std6ranges3__45__cpo4swapE:
	.zero		1
.L_10:


//--------------------- .nv.constant0._ZN7cutlass13device_kernelINS_4gemm6kernel13GemmUniversalIN4cute5tupleIJiiiiEEENS1_10collective13CollectiveMmaINS1_35MainloopSm100TmaUmmaWarpSpecializedILi2ELi2ELi2ENS5_IJNS4_1CILi2EEESB_NSA_ILi1EEEEEEEENS5_IJNSA_ILi256EEESF_NSA_ILi64EEEEEENS_10tfloat32_tENS5_IJlSC_lEEESI_SJ_NS4_8TiledMMAINS4_8MMA_AtomIJNS4_23SM100_MMA_TF32_2x1SM_SSISI_SI_fLi256ELi256ELNS4_4UMMA5MajorE0ELSO_0ELNSN_7ScaleInE0ELSP_0EEEEEENS4_6LayoutINS5_IJSC_SC_SC_EEENS5_IJNSA_ILi0EEESU_SU_EEEEENS5_IJNS4_10UnderscoreESX_SX_EEEEENS4_28SM100_TMA_2SM_LOAD_MULTICASTENS4_14ComposedLayoutINS4_7SwizzleILi3ELi4ELi3EEENS4_18smem_ptr_flag_bitsILi32EEENSS_INS5_IJNSA_ILi8EEENSA_ILi32EEEEEENS5_IJS17_SC_EEEEEEEvNS4_8identityENS4_18SM100_TMA_2SM_LOADES1B_vS1C_EENS_8epilogue10collective18CollectiveEpilogueINS1F_23Sm100TmaWarpSpecializedILi4ELi2ELi32ELb1ELb0EEEJNS5_IJNSA_ILi128EEESF_SG_EEENS5_IJNSS_IS1K_SC_EENSS_IS17_SC_EEEEESI_SJ_SI_SJ_NS1F_6fusion15FusionCallbacksIS1J_NS1P_17LinearCombinationISI_fSI_fLNS_15FloatRoundStyleE2EEES1L_S1O_JEEENS4_5SM1004TMEM4LOAD26SM100_TMEM_LOAD_32dp32b32xENS4_13SM90_TMA_LOADES1B_NS4_39AutoVectorizingCopyWithAssumedAlignmentILi128EEENS4_14SM90_TMA_STOREES1B_S21_S21_EEEvvEEEEvNT_6ParamsE --------------------------
	.section	.nv.constant0._ZN7cutlass13device_kernelINS_4gemm6kernel13GemmUniversalIN4cute5tupleIJiiiiEEENS1_10collective13CollectiveMmaINS1_35MainloopSm100TmaUmmaWarpSpecializedILi2ELi2ELi2ENS5_IJNS4_1CILi2EEESB_NSA_ILi1EEEEEEEENS5_IJNSA_ILi256EEESF_NSA_ILi64EEEEEENS_10tfloat32_tENS5_IJlSC_lEEESI_SJ_NS4_8TiledMMAINS4_8MMA_AtomIJNS4_23SM100_MMA_TF32_2x1SM_SSISI_SI_fLi256ELi256ELNS4_4UMMA5MajorE0ELSO_0ELNSN_7ScaleInE0ELSP_0EEEEEENS4_6LayoutINS5_IJSC_SC_SC_EEENS5_IJNSA_ILi0EEESU_SU_EEEEENS5_IJNS4_10UnderscoreESX_SX_EEEEENS4_28SM100_TMA_2SM_LOAD_MULTICASTENS4_14ComposedLayoutINS4_7SwizzleILi3ELi4ELi3EEENS4_18smem_ptr_flag_bitsILi32EEENSS_INS5_IJNSA_ILi8EEENSA_ILi32EEEEEENS5_IJS17_SC_EEEEEEEvNS4_8identityENS4_18SM100_TMA_2SM_LOADES1B_vS1C_EENS_8epilogue10collective18CollectiveEpilogueINS1F_23Sm100TmaWarpSpecializedILi4ELi2ELi32ELb1ELb0EEEJNS5_IJNSA_ILi128EEESF_SG_EEENS5_IJNSS_IS1K_SC_EENSS_IS17_SC_EEEEESI_SJ_SI_SJ_NS1F_6fusion15FusionCallbacksIS1J_NS1P_17LinearCombinationISI_fSI_fLNS_15FloatRoundStyleE2EEES1L_S1O_JEEENS4_5SM1004TMEM4LOAD26SM100_TMEM_LOAD_32dp32b32xENS4_13SM90_TMA_LOADES1B_NS4_39AutoVectorizingCopyWithAssumedAlignmentILi128EEENS4_14SM90_TMA_STOREES1B_S21_S21_EEEvvEEEEvNT_6ParamsE,"a",@progbits
	.sectionflags	@""
	.align	4
.nv.constant0._ZN7cutlass13device_kernelINS_4gemm6kernel13GemmUniversalIN4cute5tupleIJiiiiEEENS1_10collective13CollectiveMmaINS1_35MainloopSm100TmaUmmaWarpSpecializedILi2ELi2ELi2ENS5_IJNS4_1CILi2EEESB_NSA_ILi1EEEEEEEENS5_IJNSA_ILi256EEESF_NSA_ILi64EEEEEENS_10tfloat32_tENS5_IJlSC_lEEESI_SJ_NS4_8TiledMMAINS4_8MMA_AtomIJNS4_23SM100_MMA_TF32_2x1SM_SSISI_SI_fLi256ELi256ELNS4_4UMMA5MajorE0ELSO_0ELNSN_7ScaleInE0ELSP_0EEEEEENS4_6LayoutINS5_IJSC_SC_SC_EEENS5_IJNSA_ILi0EEESU_SU_EEEEENS5_IJNS4_10UnderscoreESX_SX_EEEEENS4_28SM100_TMA_2SM_LOAD_MULTICASTENS4_14ComposedLayoutINS4_7SwizzleILi3ELi4ELi3EEENS4_18smem_ptr_flag_bitsILi32EEENSS_INS5_IJNSA_ILi8EEENSA_ILi32EEEEEENS5_IJS17_SC_EEEEEEEvNS4_8identityENS4_18SM100_TMA_2SM_LOADES1B_vS1C_EENS_8epilogue10collective18CollectiveEpilogueINS1F_23Sm100TmaWarpSpecializedILi4ELi2ELi32ELb1ELb0EEEJNS5_IJNSA_ILi128EEESF_SG_EEENS5_IJNSS_IS1K_SC_EENSS_IS17_SC_EEEEESI_SJ_SI_SJ_NS1F_6fusion15FusionCallbacksIS1J_NS1P_17LinearCombinationISI_fSI_fLNS_15FloatRoundStyleE2EEES1L_S1O_JEEENS4_5SM1004TMEM4LOAD26SM100_TMEM_LOAD_32dp32b32xENS4_13SM90_TMA_LOADES1B_NS4_39AutoVectorizingCopyWithAssumedAlignmentILi128EEENS4_14SM90_TMA_STOREES1B_S21_S21_EEEvvEEEEvNT_6ParamsE:
	.zero		2944


//--------------------- SYMBOLS --------------------------

	.type		.nv.reservedSmem.offset0,@object
	.size		.nv.reservedSmem.offset0,0x4
	.type		.nv.reservedSmem.cap,@object
	.size		.nv.reservedSmem.cap,0x4
	.type		__assertfail,@function
